def matmul_kernel(
    a_ptr,
    b_ptr,
    c_ptr,
    M,
    N,
    K,
    stride_am,
    stride_ak,
    stride_bk,
    stride_bn,
    stride_cm,
    stride_cn,
    BLOCK_M: tl.constexpr,
    BLOCK_N: tl.constexpr,
    BLOCK_K: tl.constexpr,
    GROUP_M: tl.constexpr,
):
    pid = tl.program_id(axis=0)
    num_pid_m = tl.cdiv(M, BLOCK_M)
    num_pid_n = tl.cdiv(N, BLOCK_N)
    num_pid_in_group = GROUP_M * num_pid_n
    group_id = pid // num_pid_in_group
    first_pid_m = group_id * GROUP_M
    group_size_m = min(num_pid_m - first_pid_m, GROUP_M)
    pid_m = first_pid_m + ((pid % num_pid_in_group) % group_size_m)
    pid_n = (pid % num_pid_in_group) // group_size_m

    offs_am = (pid_m * BLOCK_M + tl.arange(0, BLOCK_M)) % M
    offs_bn = (pid_n * BLOCK_N + tl.arange(0, BLOCK_N)) % N
    offs_k = tl.arange(0, BLOCK_K)
    a_ptrs = a_ptr + offs_am[:, None] * stride_am + offs_k[None, :] * stride_ak
    b_ptrs = b_ptr + offs_k[:, None] * stride_bk + offs_bn[None, :] * stride_bn

    acc = tl.zeros((BLOCK_M, BLOCK_N), dtype=tl.float32)
    for kk in range(0, tl.cdiv(K, BLOCK_K)):
        a = tl.load(a_ptrs, mask=offs_k[None, :] < K - kk * BLOCK_K, other=0.0)
        b = tl.load(b_ptrs, mask=offs_k[:, None] < K - kk * BLOCK_K, other=0.0)
        acc = tl.dot(a, b, acc)
        a_ptrs += BLOCK_K * stride_ak
        b_ptrs += BLOCK_K * stride_bk

    c = acc.to(c_ptr.dtype.element_ty)
    offs_cm = pid_m * BLOCK_M + tl.arange(0, BLOCK_M)
    offs_cn = pid_n * BLOCK_N + tl.arange(0, BLOCK_N)
    c_ptrs = c_ptr + offs_cm[:, None] * stride_cm + offs_cn[None, :] * stride_cn
    mask = (offs_cm[:, None] < M) & (offs_cn[None, :] < N)
    tl.store(c_ptrs, c, mask=mask)

# config = {"BLOCK_K": 64, "BLOCK_M": 128, "BLOCK_N": 256, "GROUP_M": 8, "arch": "sm_100", "dtype": "fp8e5m2", "num_ctas": 1, "num_stages": 3, "num_warps": 8}
# arch = sm_100


// ===== COMPILED SASS (sm_100a) =====

	.target	sm_100a

	.elftype	@"ET_EXEC"


//--------------------- .note.nv.tkinfo           --------------------------
	.section	.note.nv.tkinfo,"",@"SHT_NOTE"
	.sectionflags	@"SHF_NOTE_NV_TKINFO"
	.tkinfo
        /*0018*/ 	.word	0x00000081
        /*0030*/ 	.string	""
        /*0030*/ 	.string	"ptxas-blackwell"
        /*0030*/ 	.string	"Cuda compilation tools, release 12.9, V12.9.86"
        /*0030*/ 	.string	"Build cuda_12.9.r12.9/compiler.36037853_0"
        /*0030*/ 	.string	"-v  -suppress-debug-info  -lineinfo  -arch sm_100a "



//--------------------- .note.nv.cuver            --------------------------
	.section	.note.nv.cuver,"",@"SHT_NOTE"
	.sectionflags	@"SHF_NOTE_NV_CUVER"
        /*0018*/ 	.short	0x0001
        /*001a*/ 	.short	0x0064
        /*001c*/ 	.short	0x0001
        /*001e*/ 	.short	0x0000
        /*0020*/ 	.short	0x0001
        /*0022*/ 	.short	0x0000


//--------------------- .nv.info                  --------------------------
	.section	.nv.info,"",@"SHT_CUDA_INFO"
	.align	4


	//----- nvinfo : EIATTR_REGCOUNT
	.align		4
        /*0000*/ 	.byte	0x04, 0x2f
        /*0002*/ 	.short	(.L_4 - .L_3)
	.align		4
.L_3:
        /*0004*/ 	.word	index@(matmul_kernel)
        /*0008*/ 	.word	0x000000ff


	//----- nvinfo : EIATTR_FRAME_SIZE
	.align		4
.L_4:
        /*000c*/ 	.byte	0x04, 0x11
        /*000e*/ 	.short	(.L_6 - .L_5)
	.align		4
.L_5:
        /*0010*/ 	.word	index@($__internal_2_$__cuda_sm10x_tcgen05_guardrail_trap_unallocated_columns_being_dealloced)
        /*0014*/ 	.word	0x00000000


	//----- nvinfo : EIATTR_FRAME_SIZE
	.align		4
.L_6:
        /*0018*/ 	.byte	0x04, 0x11
        /*001a*/ 	.short	(.L_8 - .L_7)
	.align		4
.L_7:
        /*001c*/ 	.word	index@($__internal_1_$__cuda_sm10x_tcgen05_guardrail_trap_phase_invalid_during_alloc)
        /*0020*/ 	.word	0x00000000


	//----- nvinfo : EIATTR_FRAME_SIZE
	.align		4
.L_8:
        /*0024*/ 	.byte	0x04, 0x11
        /*0026*/ 	.short	(.L_10 - .L_9)
	.align		4
.L_9:
        /*0028*/ 	.word	index@($__internal_0_$__cuda_sm10x_tcgen05_guardrail_trap_col_being_dealloced_not_returned_by_alloc)
        /*002c*/ 	.word	0x00000000


	//----- nvinfo : EIATTR_FRAME_SIZE
	.align		4
.L_10:
        /*0030*/ 	.byte	0x04, 0x11
        /*0032*/ 	.short	(.L_12 - .L_11)
	.align		4
.L_11:
        /*0034*/ 	.word	index@(matmul_kernel)
        /*0038*/ 	.word	0x00000000


	//----- nvinfo : EIATTR_MIN_STACK_SIZE
	.align		4
.L_12:
        /*003c*/ 	.byte	0x04, 0x12
        /*003e*/ 	.short	(.L_14 - .L_13)
	.align		4
.L_13:
        /*0040*/ 	.word	index@(matmul_kernel)
        /*0044*/ 	.word	0x00000000
.L_14:


//--------------------- .nv.info.matmul_kernel    --------------------------
	.section	.nv.info.matmul_kernel,"",@"SHT_CUDA_INFO"
	.sectionflags	@""
	.align	4


	//----- nvinfo : EIATTR_CUDA_API_VERSION
	.align		4
        /*0000*/ 	.byte	0x04, 0x37
        /*0002*/ 	.short	(.L_16 - .L_15)
.L_15:
        /*0004*/ 	.word	0x00000081


	//----- nvinfo : EIATTR_KPARAM_INFO
	.align		4
.L_16:
        /*0008*/ 	.byte	0x04, 0x17
        /*000a*/ 	.short	(.L_18 - .L_17)
.L_17:
        /*000c*/ 	.word	0x00000000
        /*0010*/ 	.short	0x000d
        /*0012*/ 	.short	0x0048
        /*0014*/ 	.byte	0x00, 0xf4, 0x21, 0x00


	//----- nvinfo : EIATTR_KPARAM_INFO
	.align		4
.L_18:
        /*0018*/ 	.byte	0x04, 0x17
        /*001a*/ 	.short	(.L_20 - .L_19)
.L_19:
        /*001c*/ 	.word	0x00000000
        /*0020*/ 	.short	0x000c
        /*0022*/ 	.short	0x0040
        /*0024*/ 	.byte	0x00, 0xf4, 0x21, 0x00


	//----- nvinfo : EIATTR_KPARAM_INFO
	.align		4
.L_20:
        /*0028*/ 	.byte	0x04, 0x17
        /*002a*/ 	.short	(.L_22 - .L_21)
.L_21:
        /*002c*/ 	.word	0x00000000
        /*0030*/ 	.short	0x000b
        /*0032*/ 	.short	0x0038
        /*0034*/ 	.byte	0x00, 0xf0, 0x11, 0x00


	//----- nvinfo : EIATTR_KPARAM_INFO
	.align		4
.L_22:
        /*0038*/ 	.byte	0x04, 0x17
        /*003a*/ 	.short	(.L_24 - .L_23)
.L_23:
        /*003c*/ 	.word	0x00000000
        /*0040*/ 	.short	0x000a
        /*0042*/ 	.short	0x0034
        /*0044*/ 	.byte	0x00, 0xf0, 0x11, 0x00


	//----- nvinfo : EIATTR_KPARAM_INFO
	.align		4
.L_24:
        /*0048*/ 	.byte	0x04, 0x17
        /*004a*/ 	.short	(.L_26 - .L_25)
.L_25:
        /*004c*/ 	.word	0x00000000
        /*0050*/ 	.short	0x0009
        /*0052*/ 	.short	0x0030
        /*0054*/ 	.byte	0x00, 0xf0, 0x11, 0x00


	//----- nvinfo : EIATTR_KPARAM_INFO
	.align		4
.L_26:
        /*0058*/ 	.byte	0x04, 0x17
        /*005a*/ 	.short	(.L_28 - .L_27)
.L_27:
        /*005c*/ 	.word	0x00000000
        /*0060*/ 	.short	0x0008
        /*0062*/ 	.short	0x002c
        /*0064*/ 	.byte	0x00, 0xf0, 0x11, 0x00


	//----- nvinfo : EIATTR_KPARAM_INFO
	.align		4
.L_28:
        /*0068*/ 	.byte	0x04, 0x17
        /*006a*/ 	.short	(.L_30 - .L_29)
.L_29:
        /*006c*/ 	.word	0x00000000
        /*0070*/ 	.short	0x0007
        /*0072*/ 	.short	0x0028
        /*0074*/ 	.byte	0x00, 0xf0, 0x11, 0x00


	//----- nvinfo : EIATTR_KPARAM_INFO
	.align		4
.L_30:
        /*0078*/ 	.byte	0x04, 0x17
        /*007a*/ 	.short	(.L_32 - .L_31)
.L_31:
        /*007c*/ 	.word	0x00000000
        /*0080*/ 	.short	0x0006
        /*0082*/ 	.short	0x0024
        /*0084*/ 	.byte	0x00, 0xf0, 0x11, 0x00


	//----- nvinfo : EIATTR_KPARAM_INFO
	.align		4
.L_32:
        /*0088*/ 	.byte	0x04, 0x17
        /*008a*/ 	.short	(.L_34 - .L_33)
.L_33:
        /*008c*/ 	.word	0x00000000
        /*0090*/ 	.short	0x0005
        /*0092*/ 	.short	0x0020
        /*0094*/ 	.byte	0x00, 0xf0, 0x11, 0x00


	//----- nvinfo : EIATTR_KPARAM_INFO
	.align		4
.L_34:
        /*0098*/ 	.byte	0x04, 0x17
        /*009a*/ 	.short	(.L_36 - .L_35)
.L_35:
        /*009c*/ 	.word	0x00000000
        /*00a0*/ 	.short	0x0004
        /*00a2*/ 	.short	0x001c
        /*00a4*/ 	.byte	0x00, 0xf0, 0x11, 0x00


	//----- nvinfo : EIATTR_KPARAM_INFO
	.align		4
.L_36:
        /*00a8*/ 	.byte	0x04, 0x17
        /*00aa*/ 	.short	(.L_38 - .L_37)
.L_37:
        /*00ac*/ 	.word	0x00000000
        /*00b0*/ 	.short	0x0003
        /*00b2*/ 	.short	0x0018
        /*00b4*/ 	.byte	0x00, 0xf0, 0x11, 0x00


	//----- nvinfo : EIATTR_KPARAM_INFO
	.align		4
.L_38:
        /*00b8*/ 	.byte	0x04, 0x17
        /*00ba*/ 	.short	(.L_40 - .L_39)
.L_39:
        /*00bc*/ 	.word	0x00000000
        /*00c0*/ 	.short	0x0002
        /*00c2*/ 	.short	0x0010
        /*00c4*/ 	.byte	0x00, 0xf4, 0x21, 0x00


	//----- nvinfo : EIATTR_KPARAM_INFO
	.align		4
.L_40:
        /*00c8*/ 	.byte	0x04, 0x17
        /*00ca*/ 	.short	(.L_42 - .L_41)
.L_41:
        /*00cc*/ 	.word	0x00000000
        /*00d0*/ 	.short	0x0001
        /*00d2*/ 	.short	0x0008
        /*00d4*/ 	.byte	0x00, 0xf4, 0x21, 0x00


	//----- nvinfo : EIATTR_KPARAM_INFO
	.align		4
.L_42:
        /*00d8*/ 	.byte	0x04, 0x17
        /*00da*/ 	.short	(.L_44 - .L_43)
.L_43:
        /*00dc*/ 	.word	0x00000000
        /*00e0*/ 	.short	0x0000
        /*00e2*/ 	.short	0x0000
        /*00e4*/ 	.byte	0x00, 0xf4, 0x21, 0x00


	//----- nvinfo : EIATTR_AT_ENTRY_FRAGMENTS
	.align		4
.L_44:
        /*00e8*/ 	.byte	0x04, 0x4f
        /*00ea*/ 	.short	(.L_46 - .L_45)


	//   ....[0]....
.L_45:
        /*00ec*/ 	.word	0x00000004


	//----- nvinfo : EIATTR_RESERVED_SMEM_USED
	.align		4
.L_46:
        /*00f0*/ 	.byte	0x01, 0x41
	.zero		2


	//----- nvinfo : EIATTR_SPARSE_MMA_MASK
	.align		4
        /*00f4*/ 	.byte	0x03, 0x50
        /*00f6*/ 	.short	0x0000


	//----- nvinfo : EIATTR_TCGEN05_1CTA_USED
	.align		4
        /*00f8*/ 	.byte	0x01, 0x51
	.zero		2


	//----- nvinfo : EIATTR_MAXREG_COUNT
	.align		4
        /*00fc*/ 	.byte	0x03, 0x1b
        /*00fe*/ 	.short	0x00ff


	//----- nvinfo : EIATTR_NUM_BARRIERS
	.align		4
        /*0100*/ 	.byte	0x02, 0x4c
        /*0102*/ 	.byte	0x01
	.zero		1


	//----- nvinfo : EIATTR_INT_WARP_WIDE_INSTR_OFFSETS
	.align		4
        /*0104*/ 	.byte	0x04, 0x31
        /*0106*/ 	.short	(.L_48 - .L_47)


	//   ....[0]....
.L_47:
        /*0108*/ 	.word	0x000031b0


	//   ....[1]....
        /*010c*/ 	.word	0x000031c0


	//   ....[2]....
        /*0110*/ 	.word	0x00005370


	//   ....[3]....
        /*0114*/ 	.word	0x00010270


	//   ....[4]....
        /*0118*/ 	.word	0x000102c0


	//----- nvinfo : EIATTR_COOP_GROUP_MASK_REGIDS
	.align		4
.L_48:
        /*011c*/ 	.byte	0x04, 0x29
        /*011e*/ 	.short	(.L_50 - .L_49)


	//   ....[0]....
.L_49:
        /*0120*/ 	.word	0xffffffff


	//   ....[1]....
        /*0124*/ 	.word	0xffffffff


	//   ....[2]....
        /*0128*/ 	.word	0xffffffff


	//   ....[3]....
        /*012c*/ 	.word	0xffffffff


	//----- nvinfo : EIATTR_COOP_GROUP_INSTR_OFFSETS
	.align		4
.L_50:
        /*0130*/ 	.byte	0x04, 0x28
        /*0132*/ 	.short	(.L_52 - .L_51)


	//   ....[0]....
.L_51:
        /*0134*/ 	.word	0x00000070


	//   ....[1]....
        /*0138*/ 	.word	0x00000330


	//   ....[2]....
        /*013c*/ 	.word	0x00010100


	//   ....[3]....
        /*0140*/ 	.word	0x00010370


	//----- nvinfo : EIATTR_VRC_CTA_INIT_COUNT
	.align		4
.L_52:
        /*0144*/ 	.byte	0x02, 0x4a
        /*0146*/ 	.byte	0x80
	.zero		1


	//----- nvinfo : EIATTR_MBARRIER_INSTR_OFFSETS
	.align		4
        /*0148*/ 	.byte	0x04, 0x39
        /*014a*/ 	.short	(.L_54 - .L_53)


	//   ....[0]....
.L_53:
        /*014c*/ 	.word	0x00003380
        /*0150*/ 	.word	0x000000ff
        /*0154*/ 	.word	0x00000000
        /*0158*/ 	.short	0x0100
        /*015a*/ 	.byte	0x0f
	.zero		1


	//   ....[1]....
        /*015c*/ 	.word	0x000053b0
        /*0160*/ 	.word	0x000000ff
        /*0164*/ 	.word	0x0000c008
        /*0168*/ 	.short	0x0100
        /*016a*/ 	.byte	0x0d
	.zero		1


	//   ....[2]....
        /*016c*/ 	.word	0x00008100
        /*0170*/ 	.word	0x000000ff
        /*0174*/ 	.word	0x00000000
        /*0178*/ 	.short	0x010a
        /*017a*/ 	.byte	0x0f
	.zero		1


	//   ....[3]....
        /*017c*/ 	.word	0x0000aa40
        /*0180*/ 	.word	0x000000ff
        /*0184*/ 	.word	0x00000000
        /*0188*/ 	.short	0x010a
        /*018a*/ 	.byte	0x0f
	.zero		1


	//   ....[4]....
        /*018c*/ 	.word	0x0000ab70
        /*0190*/ 	.word	0x000000ff
        /*0194*/ 	.word	0x0000c000
        /*0198*/ 	.short	0x0108
        /*019a*/ 	.byte	0x0d
	.zero		1


	//   ....[5]....
        /*019c*/ 	.word	0x0000ac70
        /*01a0*/ 	.word	0x000000ff
        /*01a4*/ 	.word	0x0000c008
        /*01a8*/ 	.short	0x0108
        /*01aa*/ 	.byte	0x0d
	.zero		1


	//   ....[6]....
        /*01ac*/ 	.word	0x00010390
        /*01b0*/ 	.word	0x000000ff
        /*01b4*/ 	.word	0x00000000
        /*01b8*/ 	.short	0x010a
        /*01ba*/ 	.byte	0x0f
	.zero		1


	//   ....[7]....
        /*01bc*/ 	.word	0x000103c0
        /*01c0*/ 	.word	0x000000ff
        /*01c4*/ 	.word	0x00000000
        /*01c8*/ 	.short	0x010a
        /*01ca*/ 	.byte	0x0f
	.zero		1


	//----- nvinfo : EIATTR_NUM_MBARRIERS
	.align		4
.L_54:
        /*01cc*/ 	.byte	0x03, 0x38
        /*01ce*/ 	.short	0x0002


	//----- nvinfo : EIATTR_EXIT_INSTR_OFFSETS
	.align		4
        /*01d0*/ 	.byte	0x04, 0x1c
        /*01d2*/ 	.short	(.L_56 - .L_55)


	//   ....[0]....
.L_55:
        /*01d4*/ 	.word	0x00010380


	//----- nvinfo : EIATTR_REQNTID
	.align		4
.L_56:
        /*01d8*/ 	.byte	0x04, 0x10
        /*01da*/ 	.short	(.L_58 - .L_57)
.L_57:
        /*01dc*/ 	.word	0x00000100
        /*01e0*/ 	.word	0x00000001
        /*01e4*/ 	.word	0x00000001


	//----- nvinfo : EIATTR_CRS_STACK_SIZE
	.align		4
.L_58:
        /*01e8*/ 	.byte	0x04, 0x1e
        /*01ea*/ 	.short	(.L_60 - .L_59)
.L_59:
        /*01ec*/ 	.word	0x00000000


	//----- nvinfo : EIATTR_CBANK_PARAM_SIZE
	.align		4
.L_60:
        /*01f0*/ 	.byte	0x03, 0x19
        /*01f2*/ 	.short	0x0050


	//----- nvinfo : EIATTR_PARAM_CBANK
	.align		4
        /*01f4*/ 	.byte	0x04, 0x0a
        /*01f6*/ 	.short	(.L_62 - .L_61)
	.align		4
.L_61:
        /*01f8*/ 	.word	index@(.nv.constant0.matmul_kernel)
        /*01fc*/ 	.short	0x0380
        /*01fe*/ 	.short	0x0050


	//----- nvinfo : EIATTR_SW_WAR
	.align		4
.L_62:
        /*0200*/ 	.byte	0x04, 0x36
        /*0202*/ 	.short	(.L_64 - .L_63)
.L_63:
        /*0204*/ 	.word	0x00000008
.L_64:


//--------------------- .nv.compat                --------------------------
	.section	.nv.compat,"",@"SHT_CUDA_COMPAT_INFO"
	.align	4
        /*0000*/ 	.byte	0x02, 0x02, 0x02, 0x00, 0x02, 0x05, 0x05, 0x00, 0x02, 0x03, 0x00, 0x00, 0x02, 0x06, 0x01, 0x00


//--------------------- .nv.callgraph             --------------------------
	.section	.nv.callgraph,"",@"SHT_CUDA_CALLGRAPH"
	.align	4
	.sectionentsize	8
	.align		4
        /*0000*/ 	.word	0x00000000
	.align		4
        /*0004*/ 	.word	0xffffffff
	.align		4
        /*0008*/ 	.word	0x00000000
	.align		4
        /*000c*/ 	.word	0xfffffffe
	.align		4
        /*0010*/ 	.word	0x00000000
	.align		4
        /*0014*/ 	.word	0xfffffffd
	.align		4
        /*0018*/ 	.word	0x00000000
	.align		4
        /*001c*/ 	.word	0xfffffffc


//--------------------- .text.matmul_kernel       --------------------------
	.section	.text.matmul_kernel,"ax",@progbits
	.align	128
        .global         matmul_kernel
        .type           matmul_kernel,@function
        .size           matmul_kernel,(.L_x_20 - matmul_kernel)
        .other          matmul_kernel,@"STO_CUDA_ENTRY STV_DEFAULT"
matmul_kernel:
.text.matmul_kernel:
[----:B------:R-:W0:Y:S01]  /*0000*/  LDC R1, c[0x0][0x37c] ;  /* 0x0000df00ff017b82 */ /* 0x000e220000000800 */
[----:B------:R-:W1:Y:S01]  /*0010*/  S2R R0, SR_TID.X ;  /* 0x0000000000007919 */ /* 0x000e620000002100 */
[----:B------:R-:W2:Y:S01]  /*0020*/  LDCU.64 UR26, c[0x0][0x358] ;  /* 0x00006b00ff1a77ac */ /* 0x000ea20008000a00 */
[----:B-1----:R-:W-:-:S13]  /*0030*/  ISETP.GE.U32.AND P0, PT, R0, 0x20, PT ;  /* 0x000000200000780c */ /* 0x002fda0003f06070 */
[----:B------:R-:W-:Y:S02]  /*0040*/  VOTEU.ANY UP0, P0 ;  /* 0x0000000000ff7886 */ /* 0x000fe40000000100 */
[----:B0-2---:R-:W-:Y:S05]  /*0050*/  BRA.U UP0, `(.L_x_0) ;  /* 0x0000000100b87547 */ /* 0x005fea000b800000 */
[----:B------:R-:W0:Y:S01]  /*0060*/  S2UR UR6, SR_CgaCtaId ;  /* 0x00000000000679c3 */ /* 0x000e220000008800 */
[----:B------:R-:W-:Y:S01]  /*0070*/  NOP ;  /* 0x0000000000007918 */ /* 0x000fe20000000000 */
[----:B------:R-:W-:Y:S02]  /*0080*/  UMOV UR4, 0x40 ;  /* 0x0000004000047882 */ /* 0x000fe40000000000 */
[----:B0-----:R-:W-:-:S09]  /*0090*/  ULEA UR4, UR6, UR4, 0x18 ;  /* 0x0000000406047291 */ /* 0x001fd2000f8ec0ff */
[----:B------:R-:W0:Y:S01]  /*00a0*/  LDS.U8 R0, [UR4] ;  /* 0x00000004ff007984 */ /* 0x000e220008000000 */
[----:B------:R-:W-:Y:S02]  /*00b0*/  UMOV UR4, 0x400 ;  /* 0x0000040000047882 */ /* 0x000fe40000000000 */
[----:B------:R-:W-:Y:S01]  /*00c0*/  ULEA UR4, UR6, UR4, 0x18 ;  /* 0x0000000406047291 */ /* 0x000fe2000f8ec0ff */
[----:B0-----:R-:W-:-:S13]  /*00d0*/  ISETP.NE.AND P0, PT, R0, RZ, PT ;  /* 0x000000ff0000720c */ /* 0x001fda0003f05270 */
[----:B------:R-:W-:Y:S05]  /*00e0*/  @P0 BRA `(.L_x_1) ;  /* 0x00000000007c0947 */ /* 0x000fea0003800000 */
[----:B------:R-:W-:-:S13]  /*00f0*/  ELECT P0, URZ, PT ;  /* 0x0000000000ff782f */ /* 0x000fda0003800000 */
[----:B------:R-:W-:Y:S05]  /*0100*/  @!P0 BRA `(.L_x_2) ;  /* 0x0000000000848947 */ /* 0x000fea0003800000 */
[----:B------:R-:W-:Y:S01]  /*0110*/  UMOV UR5, 0x8 ;  /* 0x0000000800057882 */ /* 0x000fe20000000000 */
[----:B------:R-:W-:Y:S02]  /*0120*/  IMAD.MOV.U32 R4, RZ, RZ, 0x1 ;  /* 0x00000001ff047424 */ /* 0x000fe400078e00ff */
[----:B------:R-:W-:Y:S02]  /*0130*/  IMAD.MOV.U32 R5, RZ, RZ, 0xff ;  /* 0x000000ffff057424 */ /* 0x000fe400078e00ff */
[----:B------:R-:W-:Y:S04]  /*0140*/  DEPBAR.LE SB0, 0x36 ;  /* 0x00008d800000791a */ /* 0x000fe80000000000 */
[----:B------:R-:W0:Y:S02]  /*0150*/  UTCATOMSWS.FIND_AND_SET.ALIGN UP1, UR5, UR5 ;  /* 0x00000005000575e3 */ /* 0x000e240008020800 */
[----:B0-----:R-:W-:-:S04]  /*0160*/  PLOP3.LUT P0, PT, PT, PT, UP1, 0x80, 0x8 ;  /* 0x000000000008781c */ /* 0x001fc80003f0f018 */
[----:B------:R-:W-:-:S04]  /*0170*/  SEL R0, RZ, 0xffffffff, !P0 ;  /* 0xffffffffff007807 */ /* 0x000fc80004000000 */
[----:B------:R-:W-:Y:S01]  /*0180*/  ISETP.NE.AND P0, PT, R0, RZ, PT ;  /* 0x000000ff0000720c */ /* 0x000fe20003f05270 */
[----:B------:R-:W-:-:S12]  /*0190*/  IMAD.U32 R0, RZ, RZ, UR5 ;  /* 0x00000005ff007e24 */ /* 0x000fd8000f8e00ff */
[----:B------:R-:W-:Y:S05]  /*01a0*/  @P0 BRA `(.L_x_3) ;  /* 0x0000000000240947 */ /* 0x000fea0003800000 */
.L_x_4:
[----:B------:R-:W-:Y:S05]  /*01b0*/  NANOSLEEP 0x64 ;  /* 0x000000640000795d */ /* 0x000fea0003800000 */
[----:B------:R-:W-:-:S05]  /*01c0*/  UMOV UR5, 0x8 ;  /* 0x0000000800057882 */ /* 0x000fca0000000000 */
[----:B------:R-:W-:Y:S04]  /*01d0*/  DEPBAR.LE SB0, 0x36 ;  /* 0x00008d800000791a */ /* 0x000fe80000000000 */
[----:B------:R-:W0:Y:S02]  /*01e0*/  UTCATOMSWS.FIND_AND_SET.ALIGN UP1, UR5, UR5 ;  /* 0x00000005000575e3 */ /* 0x000e240008020800 */
[----:B0-----:R-:W-:-:S04]  /*01f0*/  PLOP3.LUT P0, PT, PT, PT, UP1, 0x80, 0x8 ;  /* 0x000000000008781c */ /* 0x001fc80003f0f018 */
[----:B------:R-:W-:-:S04]  /*0200*/  SEL R0, RZ, 0xffffffff, !P0 ;  /* 0xffffffffff007807 */ /* 0x000fc80004000000 */
[----:B------:R-:W-:Y:S01]  /*0210*/  ISETP.NE.AND P0, PT, R0, RZ, PT ;  /* 0x000000ff0000720c */ /* 0x000fe20003f05270 */
[----:B------:R-:W-:-:S12]  /*0220*/  IMAD.U32 R0, RZ, RZ, UR5 ;  /* 0x00000005ff007e24 */ /* 0x000fd8000f8e00ff */
[----:B------:R-:W-:Y:S05]  /*0230*/  @!P0 BRA `(.L_x_4) ;  /* 0xfffffffc00dc8947 */ /* 0x000fea000383ffff */
.L_x_3:
[C---:B------:R-:W-:Y:S01]  /*0240*/  VIADD R3, R0.reuse, 0x10 ;  /* 0x0000001000037836 */ /* 0x040fe20000000000 */
[----:B------:R-:W-:Y:S01]  /*0250*/  UMOV UR5, 0x50 ;  /* 0x0000005000057882 */ /* 0x000fe20000000000 */
[----:B------:R-:W-:Y:S01]  /*0260*/  SHF.L.U32 R2, R5, R0, RZ ;  /* 0x0000000005027219 */ /* 0x000fe200000006ff */
[----:B------:R-:W-:Y:S01]  /*0270*/  ULEA UR5, UR6, UR5, 0x18 ;  /* 0x0000000506057291 */ /* 0x000fe2000f8ec0ff */
[----:B------:R-:W-:Y:S01]  /*0280*/  IMAD.SHL.U32 R0, R0, 0x20, RZ ;  /* 0x0000002000007824 */ /* 0x000fe200078e00ff */
[----:B------:R-:W-:-:S04]  /*0290*/  SHF.L.U32 R3, R4, R3, RZ ;  /* 0x0000000304037219 */ /* 0x000fc800000006ff */
[----:B------:R-:W-:-:S05]  /*02a0*/  LOP3.LUT R2, R3, R2, RZ, 0xfc, !PT ;  /* 0x0000000203027212 */ /* 0x000fca00078efcff */
[----:B------:R0:W-:Y:S04]  /*02b0*/  ATOMS.OR RZ, [UR5], R2 ;  /* 0x00000002ffff798c */ /* 0x0001e8000b000005 */
[----:B------:R0:W-:Y:S01]  /*02c0*/  STS [UR4], R0 ;  /* 0x00000000ff007988 */ /* 0x0001e20008000804 */
[----:B------:R-:W-:Y:S05]  /*02d0*/  BRA `(.L_x_2) ;  /* 0x0000000000107947 */ /* 0x000fea0003800000 */
.L_x_1:
[----:B------:R-:W-:Y:S01]  /*02e0*/  IMAD.MOV.U32 R0, RZ, RZ, -0x1 ;  /* 0xffffffffff007424 */ /* 0x000fe200078e00ff */
[----:B------:R-:W-:-:S04]  /*02f0*/  MOV R2, 0x320 ;  /* 0x0000032000027802 */ /* 0x000fc80000000f00 */
[----:B------:R0:W-:Y:S03]  /*0300*/  STS [UR4], R0 ;  /* 0x00000000ff007988 */ /* 0x0001e60008000804 */
[----:B0-----:R-:W-:Y:S05]  /*0310*/  CALL.REL.NOINC `($__internal_1_$__cuda_sm10x_tcgen05_guardrail_trap_phase_invalid_during_alloc) ;  /* 0x0000010000407944 */ /* 0x001fea0003c00000 */
.L_x_2:
[----:B------:R-:W-:Y:S05]  /*0320*/  WARPSYNC.ALL ;  /* 0x0000000000007948 */ /* 0x000fea0003800000 */
[----:B------:R-:W-:Y:S01]  /*0330*/  NOP ;  /* 0x0000000000007918 */ /* 0x000fe20000000000 */
.L_x_0:
[----:B------:R-:W1:Y:S01]  /*0340*/  LDC.64 R92, c[0x0][0x398] ;  /* 0x0000e600ff5c7b82 */ /* 0x000e620000000a00 */
[----:B------:R-:W2:Y:S01]  /*0350*/  S2R R5, SR_CTAID.X ;  /* 0x0000000000057919 */ /* 0x000ea20000002500 */
[----:B------:R-:W-:Y:S01]  /*0360*/  UMOV UR13, 0x400 ;  /* 0x00000400000d7882 */ /* 0x000fe20000000000 */
[----:B------:R-:W3:Y:S01]  /*0370*/  LDCU.64 UR10, c[0x0][0x3a8] ;  /* 0x00007500ff0a77ac */ /* 0x000ee20008000a00 */
[----:B------:R-:W-:Y:S01]  /*0380*/  PRMT R85, RZ, 0x7610, R85 ;  /* 0x00007610ff557816 */ /* 0x000fe20000000055 */
[----:B------:R-:W4:Y:S01]  /*0390*/  S2R R191, SR_TID.X ;  /* 0x0000000000bf7919 */ /* 0x000f220000002100 */
[----:B------:R-:W-:Y:S01]  /*03a0*/  PRMT R81, RZ, 0x7610, R81 ;  /* 0x00007610ff517816 */ /* 0x000fe20000000051 */
[----:B------:R-:W5:Y:S01]  /*03b0*/  LDCU UR4, c[0x0][0x3a4] ;  /* 0x00007480ff0477ac */ /* 0x000f620008000800 */
[----:B------:R-:W0:Y:S01]  /*03c0*/  S2UR UR6, SR_CgaCtaId ;  /* 0x00000000000679c3 */ /* 0x000e220000008800 */
[----:B------:R-:W0:Y:S01]  /*03d0*/  LDCU UR31, c[0x0][0x3a0] ;  /* 0x00007400ff1f77ac */ /* 0x000e220008000800 */
[----:B------:R-:W0:Y:S01]  /*03e0*/  LDCU.128 UR16, c[0x0][0x380] ;  /* 0x00007000ff1077ac */ /* 0x000e220008000c00 */
[----:B------:R-:W-:Y:S01]  /*03f0*/  UMOV UR7, 0x1 ;  /* 0x0000000100077882 */ /* 0x000fe20000000000 */
[----:B---3--:R-:W-:-:S02]  /*0400*/  IMAD.U32 R15, RZ, RZ, UR10 ;  /* 0x0000000aff0f7e24 */ /* 0x008fc4000f8e00ff */
[----:B------:R-:W-:Y:S02]  /*0410*/  IMAD.U32 R17, RZ, RZ, UR10 ;  /* 0x0000000aff117e24 */ /* 0x000fe4000f8e00ff */
[----:B------:R-:W-:Y:S01]  /*0420*/  BAR.SYNC.DEFER_BLOCKING 0x0 ;  /* 0x0000000000007b1d */ /* 0x000fe20000010000 */
[----:B01----:R-:W-:Y:S01]  /*0430*/  VIADD R0, R93, 0xff ;  /* 0x000000ff5d007836 */ /* 0x003fe20000000000 */
[----:B------:R-:W-:Y:S01]  /*0440*/  ISETP.NE.AND P4, PT, R92, RZ, PT ;  /* 0x000000ff5c00720c */ /* 0x000fe20003f85270 */
[----:B------:R-:W-:-:S03]  /*0450*/  UIADD3 UR33, UPT, UPT, UR31, 0x3f, URZ ;  /* 0x0000003f1f217890 */ /* 0x000fc6000fffe0ff */
[----:B------:R-:W-:Y:S01]  /*0460*/  SHF.R.S32.HI R3, RZ, 0x1f, R0 ;  /* 0x0000001fff037819 */ /* 0x000fe20000011400 */
[----:B------:R-:W-:Y:S01]  /*0470*/  ULEA UR13, UR6, UR13, 0x18 ;  /* 0x0000000d060d7291 */ /* 0x000fe2000f8ec0ff */
[----:B--2---:R-:W-:Y:S01]  /*0480*/  IABS R8, R5 ;  /* 0x0000000500087213 */ /* 0x004fe20000000000 */
[----:B------:R-:W-:Y:S01]  /*0490*/  UISETP.GT.AND UP1, UPT, UR33, 0x3f, UPT ;  /* 0x0000003f2100788c */ /* 0x000fe2000bf24270 */
[----:B------:R-:W-:Y:S01]  /*04a0*/  LEA.HI R3, R3, R0, RZ, 0x8 ;  /* 0x0000000003037211 */ /* 0x000fe200078f40ff */
[----:B------:R-:W-:Y:S01]  /*04b0*/  UIADD3 UR15, UPT, UPT, UR13, 0xc000, URZ ;  /* 0x0000c0000d0f7890 */ /* 0x000fe2000fffe0ff */
[----:B----4-:R-:W-:Y:S02]  /*04c0*/  SHF.R.U32.HI R20, RZ, 0x6, R191 ;  /* 0x00000006ff147819 */ /* 0x010fe400000116bf */
[----:B------:R-:W-:Y:S02]  /*04d0*/  SHF.R.S32.HI R3, RZ, 0x8, R3 ;  /* 0x00000008ff037819 */ /* 0x000fe40000011403 */
[----:B------:R-:W-:-:S02]  /*04e0*/  SGXT.U32 R20, R20, 0x2 ;  /* 0x000000021414781a */ /* 0x000fc40000000000 */
[----:B------:R-:W-:Y:S01]  /*04f0*/  LOP3.LUT R238, R191, 0x3f, RZ, 0xc0, !PT ;  /* 0x0000003fbfee7812 */ /* 0x000fe200078ec0ff */
[----:B------:R-:W-:-:S04]  /*0500*/  IMAD.SHL.U32 R4, R3, 0x8, RZ ;  /* 0x0000000803047824 */ /* 0x000fc800078e00ff */
[----:B------:R-:W-:Y:S01]  /*0510*/  IMAD R235, R238, UR11, RZ ;  /* 0x0000000beeeb7c24 */ /* 0x000fe2000f8e02ff */
[-C--:B------:R-:W-:Y:S02]  /*0520*/  IABS R7, R4.reuse ;  /* 0x0000000400077213 */ /* 0x080fe40000000000 */
[----:B------:R-:W-:Y:S02]  /*0530*/  IABS R10, R4 ;  /* 0x00000004000a7213 */ /* 0x000fe40000000000 */
[----:B------:R-:W0:Y:S08]  /*0540*/  I2F.RP R0, R7 ;  /* 0x0000000700007306 */ /* 0x000e300000209400 */
[----:B0-----:R-:W0:Y:S02]  /*0550*/  MUFU.RCP R0, R0 ;  /* 0x0000000000007308 */ /* 0x001e240000001000 */
[----:B0-----:R-:W-:-:S02]  /*0560*/  VIADD R2, R0, 0xffffffe ;  /* 0x0ffffffe00027836 */ /* 0x001fc40000000000 */
[----:B------:R-:W-:-:S04]  /*0570*/  IMAD.MOV R0, RZ, RZ, -R10 ;  /* 0x000000ffff007224 */ /* 0x000fc800078e0a0a */
[----:B------:R0:W1:Y:S02]  /*0580*/  F2I.FTZ.U32.TRUNC.NTZ R3, R2 ;  /* 0x0000000200037305 */ /* 0x000064000021f000 */
[----:B0-----:R-:W-:Y:S02]  /*0590*/  IMAD.MOV.U32 R2, RZ, RZ, RZ ;  /* 0x000000ffff027224 */ /* 0x001fe400078e00ff */
[----:B-1----:R-:W-:-:S04]  /*05a0*/  IMAD.MOV R6, RZ, RZ, -R3 ;  /* 0x000000ffff067224 */ /* 0x002fc800078e0a03 */
[----:B------:R-:W-:Y:S02]  /*05b0*/  IMAD R9, R6, R7, RZ ;  /* 0x0000000706097224 */ /* 0x000fe400078e02ff */
[----:B------:R-:W-:Y:S02]  /*05c0*/  IMAD.MOV.U32 R6, RZ, RZ, R8 ;  /* 0x000000ffff067224 */ /* 0x000fe400078e0008 */
[----:B------:R-:W-:-:S06]  /*05d0*/  IMAD.HI.U32 R3, R3, R9, R2 ;  /* 0x0000000903037227 */ /* 0x000fcc00078e0002 */
[----:B------:R-:W-:-:S04]  /*05e0*/  IMAD.HI.U32 R3, R3, R6, RZ ;  /* 0x0000000603037227 */ /* 0x000fc800078e00ff */
[----:B------:R-:W-:-:S05]  /*05f0*/  IMAD R0, R3, R0, R6 ;  /* 0x0000000003007224 */ /* 0x000fca00078e0206 */
[----:B------:R-:W-:-:S13]  /*0600*/  ISETP.GT.U32.AND P1, PT, R7, R0, PT ;  /* 0x000000000700720c */ /* 0x000fda0003f24070 */
[----:B------:R-:W-:Y:S02]  /*0610*/  @!P1 IMAD.IADD R0, R0, 0x1, -R7 ;  /* 0x0000000100009824 */ /* 0x000fe400078e0a07 */
[----:B------:R-:W-:Y:S01]  /*0620*/  @!P1 VIADD R3, R3, 0x1 ;  /* 0x0000000103039836 */ /* 0x000fe20000000000 */
[----:B------:R-:W-:Y:S02]  /*0630*/  ISETP.NE.AND P1, PT, R4, RZ, PT ;  /* 0x000000ff0400720c */ /* 0x000fe40003f25270 */
[----:B------:R-:W-:Y:S02]  /*0640*/  ISETP.GE.U32.AND P0, PT, R0, R7, PT ;  /* 0x000000070000720c */ /* 0x000fe40003f06070 */
[----:B------:R-:W-:Y:S02]  /*0650*/  LOP3.LUT R0, R5, R4, RZ, 0x3c, !PT ;  /* 0x0000000405007212 */ /* 0x000fe400078e3cff */
[----:B------:R-:W-:Y:S02]  /*0660*/  IABS R7, R92 ;  /* 0x0000005c00077213 */ /* 0x000fe40000000000 */
[----:B------:R-:W-:Y:S01]  /*0670*/  ISETP.GE.AND P2, PT, R0, RZ, PT ;  /* 0x000000ff0000720c */ /* 0x000fe20003f46270 */
[----:B------:R-:W-:-:S06]  /*0680*/  VIADD R0, R92, 0x7f ;  /* 0x0000007f5c007836 */ /* 0x000fcc0000000000 */
[----:B------:R-:W-:-:S04]  /*0690*/  @P0 VIADD R3, R3, 0x1 ;  /* 0x0000000103030836 */ /* 0x000fc80000000000 */
[----:B------:R-:W-:Y:S01]  /*06a0*/  IMAD.MOV.U32 R2, RZ, RZ, R3 ;  /* 0x000000ffff027224 */ /* 0x000fe200078e0003 */
[----:B------:R-:W-:-:S03]  /*06b0*/  SHF.R.S32.HI R3, RZ, 0x1f, R0 ;  /* 0x0000001fff037819 */ /* 0x000fc60000011400 */
[----:B------:R-:W-:Y:S01]  /*06c0*/  @!P2 IMAD.MOV R2, RZ, RZ, -R2 ;  /* 0x000000ffff02a224 */ /* 0x000fe200078e0a02 */
[----:B------:R-:W-:Y:S02]  /*06d0*/  @!P1 LOP3.LUT R2, RZ, R4, RZ, 0x33, !PT ;  /* 0x00000004ff029212 */ /* 0x000fe400078e33ff */
[----:B------:R-:W-:-:S03]  /*06e0*/  LEA.HI R3, R3, R0, RZ, 0x7 ;  /* 0x0000000003037211 */ /* 0x000fc600078f38ff */
[----:B------:R-:W-:Y:S02]  /*06f0*/  IMAD.SHL.U32 R240, R2, 0x8, RZ ;  /* 0x0000000802f07824 */ /* 0x000fe400078e00ff */
[----:B------:R-:W-:-:S03]  /*0700*/  IMAD.MOV R2, RZ, RZ, -R2 ;  /* 0x000000ffff027224 */ /* 0x000fc600078e0a02 */
[----:B------:R-:W-:Y:S01]  /*0710*/  LEA.HI.SX32 R3, R3, -R240, 0x19 ;  /* 0x800000f003037211 */ /* 0x000fe200078fcaff */
[----:B------:R-:W-:Y:S02]  /*0720*/  IMAD R11, R4, R2, R5 ;  /* 0x00000002040b7224 */ /* 0x000fe400078e0205 */
[----:B------:R-:W-:Y:S01]  /*0730*/  IMAD.MOV.U32 R2, RZ, RZ, RZ ;  /* 0x000000ffff027224 */ /* 0x000fe200078e00ff */
[----:B------:R-:W-:Y:S02]  /*0740*/  VIMNMX R8, PT, PT, R3, 0x8, PT ;  /* 0x0000000803087848 */ /* 0x000fe40003fe0100 */
[----:B------:R-:W-:Y:S02]  /*0750*/  IABS R4, R11 ;  /* 0x0000000b00047213 */ /* 0x000fe40000000000 */
[----:B------:R-:W-:-:S04]  /*0760*/  IABS R9, R8 ;  /* 0x0000000800097213 */ /* 0x000fc80000000000 */
[----:B------:R-:W0:Y:S08]  /*0770*/  I2F.RP R0, R9 ;  /* 0x0000000900007306 */ /* 0x000e300000209400 */
[----:B0-----:R-:W0:Y:S02]  /*0780*/  MUFU.RCP R0, R0 ;  /* 0x0000000000007308 */ /* 0x001e240000001000 */
[----:B0-----:R-:W-:-:S06]  /*0790*/  VIADD R3, R0, 0xffffffe ;  /* 0x0ffffffe00037836 */ /* 0x001fcc0000000000 */
[----:B------:R-:W0:Y:S02]  /*07a0*/  F2I.FTZ.U32.TRUNC.NTZ R3, R3 ;  /* 0x0000000300037305 */ /* 0x000e24000021f000 */
[----:B0-----:R-:W-:-:S04]  /*07b0*/  IMAD.MOV R6, RZ, RZ, -R3 ;  /* 0x000000ffff067224 */ /* 0x001fc800078e0a03 */
[----:B------:R-:W-:Y:S01]  /*07c0*/  IMAD R5, R6, R9, RZ ;  /* 0x0000000906057224 */ /* 0x000fe200078e02ff */
[----:B------:R-:W-:-:S03]  /*07d0*/  IABS R6, R8 ;  /* 0x0000000800067213 */ /* 0x000fc60000000000 */
[----:B------:R-:W-:-:S04]  /*07e0*/  IMAD.HI.U32 R0, R3, R5, R2 ;  /* 0x0000000503007227 */ /* 0x000fc800078e0002 */
[----:B------:R-:W-:Y:S01]  /*07f0*/  IMAD.MOV.U32 R2, RZ, RZ, R7 ;  /* 0x000000ffff027224 */ /* 0x000fe200078e0007 */
[----:B------:R-:W-:Y:S01]  /*0800*/  IABS R7, R93 ;  /* 0x0000005d00077213 */ /* 0x000fe20000000000 */
[----:B------:R-:W-:-:S04]  /*0810*/  IMAD.HI.U32 R3, R0, R4, RZ ;  /* 0x0000000400037227 */ /* 0x000fc800078e00ff */
[----:B------:R-:W-:Y:S02]  /*0820*/  IMAD.MOV R5, RZ, RZ, -R6 ;  /* 0x000000ffff057224 */ /* 0x000fe400078e0a06 */
[----:B------:R-:W-:Y:S01]  /*0830*/  IMAD.MOV.U32 R0, RZ, RZ, R7 ;  /* 0x000000ffff007224 */ /* 0x000fe200078e0007 */
[----:B------:R-:W0:Y:S01]  /*0840*/  I2F.RP R6, R2 ;  /* 0x0000000200067306 */ /* 0x000e220000209400 */
[----:B------:R-:W-:-:S05]  /*0850*/  IMAD R4, R3, R5, R4 ;  /* 0x0000000503047224 */ /* 0x000fca00078e0204 */
[----:B------:R-:W-:Y:S02]  /*0860*/  ISETP.GT.U32.AND P1, PT, R9, R4, PT ;  /* 0x000000040900720c */ /* 0x000fe40003f24070 */
[----:B------:R-:W1:Y:S08]  /*0870*/  I2F.RP R7, R0 ;  /* 0x0000000000077306 */ /* 0x000e700000209400 */
[----:B0-----:R-:W0:Y:S03]  /*0880*/  MUFU.RCP R6, R6 ;  /* 0x0000000600067308 */ /* 0x001e260000001000 */
[----:B------:R-:W-:-:S02]  /*0890*/  @!P1 IMAD.IADD R4, R4, 0x1, -R9 ;  /* 0x0000000104049824 */ /* 0x000fc400078e0a09 */
[----:B------:R-:W-:Y:S01]  /*08a0*/  @!P1 VIADD R3, R3, 0x1 ;  /* 0x0000000103039836 */ /* 0x000fe20000000000 */
[----:B------:R-:W-:Y:S02]  /*08b0*/  ISETP.NE.AND P1, PT, R8, RZ, PT ;  /* 0x000000ff0800720c */ /* 0x000fe40003f25270 */
[----:B-1----:R-:W1:Y:S01]  /*08c0*/  MUFU.RCP R7, R7 ;  /* 0x0000000700077308 */ /* 0x002e620000001000 */
[----:B------:R-:W-:Y:S02]  /*08d0*/  ISETP.GE.U32.AND P0, PT, R4, R9, PT ;  /* 0x000000090400720c */ /* 0x000fe40003f06070 */
[----:B------:R-:W-:-:S04]  /*08e0*/  LOP3.LUT R4, R11, R8, RZ, 0x3c, !PT ;  /* 0x000000080b047212 */ /* 0x000fc800078e3cff */
[----:B------:R-:W-:Y:S01]  /*08f0*/  ISETP.GE.AND P2, PT, R4, RZ, PT ;  /* 0x000000ff0400720c */ /* 0x000fe20003f46270 */
[----:B0-----:R-:W-:-:S06]  /*0900*/  VIADD R5, R6, 0xffffffe ;  /* 0x0ffffffe06057836 */ /* 0x001fcc0000000000 */
[----:B------:R-:W-:Y:S01]  /*0910*/  @P0 VIADD R3, R3, 0x1 ;  /* 0x0000000103030836 */ /* 0x000fe20000000000 */
[----:B------:R-:W0:Y:S01]  /*0920*/  F2I.FTZ.U32.TRUNC.NTZ R5, R5 ;  /* 0x0000000500057305 */ /* 0x000e22000021f000 */
[----:B-1----:R-:W-:Y:S02]  /*0930*/  VIADD R4, R7, 0xffffffe ;  /* 0x0ffffffe07047836 */ /* 0x002fe40000000000 */
[----:B------:R-:W-:-:S05]  /*0940*/  IMAD.MOV.U32 R237, RZ, RZ, R3 ;  /* 0x000000ffffed7224 */ /* 0x000fca00078e0003 */
[----:B------:R-:W1:Y:S01]  /*0950*/  F2I.FTZ.U32.TRUNC.NTZ R7, R4 ;  /* 0x0000000400077305 */ /* 0x000e62000021f000 */
[----:B------:R-:W-:Y:S01]  /*0960*/  @!P2 IMAD.MOV R237, RZ, RZ, -R237 ;  /* 0x000000ffffeda224 */ /* 0x000fe200078e0aed */
[----:B------:R-:W-:-:S05]  /*0970*/  @!P1 LOP3.LUT R237, RZ, R8, RZ, 0x33, !PT ;  /* 0x00000008ffed9212 */ /* 0x000fca00078e33ff */
[----:B------:R-:W-:Y:S02]  /*0980*/  IMAD.MOV R3, RZ, RZ, -R237 ;  /* 0x000000ffff037224 */ /* 0x000fe400078e0aed */
[----:B0-----:R-:W-:Y:S02]  /*0990*/  IMAD.MOV R9, RZ, RZ, -R5 ;  /* 0x000000ffff097224 */ /* 0x001fe400078e0a05 */
[----:B------:R-:W-:Y:S02]  /*09a0*/  IMAD R3, R8, R3, R11 ;  /* 0x0000000308037224 */ /* 0x000fe400078e020b */
[----:B------:R-:W-:Y:S02]  /*09b0*/  IMAD.SHL.U32 R237, R237, 0x100, RZ ;  /* 0x00000100eded7824 */ /* 0x000fe400078e00ff */
[----:B-1----:R-:W-:Y:S02]  /*09c0*/  IMAD.MOV R6, RZ, RZ, -R7 ;  /* 0x000000ffff067224 */ /* 0x002fe400078e0a07 */
[----:B------:R-:W-:Y:S01]  /*09d0*/  IMAD R9, R9, R2, RZ ;  /* 0x0000000209097224 */ /* 0x000fe200078e02ff */
[----:B------:R-:W-:Y:S01]  /*09e0*/  LOP3.LUT R20, R237, R20, RZ, 0xfc, !PT ;  /* 0x00000014ed147212 */ /* 0x000fe200078efcff */
[----:B------:R-:W-:Y:S01]  /*09f0*/  IMAD.MOV.U32 R11, RZ, RZ, R6 ;  /* 0x000000ffff0b7224 */ /* 0x000fe200078e0006 */
[----:B------:R-:W-:Y:S01]  /*0a00*/  LEA.HI R107, R191, R237, RZ, 0x1a ;  /* 0x000000edbf6b7211 */ /* 0x000fe200078fd0ff */
[----:B------:R-:W-:Y:S01]  /*0a10*/  IMAD.MOV.U32 R4, RZ, RZ, RZ ;  /* 0x000000ffff047224 */ /* 0x000fe200078e00ff */
[----:B------:R-:W-:Y:S01]  /*0a20*/  IABS R128, R20 ;  /* 0x0000001400807213 */ /* 0x000fe20000000000 */
[----:B------:R-:W-:Y:S01]  /*0a30*/  IMAD.IADD R240, R240, 0x1, R3 ;  /* 0x00000001f0f07824 */ /* 0x000fe200078e0203 */
[C---:B------:R-:W-:Y:S01]  /*0a40*/  LOP3.LUT R175, R20.reuse, 0x10, RZ, 0xfc, !PT ;  /* 0x0000001014af7812 */ /* 0x040fe200078efcff */
[----:B------:R-:W-:Y:S01]  /*0a50*/  IMAD R3, R11, R0, RZ ;  /* 0x000000000b037224 */ /* 0x000fe200078e02ff */
[----:B------:R-:W-:Y:S01]  /*0a60*/  LOP3.LUT R189, R20, 0x14, RZ, 0xfc, !PT ;  /* 0x0000001414bd7812 */ /* 0x000fe200078efcff */
[----:B------:R-:W-:Y:S01]  /*0a70*/  IMAD.MOV.U32 R6, RZ, RZ, RZ ;  /* 0x000000ffff067224 */ /* 0x000fe200078e00ff */
[----:B------:R-:W-:Y:S01]  /*0a80*/  IABS R116, R175 ;  /* 0x000000af00747213 */ /* 0x000fe20000000000 */
[----:B------:R-:W-:Y:S01]  /*0a90*/  IMAD.HI.U32 R4, R5, R9, R4 ;  /* 0x0000000905047227 */ /* 0x000fe200078e0004 */
[----:B------:R-:W-:-:S02]  /*0aa0*/  LOP3.LUT R5, R191, 0x7f, RZ, 0xc0, !PT ;  /* 0x0000007fbf057812 */ /* 0x000fc400078ec0ff */
[C---:B------:R-:W-:Y:S01]  /*0ab0*/  LOP3.LUT R176, R20.reuse, 0x24, RZ, 0xfc, !PT ;  /* 0x0000002414b07812 */ /* 0x040fe200078efcff */
[----:B------:R-:W-:Y:S01]  /*0ac0*/  IMAD.HI.U32 R3, R7, R3, R6 ;  /* 0x0000000307037227 */ /* 0x000fe200078e0006 */
[----:B------:R-:W-:Y:S02]  /*0ad0*/  IABS R126, R189 ;  /* 0x000000bd007e7213 */ /* 0x000fe40000000000 */
[----:B------:R-:W-:Y:S01]  /*0ae0*/  LOP3.LUT R186, R20, 0x8, RZ, 0xfc, !PT ;  /* 0x0000000814ba7812 */ /* 0x000fe200078efcff */
[----:B------:R-:W-:Y:S01]  /*0af0*/  IMAD R240, R240, 0x80, R5 ;  /* 0x00000080f0f07824 */ /* 0x000fe200078e0205 */
[----:B------:R-:W-:Y:S01]  /*0b00*/  IABS R117, R176 ;  /* 0x000000b000757213 */ /* 0x000fe20000000000 */
[C---:B------:R-:W-:Y:S01]  /*0b10*/  IMAD.HI.U32 R5, R3.reuse, R128, RZ ;  /* 0x0000008003057227 */ /* 0x040fe200078e00ff */
[----:B------:R-:W-:Y:S02]  /*0b20*/  IABS R122, R186 ;  /* 0x000000ba007a7213 */ /* 0x000fe40000000000 */
[C---:B------:R-:W-:Y:S01]  /*0b30*/  LOP3.LUT R190, R20.reuse, 0x28, RZ, 0xfc, !PT ;  /* 0x0000002814be7812 */ /* 0x040fe200078efcff */
[----:B------:R-:W-:Y:S01]  /*0b40*/  IMAD.HI.U32 R9, R3, R116, RZ ;  /* 0x0000007403097227 */ /* 0x000fe200078e00ff */
[----:B------:R-:W-:-:S02]  /*0b50*/  LOP3.LUT R177, R20, 0x38, RZ, 0xfc, !PT ;  /* 0x0000003814b17812 */ /* 0x000fc400078efcff */
[----:B------:R-:W-:Y:S01]  /*0b60*/  IABS R121, R190 ;  /* 0x000000be00797213 */ /* 0x000fe20000000000 */
[----:B------:R-:W-:Y:S01]  /*0b70*/  IMAD.MOV R5, RZ, RZ, -R5 ;  /* 0x000000ffff057224 */ /* 0x000fe200078e0a05 */
[----:B------:R-:W-:Y:S01]  /*0b80*/  LOP3.LUT R179, R20, 0x20, RZ, 0xfc, !PT ;  /* 0x0000002014b37812 */ /* 0x000fe200078efcff */
[----:B------:R-:W-:Y:S01]  /*0b90*/  IMAD.MOV R9, RZ, RZ, -R9 ;  /* 0x000000ffff097224 */ /* 0x000fe200078e0a09 */
[----:B------:R-:W-:Y:S01]  /*0ba0*/  IABS R111, R177 ;  /* 0x000000b1006f7213 */ /* 0x000fe20000000000 */
[----:B------:R-:W-:Y:S01]  /*0bb0*/  IMAD R128, R0, R5, R128 ;  /* 0x0000000500807224 */ /* 0x000fe200078e0280 */
[C---:B------:R-:W-:Y:S01]  /*0bc0*/  LOP3.LUT R29, R20.reuse, 0x4, RZ, 0xfc, !PT ;  /* 0x00000004141d7812 */ /* 0x040fe200078efcff */
[----:B------:R-:W-:Y:S01]  /*0bd0*/  IMAD.HI.U32 R5, R3, R126, RZ ;  /* 0x0000007e03057227 */ /* 0x000fe200078e00ff */
[----:B------:R-:W-:Y:S02]  /*0be0*/  IABS R119, R179 ;  /* 0x000000b300777213 */ /* 0x000fe40000000000 */
[----:B------:R-:W-:Y:S01]  /*0bf0*/  LOP3.LUT R183, R20, 0x30, RZ, 0xfc, !PT ;  /* 0x0000003014b77812 */ /* 0x000fe200078efcff */
[C---:B------:R-:W-:Y:S01]  /*0c00*/  VIADD R187, R107.reuse, 0xc ;  /* 0x0000000c6bbb7836 */ /* 0x040fe20000000000 */
[----:B------:R-:W-:Y:S01]  /*0c10*/  IABS R124, R29 ;  /* 0x0000001d007c7213 */ /* 0x000fe20000000000 */
[----:B------:R-:W-:Y:S01]  /*0c20*/  IMAD R116, R0, R9, R116 ;  /* 0x0000000900747224 */ /* 0x000fe200078e0274 */
[C---:B------:R-:W-:Y:S01]  /*0c30*/  LOP3.LUT R185, R20.reuse, 0x18, RZ, 0xfc, !PT ;  /* 0x0000001814b97812 */ /* 0x040fe200078efcff */
[----:B------:R-:W-:Y:S01]  /*0c40*/  VIADD R182, R107, 0x1c ;  /* 0x0000001c6bb67836 */ /* 0x000fe20000000000 */
[----:B------:R-:W-:Y:S01]  /*0c50*/  IABS R120, R187 ;  /* 0x000000bb00787213 */ /* 0x000fe20000000000 */
[----:B------:R-:W-:Y:S01]  /*0c60*/  IMAD.HI.U32 R9, R3, R117, RZ ;  /* 0x0000007503097227 */ /* 0x000fe200078e00ff */
[----:B------:R-:W-:-:S02]  /*0c70*/  LOP3.LUT R180, R20, 0x34, RZ, 0xfc, !PT ;  /* 0x0000003414b47812 */ /* 0x000fc400078efcff */
[----:B------:R-:W-:Y:S01]  /*0c80*/  IABS R123, R182 ;  /* 0x000000b6007b7213 */ /* 0x000fe20000000000 */
[----:B------:R-:W-:Y:S01]  /*0c90*/  IMAD.MOV R5, RZ, RZ, -R5 ;  /* 0x000000ffff057224 */ /* 0x000fe200078e0a05 */
[----:B------:R-:W-:Y:S01]  /*0ca0*/  IABS R115, R183 ;  /* 0x000000b700737213 */ /* 0x000fe20000000000 */
[----:B------:R-:W-:Y:S01]  /*0cb0*/  IMAD.HI.U32 R7, R3, R122, RZ ;  /* 0x0000007a03077227 */ /* 0x000fe200078e00ff */
[----:B------:R-:W-:Y:S02]  /*0cc0*/  LOP3.LUT R167, R20, 0x50, RZ, 0xfc, !PT ;  /* 0x0000005014a77812 */ /* 0x000fe400078efcff */
[----:B------:R-:W-:Y:S01]  /*0cd0*/  IABS R125, R185 ;  /* 0x000000b9007d7213 */ /* 0x000fe20000000000 */
[----:B------:R-:W-:Y:S01]  /*0ce0*/  IMAD.MOV R9, RZ, RZ, -R9 ;  /* 0x000000ffff097224 */ /* 0x000fe200078e0a09 */
[----:B------:R-:W-:Y:S01]  /*0cf0*/  IABS R114, R180 ;  /* 0x000000b400727213 */ /* 0x000fe20000000000 */
[----:B------:R-:W-:Y:S01]  /*0d00*/  IMAD R126, R0, R5, R126 ;  /* 0x00000005007e7224 */ /* 0x000fe200078e027e */
[C---:B------:R-:W-:Y:S01]  /*0d10*/  LOP3.LUT R173, R20.reuse, 0x48, RZ, 0xfc, !PT ;  /* 0x0000004814ad7812 */ /* 0x040fe200078efcff */
[----:B------:R-:W-:Y:S01]  /*0d20*/  VIADD R181, R107, 0x3c ;  /* 0x0000003c6bb57836 */ /* 0x000fe20000000000 */
[----:B------:R-:W-:Y:S01]  /*0d30*/  LOP3.LUT R131, R20, 0x60, RZ, 0xfc, !PT ;  /* 0x0000006014837812 */ /* 0x000fe200078efcff */
[----:B------:R-:W-:Y:S01]  /*0d40*/  IMAD.MOV R7, RZ, RZ, -R7 ;  /* 0x000000ffff077224 */ /* 0x000fe200078e0a07 */
[----:B------:R-:W-:Y:S01]  /*0d50*/  IABS R33, R167 ;  /* 0x000000a700217213 */ /* 0x000fe20000000000 */
[----:B------:R-:W-:Y:S01]  /*0d60*/  IMAD.HI.U32 R5, R3, R121, RZ ;  /* 0x0000007903057227 */ /* 0x000fe200078e00ff */
[----:B------:R-:W-:-:S02]  /*0d70*/  IABS R109, R181 ;  /* 0x000000b5006d7213 */ /* 0x000fc40000000000 */
[----:B------:R-:W-:Y:S01]  /*0d80*/  LOP3.LUT R174, R20, 0x44, RZ, 0xfc, !PT ;  /* 0x0000004414ae7812 */ /* 0x000fe200078efcff */
[----:B------:R-:W-:Y:S01]  /*0d90*/  IMAD.HI.U32 R8, R3, R120, RZ ;  /* 0x0000007803087227 */ /* 0x000fe200078e00ff */
[----:B------:R-:W-:Y:S02]  /*0da0*/  IABS R99, R173 ;  /* 0x000000ad00637213 */ /* 0x000fe40000000000 */
[----:B------:R-:W-:Y:S01]  /*0db0*/  IABS R39, R131 ;  /* 0x0000008300277213 */ /* 0x000fe20000000000 */
[----:B------:R-:W-:Y:S01]  /*0dc0*/  IMAD R117, R0, R9, R117 ;  /* 0x0000000900757224 */ /* 0x000fe200078e0275 */
[----:B------:R-:W-:Y:S01]  /*0dd0*/  IABS R100, R174 ;  /* 0x000000ae00647213 */ /* 0x000fe20000000000 */
[----:B------:R-:W-:Y:S01]  /*0de0*/  VIADD R172, R107, 0x4c ;  /* 0x0000004c6bac7836 */ /* 0x000fe20000000000 */
[----:B------:R-:W-:Y:S01]  /*0df0*/  LOP3.LUT R132, R20, 0x64, RZ, 0xfc, !PT ;  /* 0x0000006414847812 */ /* 0x000fe200078efcff */
[----:B------:R-:W-:Y:S01]  /*0e00*/  IMAD R122, R0, R7, R122 ;  /* 0x00000007007a7224 */ /* 0x000fe200078e027a */
[----:B------:R-:W-:Y:S01]  /*0e10*/  LOP3.LUT R178, R20, 0x40, RZ, 0xfc, !PT ;  /* 0x0000004014b27812 */ /* 0x000fe200078efcff */
[----:B------:R-:W-:Y:S01]  /*0e20*/  IMAD.HI.U32 R9, R3, R111, RZ ;  /* 0x0000006f03097227 */ /* 0x000fe200078e00ff */
[----:B------:R-:W-:-:S02]  /*0e30*/  IABS R32, R172 ;  /* 0x000000ac00207213 */ /* 0x000fc40000000000 */
[C---:B------:R-:W-:Y:S01]  /*0e40*/  LOP3.LUT R136, R20.reuse, 0x74, RZ, 0xfc, !PT ;  /* 0x0000007414887812 */ /* 0x040fe200078efcff */
[----:B------:R-:W-:Y:S01]  /*0e50*/  IMAD.MOV R5, RZ, RZ, -R5 ;  /* 0x000000ffff057224 */ /* 0x000fe200078e0a05 */
[----:B------:R-:W-:Y:S01]  /*0e60*/  IABS R41, R132 ;  /* 0x0000008400297213 */ /* 0x000fe20000000000 */
[C---:B------:R-:W-:Y:S01]  /*0e70*/  IMAD.HI.U32 R7, R3.reuse, R123, RZ ;  /* 0x0000007b03077227 */ /* 0x040fe200078e00ff */
[C---:B------:R-:W-:Y:S02]  /*0e80*/  LOP3.LUT R129, R20.reuse, 0x58, RZ, 0xfc, !PT ;  /* 0x0000005814817812 */ /* 0x040fe400078efcff */
[----:B------:R-:W-:Y:S01]  /*0e90*/  IABS R106, R178 ;  /* 0x000000b2006a7213 */ /* 0x000fe20000000000 */
[----:B------:R-:W-:Y:S01]  /*0ea0*/  IMAD.MOV R13, RZ, RZ, -R8 ;  /* 0x000000ffff0d7224 */ /* 0x000fe200078e0a08 */
[----:B------:R-:W-:Y:S01]  /*0eb0*/  LOP3.LUT R166, R20, 0x54, RZ, 0xfc, !PT ;  /* 0x0000005414a67812 */ /* 0x000fe200078efcff */
[----:B------:R-:W-:Y:S01]  /*0ec0*/  IMAD.HI.U32 R8, R3, R119, RZ ;  /* 0x0000007703087227 */ /* 0x000fe200078e00ff */
[----:B------:R-:W-:-:S02]  /*0ed0*/  IABS R49, R136 ;  /* 0x0000008800317213 */ /* 0x000fc40000000000 */
[----:B------:R-:W-:Y:S01]  /*0ee0*/  IABS R36, R129 ;  /* 0x0000008100247213 */ /* 0x000fe20000000000 */
[----:B------:R-:W-:Y:S01]  /*0ef0*/  IMAD.MOV R9, RZ, RZ, -R9 ;  /* 0x000000ffff097224 */ /* 0x000fe200078e0a09 */
[----:B------:R-:W-:Y:S01]  /*0f00*/  LOP3.LUT R137, R20, 0x78, RZ, 0xfc, !PT ;  /* 0x0000007814897812 */ /* 0x000fe200078efcff */
[----:B------:R-:W-:Y:S01]  /*0f10*/  IMAD R121, R0, R5, R121 ;  /* 0x0000000500797224 */ /* 0x000fe200078e0279 */
[----:B------:R-:W-:Y:S01]  /*0f20*/  IABS R35, R166 ;  /* 0x000000a600237213 */ /* 0x000fe20000000000 */
[----:B------:R-:W-:Y:S01]  /*0f30*/  IMAD.MOV R7, RZ, RZ, -R7 ;  /* 0x000000ffff077224 */ /* 0x000fe200078e0a07 */
[C---:B------:R-:W-:Y:S01]  /*0f40*/  LOP3.LUT R135, R20.reuse, 0x70, RZ, 0xfc, !PT ;  /* 0x0000007014877812 */ /* 0x040fe200078efcff */
[C---:B------:R-:W-:Y:S01]  /*0f50*/  IMAD.HI.U32 R5, R3.reuse, R109, RZ ;  /* 0x0000006d03057227 */ /* 0x040fe200078e00ff */
[C---:B------:R-:W-:Y:S02]  /*0f60*/  LOP3.LUT R141, R20.reuse, 0x88, RZ, 0xfc, !PT ;  /* 0x00000088148d7812 */ /* 0x040fe400078efcff */
[----:B------:R-:W-:Y:S01]  /*0f70*/  IABS R51, R137 ;  /* 0x0000008900337213 */ /* 0x000fe20000000000 */
[----:B------:R-:W-:Y:S01]  /*0f80*/  IMAD.HI.U32 R6, R3, R124, RZ ;  /* 0x0000007c03067227 */ /* 0x000fe200078e00ff */
[----:B------:R-:W-:-:S02]  /*0f90*/  LOP3.LUT R133, R20, 0x68, RZ, 0xfc, !PT ;  /* 0x0000006814857812 */ /* 0x000fc400078efcff */
[----:B------:R-:W-:Y:S01]  /*0fa0*/  IABS R47, R135 ;  /* 0x00000087002f7213 */ /* 0x000fe20000000000 */
[----:B------:R-:W-:Y:S01]  /*0fb0*/  IMAD.MOV R8, RZ, RZ, -R8 ;  /* 0x000000ffff087224 */ /* 0x000fe200078e0a08 */
[----:B------:R-:W-:Y:S01]  /*0fc0*/  IABS R57, R141 ;  /* 0x0000008d00397213 */ /* 0x000fe20000000000 */
[C---:B------:R-:W-:Y:S01]  /*0fd0*/  IMAD R111, R0.reuse, R9, R111 ;  /* 0x00000009006f7224 */ /* 0x040fe200078e026f */
[----:B------:R-:W-:Y:S01]  /*0fe0*/  IABS R43, R133 ;  /* 0x00000085002b7213 */ /* 0x000fe20000000000 */
[----:B------:R-:W-:Y:S01]  /*0ff0*/  IMAD R123, R0, R7, R123 ;  /* 0x00000007007b7224 */ /* 0x000fe200078e027b */
[C---:B------:R-:W-:Y:S01]  /*1000*/  LOP3.LUT R140, R20.reuse, 0x84, RZ, 0xfc, !PT ;  /* 0x00000084148c7812 */ /* 0x040fe200078efcff */
[C---:B------:R-:W-:Y:S01]  /*1010*/  IMAD.HI.U32 R9, R3.reuse, R32, RZ ;  /* 0x0000002003097227 */ /* 0x040fe200078e00ff */
[C---:B------:R-:W-:Y:S02]  /*1020*/  LOP3.LUT R139, R20.reuse, 0x80, RZ, 0xfc, !PT ;  /* 0x00000080148b7812 */ /* 0x040fe400078efcff */
[----:B------:R-:W-:Y:S01]  /*1030*/  IABS R55, R140 ;  /* 0x0000008c00377213 */ /* 0x000fe20000000000 */
[----:B------:R-:W-:Y:S01]  /*1040*/  IMAD.MOV R5, RZ, RZ, -R5 ;  /* 0x000000ffff057224 */ /* 0x000fe200078e0a05 */
[----:B------:R-:W-:Y:S01]  /*1050*/  IABS R53, R139 ;  /* 0x0000008b00357213 */ /* 0x000fe20000000000 */
[----:B------:R-:W-:Y:S01]  /*1060*/  IMAD.HI.U32 R7, R3, R115, RZ ;  /* 0x0000007303077227 */ /* 0x000fe200078e00ff */
[----:B------:R-:W-:-:S02]  /*1070*/  LOP3.LUT R147, R20, 0xa0, RZ, 0xfc, !PT ;  /* 0x000000a014937812 */ /* 0x000fc400078efcff */
[C---:B------:R-:W-:Y:S01]  /*1080*/  LOP3.LUT R145, R20.reuse, 0x98, RZ, 0xfc, !PT ;  /* 0x0000009814917812 */ /* 0x040fe200078efcff */
[----:B------:R-:W-:Y:S01]  /*1090*/  IMAD.MOV R11, RZ, RZ, -R6 ;  /* 0x000000ffff0b7224 */ /* 0x000fe200078e0a06 */
[----:B------:R-:W-:Y:S01]  /*10a0*/  IABS R76, R147 ;  /* 0x00000093004c7213 */ /* 0x000fe20000000000 */
[----:B------:R-:W-:Y:S01]  /*10b0*/  VIADD R188, R107, 0x2c ;  /* 0x0000002c6bbc7836 */ /* 0x000fe20000000000 */
[----:B------:R-:W-:Y:S01]  /*10c0*/  LOP3.LUT R144, R20, 0x94, RZ, 0xfc, !PT ;  /* 0x0000009414907812 */ /* 0x000fe200078efcff */
[C---:B------:R-:W-:Y:S01]  /*10d0*/  IMAD.HI.U32 R6, R3.reuse, R125, RZ ;  /* 0x0000007d03067227 */ /* 0x040fe200078e00ff */
[----:B------:R-:W-:Y:S02]  /*10e0*/  IABS R68, R145 ;  /* 0x0000009100447213 */ /* 0x000fe40000000000 */
[----:B------:R-:W-:Y:S01]  /*10f0*/  IABS R118, R188 ;  /* 0x000000bc00767213 */ /* 0x000fe20000000000 */
[----:B------:R-:W-:Y:S01]  /*1100*/  IMAD R119, R0, R8, R119 ;  /* 0x0000000800777224 */ /* 0x000fe200078e0277 */
[----:B------:R-:W-:Y:S01]  /*1110*/  IABS R67, R144 ;  /* 0x0000009000437213 */ /* 0x000fe20000000000 */
[----:B------:R-:W-:Y:S01]  /*1120*/  IMAD.HI.U32 R8, R3, R114, RZ ;  /* 0x0000007203087227 */ /* 0x000fe200078e00ff */
[----:B------:R-:W-:-:S02]  /*1130*/  LOP3.LUT R151, R20, 0xb0, RZ, 0xfc, !PT ;  /* 0x000000b014977812 */ /* 0x000fc400078efcff */
[----:B------:R-:W-:Y:S01]  /*1140*/  LOP3.LUT R149, R20, 0xa8, RZ, 0xfc, !PT ;  /* 0x000000a814957812 */ /* 0x000fe200078efcff */
[----:B------:R-:W-:Y:S01]  /*1150*/  IMAD.MOV R9, RZ, RZ, -R9 ;  /* 0x000000ffff097224 */ /* 0x000fe200078e0a09 */
[----:B------:R-:W-:Y:S01]  /*1160*/  IABS R84, R151 ;  /* 0x0000009700547213 */ /* 0x000fe20000000000 */
[----:B------:R-:W-:Y:S01]  /*1170*/  IMAD R109, R0, R5, R109 ;  /* 0x00000005006d7224 */ /* 0x000fe200078e026d */
[C---:B------:R-:W-:Y:S01]  /*1180*/  LOP3.LUT R152, R20.reuse, 0xb4, RZ, 0xfc, !PT ;  /* 0x000000b414987812 */ /* 0x040fe200078efcff */
[----:B------:R-:W-:Y:S01]  /*1190*/  IMAD.MOV R7, RZ, RZ, -R7 ;  /* 0x000000ffff077224 */ /* 0x000fe200078e0a07 */
[----:B------:R-:W-:Y:S01]  /*11a0*/  LOP3.LUT R143, R20, 0x90, RZ, 0xfc, !PT ;  /* 0x00000090148f7812 */ /* 0x000fe200078efcff */
[----:B------:R-:W-:Y:S01]  /*11b0*/  IMAD.HI.U32 R5, R3, R33, RZ ;  /* 0x0000002103057227 */ /* 0x000fe200078e00ff */
[----:B------:R-:W-:Y:S02]  /*11c0*/  IABS R80, R149 ;  /* 0x0000009500507213 */ /* 0x000fe40000000000 */
[----:B------:R-:W-:Y:S01]  /*11d0*/  IABS R86, R152 ;  /* 0x0000009800567213 */ /* 0x000fe20000000000 */
[----:B------:R-:W-:Y:S01]  /*11e0*/  IMAD R120, R0, R13, R120 ;  /* 0x0000000d00787224 */ /* 0x000fe200078e0278 */
[----:B------:R-:W-:Y:S01]  /*11f0*/  IABS R61, R143 ;  /* 0x0000008f003d7213 */ /* 0x000fe20000000000 */
[----:B------:R-:W-:Y:S01]  /*1200*/  IMAD.MOV R6, RZ, RZ, -R6 ;  /* 0x000000ffff067224 */ /* 0x000fe200078e0a06 */
[C---:B------:R-:W-:Y:S01]  /*1210*/  LOP3.LUT R155, R20.reuse, 0xc0, RZ, 0xfc, !PT ;  /* 0x000000c0149b7812 */ /* 0x040fe200078efcff */
[----:B------:R-:W-:Y:S01]  /*1220*/  IMAD.MOV R13, RZ, RZ, -R8 ;  /* 0x000000ffff0d7224 */ /* 0x000fe200078e0a08 */
[----:B------:R-:W-:Y:S01]  /*1230*/  LOP3.LUT R148, R20, 0xa4, RZ, 0xfc, !PT ;  /* 0x000000a414947812 */ /* 0x000fe200078efcff */
[----:B------:R-:W-:Y:S01]  /*1240*/  IMAD R32, R0, R9, R32 ;  /* 0x0000000900207224 */ /* 0x000fe200078e0220 */
[----:B------:R-:W-:Y:S01]  /*1250*/  IABS R89, R155 ;  /* 0x0000009b00597213 */ /* 0x000fe20000000000 */
[----:B------:R-:W-:Y:S01]  /*1260*/  VIADD R130, R107, 0x5c ;  /* 0x0000005c6b827836 */ /* 0x000fe20000000000 */
[----:B------:R-:W-:Y:S01]  /*1270*/  LOP3.LUT R157, R20, 0xc8, RZ, 0xfc, !PT ;  /* 0x000000c8149d7812 */ /* 0x000fe200078efcff */
[----:B------:R-:W-:Y:S01]  /*1280*/  IMAD R115, R0, R7, R115 ;  /* 0x0000000700737224 */ /* 0x000fe200078e0273 */
[----:B------:R-:W-:Y:S01]  /*1290*/  IABS R78, R148 ;  /* 0x00000094004e7213 */ /* 0x000fe20000000000 */
[----:B------:R-:W-:Y:S01]  /*12a0*/  IMAD.HI.U32 R8, R3, R99, RZ ;  /* 0x0000006303087227 */ /* 0x000fe200078e00ff */
[----:B------:R-:W-:-:S02]  /*12b0*/  IABS R37, R130 ;  /* 0x0000008200257213 */ /* 0x000fc40000000000 */
[C---:B------:R-:W-:Y:S01]  /*12c0*/  LOP3.LUT R153, R20.reuse, 0xb8, RZ, 0xfc, !PT ;  /* 0x000000b814997812 */ /* 0x040fe200078efcff */
[C---:B------:R-:W-:Y:S01]  /*12d0*/  IMAD.HI.U32 R9, R3.reuse, R39, RZ ;  /* 0x0000002703097227 */ /* 0x040fe200078e00ff */
[----:B------:R-:W-:Y:S02]  /*12e0*/  IABS R94, R157 ;  /* 0x0000009d005e7213 */ /* 0x000fe40000000000 */
[----:B------:R-:W-:Y:S01]  /*12f0*/  IABS R87, R153 ;  /* 0x0000009900577213 */ /* 0x000fe20000000000 */
[----:B------:R-:W-:Y:S01]  /*1300*/  IMAD.MOV R5, RZ, RZ, -R5 ;  /* 0x000000ffff057224 */ /* 0x000fe200078e0a05 */
[C---:B------:R-:W-:Y:S01]  /*1310*/  LOP3.LUT R156, R20.reuse, 0xc4, RZ, 0xfc, !PT ;  /* 0x000000c4149c7812 */ /* 0x040fe200078efcff */
[C---:B------:R-:W-:Y:S01]  /*1320*/  IMAD.HI.U32 R7, R3.reuse, R100, RZ ;  /* 0x0000006403077227 */ /* 0x040fe200078e00ff */
[----:B------:R-:W-:Y:S02]  /*1330*/  LOP3.LUT R161, R20, 0xd8, RZ, 0xfc, !PT ;  /* 0x000000d814a17812 */ /* 0x000fe400078efcff */
[----:B------:R-:W-:Y:S01]  /*1340*/  IABS R91, R156 ;  /* 0x0000009c005b7213 */ /* 0x000fe20000000000 */
[----:B------:R-:W-:Y:S01]  /*1350*/  IMAD R125, R0, R6, R125 ;  /* 0x00000006007d7224 */ /* 0x000fe200078e027d */
[----:B------:R-:W-:Y:S01]  /*1360*/  LOP3.LUT R159, R20, 0xd0, RZ, 0xfc, !PT ;  /* 0x000000d0149f7812 */ /* 0x000fe200078efcff */
[----:B------:R-:W-:Y:S01]  /*1370*/  IMAD.HI.U32 R6, R3, R118, RZ ;  /* 0x0000007603067227 */ /* 0x000fe200078e00ff */
[----:B------:R-:W-:-:S02]  /*1380*/  IABS R98, R161 ;  /* 0x000000a100627213 */ /* 0x000fc40000000000 */
[----:B------:R-:W-:Y:S01]  /*1390*/  IABS R96, R159 ;  /* 0x0000009f00607213 */ /* 0x000fe20000000000 */
[----:B------:R-:W-:Y:S01]  /*13a0*/  IMAD.MOV R8, RZ, RZ, -R8 ;  /* 0x000000ffff087224 */ /* 0x000fe200078e0a08 */
[----:B------:R-:W-:Y:S01]  /*13b0*/  ISETP.GE.AND P2, PT, R240, RZ, PT ;  /* 0x000000fff000720c */ /* 0x000fe20003f46270 */
[----:B------:R-:W-:Y:S01]  /*13c0*/  IMAD.MOV R9, RZ, RZ, -R9 ;  /* 0x000000ffff097224 */ /* 0x000fe200078e0a09 */
[C---:B------:R-:W-:Y:S01]  /*13d0*/  ISETP.GT.U32.AND P1, PT, R0.reuse, R122, PT ;  /* 0x0000007a0000720c */ /* 0x040fe20003f24070 */
[C---:B------:R-:W-:Y:S01]  /*13e0*/  IMAD R33, R0.reuse, R5, R33 ;  /* 0x0000000500217224 */ /* 0x040fe200078e0221 */
[C---:B------:R-:W-:Y:S01]  /*13f0*/  ISETP.GT.U32.AND P5, PT, R0.reuse, R126, PT ;  /* 0x0000007e0000720c */ /* 0x040fe20003fa4070 */
[----:B------:R-:W-:Y:S01]  /*1400*/  IMAD.MOV R7, RZ, RZ, -R7 ;  /* 0x000000ffff077224 */ /* 0x000fe200078e0a07 */
[----:B------:R-:W-:Y:S01]  /*1410*/  ISETP.GT.U32.AND P6, PT, R0, R123, PT ;  /* 0x0000007b0000720c */ /* 0x000fe20003fc4070 */
[----:B------:R-:W-:Y:S01]  /*1420*/  IMAD.HI.U32 R5, R3, R41, RZ ;  /* 0x0000002903057227 */ /* 0x000fe200078e00ff */
[----:B------:R-:W-:-:S02]  /*1430*/  LOP3.LUT R160, R20, 0xd4, RZ, 0xfc, !PT ;  /* 0x000000d414a07812 */ /* 0x000fc400078efcff */
[----:B------:R-:W-:Y:S01]  /*1440*/  LOP3.LUT R163, R20, 0xe0, RZ, 0xfc, !PT ;  /* 0x000000e014a37812 */ /* 0x000fe200078efcff */
[----:B------:R-:W-:Y:S01]  /*1450*/  IMAD R124, R0, R11, R124 ;  /* 0x0000000b007c7224 */ /* 0x000fe200078e027c */
[----:B------:R-:W-:Y:S01]  /*1460*/  IABS R97, R160 ;  /* 0x000000a000617213 */ /* 0x000fe20000000000 */
[----:B------:R-:W-:Y:S01]  /*1470*/  IMAD.MOV R11, RZ, RZ, -R6 ;  /* 0x000000ffff0b7224 */ /* 0x000fe200078e0a06 */
[----:B------:R-:W-:Y:S01]  /*1480*/  LOP3.LUT R164, R20, 0xe4, RZ, 0xfc, !PT ;  /* 0x000000e414a47812 */ /* 0x000fe200078efcff */
[C---:B------:R-:W-:Y:S01]  /*1490*/  IMAD.HI.U32 R6, R3.reuse, R106, RZ ;  /* 0x0000006a03067227 */ /* 0x040fe200078e00ff */
[C---:B------:R-:W-:Y:S02]  /*14a0*/  ISETP.GT.U32.AND P3, PT, R0.reuse, R124, PT ;  /* 0x0000007c0000720c */ /* 0x040fe40003f64070 */
[----:B------:R-:W-:Y:S01]  /*14b0*/  IABS R102, R163 ;  /* 0x000000a300667213 */ /* 0x000fe20000000000 */
[----:B------:R-:W-:Y:S01]  /*14c0*/  IMAD R99, R0, R8, R99 ;  /* 0x0000000800637224 */ /* 0x000fe200078e0263 */
[----:B------:R-:W-:Y:S01]  /*14d0*/  LOP3.LUT R165, R20, 0xe8, RZ, 0xfc, !PT ;  /* 0x000000e814a57812 */ /* 0x000fe200078efcff */
[C---:B------:R-:W-:Y:S01]  /*14e0*/  IMAD R39, R0.reuse, R9, R39 ;  /* 0x0000000900277224 */ /* 0x040fe200078e0227 */
[----:B------:R-:W-:Y:S01]  /*14f0*/  IABS R103, R164 ;  /* 0x000000a400677213 */ /* 0x000fe20000000000 */
[----:B------:R-:W-:Y:S01]  /*1500*/  IMAD R100, R0, R7, R100 ;  /* 0x0000000700647224 */ /* 0x000fe200078e0264 */
[----:B------:R-:W-:Y:S01]  /*1510*/  IABS R104, R165 ;  /* 0x000000a500687213 */ /* 0x000fe20000000000 */
[----:B------:R-:W-:Y:S01]  /*1520*/  IMAD.HI.U32 R8, R3, R37, RZ ;  /* 0x0000002503087227 */ /* 0x000fe200078e00ff */
[----:B------:R-:W-:-:S02]  /*1530*/  LOP3.LUT R168, R20, 0xf0, RZ, 0xfc, !PT ;  /* 0x000000f014a87812 */ /* 0x000fc400078efcff */
[C---:B------:R-:W-:Y:S01]  /*1540*/  LOP3.LUT R169, R20.reuse, 0xf4, RZ, 0xfc, !PT ;  /* 0x000000f414a97812 */ /* 0x040fe200078efcff */
[----:B------:R-:W-:Y:S01]  /*1550*/  VIADD R134, R107, 0x6c ;  /* 0x0000006c6b867836 */ /* 0x000fe20000000000 */
[----:B------:R-:W-:Y:S01]  /*1560*/  IABS R108, R168 ;  /* 0x000000a8006c7213 */ /* 0x000fe20000000000 */
[C---:B------:R-:W-:Y:S01]  /*1570*/  IMAD.HI.U32 R9, R3.reuse, R49, RZ ;  /* 0x0000003103097227 */ /* 0x040fe200078e00ff */
[----:B------:R-:W-:Y:S02]  /*1580*/  IABS R105, R169 ;  /* 0x000000a900697213 */ /* 0x000fe40000000000 */
[----:B------:R-:W-:Y:S01]  /*1590*/  IABS R45, R134 ;  /* 0x00000086002d7213 */ /* 0x000fe20000000000 */
[----:B------:R-:W-:Y:S01]  /*15a0*/  IMAD.MOV R5, RZ, RZ, -R5 ;  /* 0x000000ffff057224 */ /* 0x000fe200078e0a05 */
[----:B------:R-:W-:Y:S01]  /*15b0*/  LOP3.LUT R170, R20, 0xf8, RZ, 0xfc, !PT ;  /* 0x000000f814aa7812 */ /* 0x000fe200078efcff */
[----:B------:R-:W-:-:S03]  /*15c0*/  IMAD.HI.U32 R7, R3, R36, RZ ;  /* 0x0000002403077227 */ /* 0x000fc600078e00ff */
[----:B------:R-:W-:Y:S01]  /*15d0*/  IABS R110, R170 ;  /* 0x000000aa006e7213 */ /* 0x000fe20000000000 */
[----:B------:R-:W-:Y:S02]  /*15e0*/  IMAD R118, R0, R11, R118 ;  /* 0x0000000b00767224 */ /* 0x000fe400078e0276 */
[----:B------:R-:W-:Y:S02]  /*15f0*/  IMAD.MOV R11, RZ, RZ, -R6 ;  /* 0x000000ffff0b7224 */ /* 0x000fe400078e0a06 */
[----:B------:R-:W-:-:S04]  /*1600*/  IMAD.HI.U32 R6, R3, R35, RZ ;  /* 0x0000002303067227 */ /* 0x000fc800078e00ff */
[----:B------:R-:W-:Y:S02]  /*1610*/  IMAD.MOV R8, RZ, RZ, -R8 ;  /* 0x000000ffff087224 */ /* 0x000fe400078e0a08 */
[----:B------:R-:W-:Y:S02]  /*1620*/  IMAD.MOV R9, RZ, RZ, -R9 ;  /* 0x000000ffff097224 */ /* 0x000fe400078e0a09 */
[----:B------:R-:W-:Y:S02]  /*1630*/  IMAD R41, R0, R5, R41 ;  /* 0x0000000500297224 */ /* 0x000fe400078e0229 */
[----:B------:R-:W-:Y:S02]  /*1640*/  VIADD R142, R107, 0x8c ;  /* 0x0000008c6b8e7836 */ /* 0x000fe40000000000 */
[----:B------:R-:W-:Y:S02]  /*1650*/  IMAD.MOV R7, RZ, RZ, -R7 ;  /* 0x000000ffff077224 */ /* 0x000fe400078e0a07 */
[----:B------:R-:W-:Y:S01]  /*1660*/  IMAD.HI.U32 R5, R3, R51, RZ ;  /* 0x0000003303057227 */ /* 0x000fe200078e00ff */
[----:B------:R-:W-:-:S03]  /*1670*/  IABS R59, R142 ;  /* 0x0000008e003b7213 */ /* 0x000fc60000000000 */
[----:B------:R-:W-:Y:S02]  /*1680*/  IMAD.MOV R6, RZ, RZ, -R6 ;  /* 0x000000ffff067224 */ /* 0x000fe400078e0a06 */
[C---:B------:R-:W-:Y:S02]  /*1690*/  IMAD R37, R0.reuse, R8, R37 ;  /* 0x0000000800257224 */ /* 0x040fe400078e0225 */
[C---:B------:R-:W-:Y:S02]  /*16a0*/  IMAD R49, R0.reuse, R9, R49 ;  /* 0x0000000900317224 */ /* 0x040fe400078e0231 */
[----:B------:R-:W-:Y:S02]  /*16b0*/  VIADD R146, R107, 0x9c ;  /* 0x0000009c6b927836 */ /* 0x000fe40000000000 */
[----:B------:R-:W-:Y:S02]  /*16c0*/  IMAD R36, R0, R7, R36 ;  /* 0x0000000700247224 */ /* 0x000fe400078e0224 */
[----:B------:R-:W-:Y:S01]  /*16d0*/  IMAD.HI.U32 R8, R3, R47, RZ ;  /* 0x0000002f03087227 */ /* 0x000fe200078e00ff */
[----:B------:R-:W-:-:S03]  /*16e0*/  IABS R69, R146 ;  /* 0x0000009200457213 */ /* 0x000fc60000000000 */
[----:B------:R-:W-:-:S04]  /*16f0*/  IMAD.HI.U32 R9, R3, R57, RZ ;  /* 0x0000003903097227 */ /* 0x000fc800078e00ff */
[----:B------:R-:W-:Y:S02]  /*1700*/  IMAD.MOV R5, RZ, RZ, -R5 ;  /* 0x000000ffff057224 */ /* 0x000fe400078e0a05 */
[----:B------:R-:W-:-:S04]  /*1710*/  IMAD.HI.U32 R7, R3, R45, RZ ;  /* 0x0000002d03077227 */ /* 0x000fc800078e00ff */
[----:B------:R-:W-:Y:S02]  /*1720*/  IMAD R35, R0, R6, R35 ;  /* 0x0000000600237224 */ /* 0x000fe400078e0223 */
[----:B------:R-:W-:Y:S02]  /*1730*/  VIADD R138, R107, 0x7c ;  /* 0x0000007c6b8a7836 */ /* 0x000fe40000000000 */
[----:B------:R-:W-:-:S03]  /*1740*/  IMAD.HI.U32 R6, R3, R43, RZ ;  /* 0x0000002b03067227 */ /* 0x000fc600078e00ff */
[----:B------:R-:W-:Y:S01]  /*1750*/  IABS R52, R138 ;  /* 0x0000008a00347213 */ /* 0x000fe20000000000 */
[----:B------:R-:W-:Y:S02]  /*1760*/  IMAD.MOV R8, RZ, RZ, -R8 ;  /* 0x000000ffff087224 */ /* 0x000fe400078e0a08 */
[----:B------:R-:W-:Y:S02]  /*1770*/  IMAD.MOV R9, RZ, RZ, -R9 ;  /* 0x000000ffff097224 */ /* 0x000fe400078e0a09 */
[----:B------:R-:W-:Y:S02]  /*1780*/  IMAD R51, R0, R5, R51 ;  /* 0x0000000500337224 */ /* 0x000fe400078e0233 */
[----:B------:R-:W-:Y:S02]  /*1790*/  IMAD.MOV R7, RZ, RZ, -R7 ;  /* 0x000000ffff077224 */ /* 0x000fe400078e0a07 */
[----:B------:R-:W-:-:S04]  /*17a0*/  IMAD.HI.U32 R5, R3, R59, RZ ;  /* 0x0000003b03057227 */ /* 0x000fc800078e00ff */
[----:B------:R-:W-:Y:S02]  /*17b0*/  IMAD.MOV R6, RZ, RZ, -R6 ;  /* 0x000000ffff067224 */ /* 0x000fe400078e0a06 */
[C---:B------:R-:W-:Y:S02]  /*17c0*/  IMAD R47, R0.reuse, R8, R47 ;  /* 0x00000008002f7224 */ /* 0x040fe400078e022f */
[C---:B------:R-:W-:Y:S02]  /*17d0*/  IMAD R57, R0.reuse, R9, R57 ;  /* 0x0000000900397224 */ /* 0x040fe400078e0239 */
[----:B------:R-:W-:Y:S02]  /*17e0*/  IMAD R45, R0, R7, R45 ;  /* 0x00000007002d7224 */ /* 0x000fe400078e022d */
[----:B------:R-:W-:-:S04]  /*17f0*/  IMAD.HI.U32 R8, R3, R55, RZ ;  /* 0x0000003703087227 */ /* 0x000fc800078e00ff */
[----:B------:R-:W-:-:S04]  /*1800*/  IMAD.HI.U32 R9, R3, R69, RZ ;  /* 0x0000004503097227 */ /* 0x000fc800078e00ff */
[----:B------:R-:W-:Y:S02]  /*1810*/  IMAD.MOV R5, RZ, RZ, -R5 ;  /* 0x000000ffff057224 */ /* 0x000fe400078e0a05 */
[----:B------:R-:W-:Y:S02]  /*1820*/  VIADD R150, R107, 0xac ;  /* 0x000000ac6b967836 */ /* 0x000fe40000000000 */
[----:B------:R-:W-:-:S03]  /*1830*/  IMAD.HI.U32 R7, R3, R53, RZ ;  /* 0x0000003503077227 */ /* 0x000fc600078e00ff */
[----:B------:R-:W-:Y:S01]  /*1840*/  IABS R82, R150 ;  /* 0x0000009600527213 */ /* 0x000fe20000000000 */
[----:B------:R-:W-:Y:S02]  /*1850*/  IMAD R43, R0, R6, R43 ;  /* 0x00000006002b7224 */ /* 0x000fe400078e022b */
[----:B------:R-:W-:-:S04]  /*1860*/  IMAD.HI.U32 R6, R3, R52, RZ ;  /* 0x0000003403067227 */ /* 0x000fc800078e00ff */
[----:B------:R-:W-:Y:S02]  /*1870*/  IMAD.MOV R8, RZ, RZ, -R8 ;  /* 0x000000ffff087224 */ /* 0x000fe400078e0a08 */
[----:B------:R-:W-:Y:S02]  /*1880*/  IMAD.MOV R9, RZ, RZ, -R9 ;  /* 0x000000ffff097224 */ /* 0x000fe400078e0a09 */
[----:B------:R-:W-:Y:S02]  /*1890*/  IMAD R59, R0, R5, R59 ;  /* 0x00000005003b7224 */ /* 0x000fe400078e023b */
[----:B------:R-:W-:Y:S02]  /*18a0*/  IMAD.MOV R7, RZ, RZ, -R7 ;  /* 0x000000ffff077224 */ /* 0x000fe400078e0a07 */
[----:B------:R-:W-:-:S04]  /*18b0*/  IMAD.HI.U32 R5, R3, R76, RZ ;  /* 0x0000004c03057227 */ /* 0x000fc800078e00ff */
[C---:B------:R-:W-:Y:S02]  /*18c0*/  IMAD R106, R0.reuse, R11, R106 ;  /* 0x0000000b006a7224 */ /* 0x040fe400078e026a */
[----:B------:R-:W-:Y:S02]  /*18d0*/  IMAD.MOV R11, RZ, RZ, -R6 ;  /* 0x000000ffff0b7224 */ /* 0x000fe400078e0a06 */
[C---:B------:R-:W-:Y:S02]  /*18e0*/  IMAD R55, R0.reuse, R8, R55 ;  /* 0x0000000800377224 */ /* 0x040fe400078e0237 */
[C---:B------:R-:W-:Y:S02]  /*18f0*/  IMAD R69, R0.reuse, R9, R69 ;  /* 0x0000000900457224 */ /* 0x040fe400078e0245 */
[----:B------:R-:W-:Y:S02]  /*1900*/  IMAD R53, R0, R7, R53 ;  /* 0x0000000700357224 */ /* 0x000fe400078e0235 */
[----:B------:R-:W-:-:S04]  /*1910*/  IMAD.HI.U32 R8, R3, R68, RZ ;  /* 0x0000004403087227 */ /* 0x000fc800078e00ff */
[----:B------:R-:W-:Y:S02]  /*1920*/  IMAD.MOV R9, RZ, RZ, -R5 ;  /* 0x000000ffff097224 */ /* 0x000fe400078e0a05 */
[----:B------:R-:W-:-:S04]  /*1930*/  IMAD.HI.U32 R7, R3, R67, RZ ;  /* 0x0000004303077227 */ /* 0x000fc800078e00ff */
[----:B------:R-:W-:-:S04]  /*1940*/  IMAD.HI.U32 R5, R3, R82, RZ ;  /* 0x0000005203057227 */ /* 0x000fc800078e00ff */
[----:B------:R-:W-:Y:S02]  /*1950*/  IMAD R52, R0, R11, R52 ;  /* 0x0000000b00347224 */ /* 0x000fe400078e0234 */
[----:B------:R-:W-:Y:S02]  /*1960*/  IMAD.MOV R11, RZ, RZ, -R8 ;  /* 0x000000ffff0b7224 */ /* 0x000fe400078e0a08 */
[----:B------:R-:W-:Y:S02]  /*1970*/  IMAD.MOV R7, RZ, RZ, -R7 ;  /* 0x000000ffff077224 */ /* 0x000fe400078e0a07 */
[----:B------:R-:W-:-:S04]  /*1980*/  IMAD.HI.U32 R8, R3, R84, RZ ;  /* 0x0000005403087227 */ /* 0x000fc800078e00ff */
[----:B------:R-:W-:Y:S02]  /*1990*/  IMAD.MOV R5, RZ, RZ, -R5 ;  /* 0x000000ffff057224 */ /* 0x000fe400078e0a05 */
[----:B------:R-:W-:Y:S02]  /*19a0*/  VIADD R154, R107, 0xbc ;  /* 0x000000bc6b9a7836 */ /* 0x000fe40000000000 */
[C---:B------:R-:W-:Y:S02]  /*19b0*/  IMAD R76, R0.reuse, R9, R76 ;  /* 0x00000009004c7224 */ /* 0x040fe400078e024c */
[C---:B------:R-:W-:Y:S01]  /*19c0*/  IMAD R67, R0.reuse, R7, R67 ;  /* 0x0000000700437224 */ /* 0x040fe200078e0243 */
[----:B------:R-:W-:Y:S01]  /*19d0*/  IABS R88, R154 ;  /* 0x0000009a00587213 */ /* 0x000fe20000000000 */
[----:B------:R-:W-:Y:S02]  /*19e0*/  IMAD.MOV R9, RZ, RZ, -R8 ;  /* 0x000000ffff097224 */ /* 0x000fe400078e0a08 */
[----:B------:R-:W-:-:S02]  /*19f0*/  IMAD R82, R0, R5, R82 ;  /* 0x0000000500527224 */ /* 0x000fc400078e0252 */
[----:B------:R-:W-:-:S04]  /*1a00*/  IMAD.HI.U32 R7, R3, R80, RZ ;  /* 0x0000005003077227 */ /* 0x000fc800078e00ff */
[----:B------:R-:W-:-:S04]  /*1a10*/  IMAD.HI.U32 R5, R3, R86, RZ ;  /* 0x0000005603057227 */ /* 0x000fc800078e00ff */
[----:B------:R-:W-:-:S04]  /*1a20*/  IMAD.HI.U32 R6, R3, R61, RZ ;  /* 0x0000003d03067227 */ /* 0x000fc800078e00ff */
[----:B------:R-:W-:Y:S02]  /*1a30*/  IMAD R84, R0, R9, R84 ;  /* 0x0000000900547224 */ /* 0x000fe400078e0254 */
[----:B------:R-:W-:Y:S02]  /*1a40*/  IMAD.MOV R7, RZ, RZ, -R7 ;  /* 0x000000ffff077224 */ /* 0x000fe400078e0a07 */
[----:B------:R-:W-:Y:S02]  /*1a50*/  IMAD.MOV R9, RZ, RZ, -R5 ;  /* 0x000000ffff097224 */ /* 0x000fe400078e0a05 */
[----:B------:R-:W-:-:S04]  /*1a60*/  IMAD.HI.U32 R5, R3, R88, RZ ;  /* 0x0000005803057227 */ /* 0x000fc800078e00ff */
[----:B------:R-:W-:Y:S02]  /*1a70*/  IMAD.MOV R6, RZ, RZ, -R6 ;  /* 0x000000ffff067224 */ /* 0x000fe400078e0a06 */
[----:B------:R-:W-:Y:S02]  /*1a80*/  IMAD R80, R0, R7, R80 ;  /* 0x0000000700507224 */ /* 0x000fe400078e0250 */
[----:B------:R-:W-:-:S04]  /*1a90*/  IMAD.HI.U32 R7, R3, R89, RZ ;  /* 0x0000005903077227 */ /* 0x000fc800078e00ff */
[----:B------:R-:W-:Y:S02]  /*1aa0*/  IMAD.MOV R5, RZ, RZ, -R5 ;  /* 0x000000ffff057224 */ /* 0x000fe400078e0a05 */
[----:B------:R-:W-:Y:S02]  /*1ab0*/  IMAD R61, R0, R6, R61 ;  /* 0x00000006003d7224 */ /* 0x000fe400078e023d */
[----:B------:R-:W-:-:S04]  /*1ac0*/  IMAD.HI.U32 R6, R3, R78, RZ ;  /* 0x0000004e03067227 */ /* 0x000fc800078e00ff */
[----:B------:R-:W-:Y:S02]  /*1ad0*/  IMAD.MOV R7, RZ, RZ, -R7 ;  /* 0x000000ffff077224 */ /* 0x000fe400078e0a07 */
[----:B------:R-:W-:Y:S02]  /*1ae0*/  IMAD R88, R0, R5, R88 ;  /* 0x0000000500587224 */ /* 0x000fe400078e0258 */
[----:B------:R-:W-:-:S04]  /*1af0*/  IMAD.HI.U32 R5, R3, R94, RZ ;  /* 0x0000005e03057227 */ /* 0x000fc800078e00ff */
[----:B------:R-:W-:Y:S02]  /*1b00*/  IMAD R68, R0, R11, R68 ;  /* 0x0000000b00447224 */ /* 0x000fe400078e0244 */
[----:B------:R-:W-:Y:S02]  /*1b10*/  IMAD.MOV R11, RZ, RZ, -R6 ;  /* 0x000000ffff0b7224 */ /* 0x000fe400078e0a06 */
[----:B------:R-:W-:-:S04]  /*1b20*/  IMAD.HI.U32 R6, R3, R87, RZ ;  /* 0x0000005703067227 */ /* 0x000fc800078e00ff */
[----:B------:R-:W-:Y:S02]  /*1b30*/  IMAD R89, R0, R7, R89 ;  /* 0x0000000700597224 */ /* 0x000fe400078e0259 */
[----:B------:R-:W-:Y:S02]  /*1b40*/  IMAD.MOV R7, RZ, RZ, -R5 ;  /* 0x000000ffff077224 */ /* 0x000fe400078e0a05 */
[----:B------:R-:W-:Y:S02]  /*1b50*/  IMAD.MOV R8, RZ, RZ, -R6 ;  /* 0x000000ffff087224 */ /* 0x000fe400078e0a06 */
[----:B------:R-:W-:Y:S02]  /*1b60*/  VIADD R158, R107, 0xcc ;  /* 0x000000cc6b9e7836 */ /* 0x000fe40000000000 */
[----:B------:R-:W-:-:S03]  /*1b70*/  IMAD.HI.U32 R6, R3, R91, RZ ;  /* 0x0000005b03067227 */ /* 0x000fc600078e00ff */
[----:B------:R-:W-:Y:S01]  /*1b80*/  IABS R95, R158 ;  /* 0x0000009e005f7213 */ /* 0x000fe20000000000 */
[----:B------:R-:W-:Y:S02]  /*1b90*/  IMAD R94, R0, R7, R94 ;  /* 0x00000007005e7224 */ /* 0x000fe400078e025e */
[----:B------:R-:W-:-:S04]  /*1ba0*/  IMAD.HI.U32 R7, R3, R98, RZ ;  /* 0x0000006203077227 */ /* 0x000fc800078e00ff */
[----:B------:R-:W-:Y:S02]  /*1bb0*/  IMAD.MOV R6, RZ, RZ, -R6 ;  /* 0x000000ffff067224 */ /* 0x000fe400078e0a06 */
[----:B------:R-:W-:Y:S02]  /*1bc0*/  VIADD R162, R107, 0xdc ;  /* 0x000000dc6ba27836 */ /* 0x000fe40000000000 */
[----:B------:R-:W-:-:S03]  /*1bd0*/  IMAD.HI.U32 R5, R3, R96, RZ ;  /* 0x0000006003057227 */ /* 0x000fc600078e00ff */
[----:B------:R-:W-:Y:S01]  /*1be0*/  IABS R101, R162 ;  /* 0x000000a200657213 */ /* 0x000fe20000000000 */
[----:B------:R-:W-:Y:S02]  /*1bf0*/  IMAD.MOV R7, RZ, RZ, -R7 ;  /* 0x000000ffff077224 */ /* 0x000fe400078e0a07 */
[----:B------:R-:W-:Y:S02]  /*1c00*/  IMAD R91, R0, R6, R91 ;  /* 0x00000006005b7224 */ /* 0x000fe400078e025b */
[----:B------:R-:W-:-:S04]  /*1c10*/  IMAD.HI.U32 R6, R3, R95, RZ ;  /* 0x0000005f03067227 */ /* 0x000fc800078e00ff */
[----:B------:R-:W-:Y:S02]  /*1c20*/  IMAD.MOV R5, RZ, RZ, -R5 ;  /* 0x000000ffff057224 */ /* 0x000fe400078e0a05 */
[C---:B------:R-:W-:Y:S01]  /*1c30*/  IMAD R98, R0.reuse, R7, R98 ;  /* 0x0000000700627224 */ /* 0x040fe200078e0262 */
[----:B------:R-:W-:Y:S01]  /*1c40*/  IABS R7, R240 ;  /* 0x000000f000077213 */ /* 0x000fe20000000000 */
[C---:B------:R-:W-:Y:S02]  /*1c50*/  IMAD R87, R0.reuse, R8, R87 ;  /* 0x0000000800577224 */ /* 0x040fe400078e0257 */
[----:B------:R-:W-:Y:S02]  /*1c60*/  IMAD.MOV R8, RZ, RZ, -R6 ;  /* 0x000000ffff087224 */ /* 0x000fe400078e0a06 */
[----:B------:R-:W-:Y:S02]  /*1c70*/  IMAD R96, R0, R5, R96 ;  /* 0x0000000500607224 */ /* 0x000fe400078e0260 */
[----:B------:R-:W-:-:S04]  /*1c80*/  IMAD.HI.U32 R5, R3, R101, RZ ;  /* 0x0000006503057227 */ /* 0x000fc800078e00ff */
[----:B------:R-:W-:-:S04]  /*1c90*/  IMAD.HI.U32 R4, R4, R7, RZ ;  /* 0x0000000704047227 */ /* 0x000fc800078e00ff */
[----:B------:R-:W-:Y:S02]  /*1ca0*/  IMAD R95, R0, R8, R95 ;  /* 0x00000008005f7224 */ /* 0x000fe400078e025f */
[----:B------:R-:W-:Y:S02]  /*1cb0*/  IMAD.MOV R8, RZ, RZ, -R5 ;  /* 0x000000ffff087224 */ /* 0x000fe400078e0a05 */
[----:B------:R-:W-:Y:S02]  /*1cc0*/  IMAD.MOV R5, RZ, RZ, -R4 ;  /* 0x000000ffff057224 */ /* 0x000fe400078e0a04 */
[--C-:B------:R-:W-:Y:S01]  /*1cd0*/  @!P3 IMAD.IADD R124, R124, 0x1, -R0.reuse ;  /* 0x000000017c7cb824 */ /* 0x100fe200078e0a00 */
[----:B------:R-:W-:Y:S01]  /*1ce0*/  ISETP.GT.U32.AND P3, PT, R0, R119, PT ;  /* 0x000000770000720c */ /* 0x000fe20003f64070 */
[----:B------:R-:W-:Y:S02]  /*1cf0*/  IMAD R5, R2, R5, R7 ;  /* 0x0000000502057224 */ /* 0x000fe400078e0207 */
[----:B------:R-:W-:Y:S01]  /*1d00*/  @!P1 IMAD.IADD R122, R122, 0x1, -R0 ;  /* 0x000000017a7a9824 */ /* 0x000fe200078e0a00 */
[C---:B------:R-:W-:Y:S01]  /*1d10*/  ISETP.GT.U32.AND P1, PT, R0.reuse, R117, PT ;  /* 0x000000750000720c */ /* 0x040fe20003f24070 */
[----:B------:R-:W-:Y:S01]  /*1d20*/  IMAD R114, R0, R13, R114 ;  /* 0x0000000d00727224 */ /* 0x000fe200078e0272 */
[----:B------:R-:W-:Y:S01]  /*1d30*/  ISETP.GT.U32.AND P0, PT, R2, R5, PT ;  /* 0x000000050200720c */ /* 0x000fe20003f04070 */
[--C-:B------:R-:W-:Y:S01]  /*1d40*/  @!P5 IMAD.IADD R126, R126, 0x1, -R0.reuse ;  /* 0x000000017e7ed824 */ /* 0x100fe200078e0a00 */
[C---:B------:R-:W-:Y:S01]  /*1d50*/  ISETP.GT.U32.AND P5, PT, R0.reuse, R115, PT ;  /* 0x000000730000720c */ /* 0x040fe20003fa4070 */
[----:B------:R-:W-:Y:S01]  /*1d60*/  @!P6 IMAD.IADD R123, R123, 0x1, -R0 ;  /* 0x000000017b7be824 */ /* 0x000fe200078e0a00 */
[C---:B------:R-:W-:Y:S01]  /*1d70*/  ISETP.GT.U32.AND P6, PT, R0.reuse, R124, PT ;  /* 0x0000007c0000720c */ /* 0x040fe20003fc4070 */
[----:B------:R-:W-:-:S02]  /*1d80*/  IMAD R78, R0, R11, R78 ;  /* 0x0000000b004e7224 */ /* 0x000fc400078e024e */
[----:B------:R-:W-:Y:S01]  /*1d90*/  @!P3 IMAD.IADD R119, R119, 0x1, -R0 ;  /* 0x000000017777b824 */ /* 0x000fe200078e0a00 */
[C---:B------:R-:W-:Y:S01]  /*1da0*/  ISETP.GT.U32.AND P3, PT, R0.reuse, R122, PT ;  /* 0x0000007a0000720c */ /* 0x040fe20003f64070 */
[----:B------:R-:W-:Y:S02]  /*1db0*/  IMAD R86, R0, R9, R86 ;  /* 0x0000000900567224 */ /* 0x000fe400078e0256 */
[----:B------:R-:W-:Y:S02]  /*1dc0*/  @!P1 IMAD.IADD R117, R117, 0x1, -R0 ;  /* 0x0000000175759824 */ /* 0x000fe400078e0a00 */
[----:B------:R-:W-:Y:S02]  /*1dd0*/  @!P0 IMAD.IADD R5, R5, 0x1, -R2 ;  /* 0x0000000105058824 */ /* 0x000fe400078e0a02 */
[--C-:B------:R-:W-:Y:S02]  /*1de0*/  @!P5 IMAD.IADD R115, R115, 0x1, -R0.reuse ;  /* 0x000000017373d824 */ /* 0x100fe400078e0a00 */
[----:B------:R-:W-:Y:S01]  /*1df0*/  @!P6 IMAD.IADD R124, R124, 0x1, -R0 ;  /* 0x000000017c7ce824 */ /* 0x000fe200078e0a00 */
[----:B------:R-:W-:Y:S01]  /*1e00*/  ISETP.GT.U32.AND P0, PT, R2, R5, PT ;  /* 0x000000050200720c */ /* 0x000fe20003f04070 */
[----:B------:R-:W-:-:S04]  /*1e10*/  IMAD.HI.U32 R6, R3, R97, RZ ;  /* 0x0000006103067227 */ /* 0x000fc800078e00ff */
[----:B------:R-:W-:Y:S01]  /*1e20*/  @!P3 IMAD.IADD R122, R122, 0x1, -R0 ;  /* 0x000000017a7ab824 */ /* 0x000fe200078e0a00 */
[----:B------:R-:W-:Y:S01]  /*1e30*/  ISETP.GT.U32.AND P3, PT, R0, R119, PT ;  /* 0x000000770000720c */ /* 0x000fe20003f64070 */
[----:B------:R-:W-:Y:S02]  /*1e40*/  IMAD.MOV R6, RZ, RZ, -R6 ;  /* 0x000000ffff067224 */ /* 0x000fe400078e0a06 */
[----:B------:R-:W-:-:S04]  /*1e50*/  IMAD.HI.U32 R4, R3, R103, RZ ;  /* 0x0000006703047227 */ /* 0x000fc800078e00ff */
[----:B------:R-:W-:Y:S01]  /*1e60*/  @!P0 IMAD.IADD R5, R5, 0x1, -R2 ;  /* 0x0000000105058824 */ /* 0x000fe200078e0a02 */
[C---:B------:R-:W-:Y:S01]  /*1e70*/  ISETP.GT.U32.AND P0, PT, R0.reuse, R120, PT ;  /* 0x000000780000720c */ /* 0x040fe20003f04070 */
[C---:B------:R-:W-:Y:S01]  /*1e80*/  IMAD R97, R0.reuse, R6, R97 ;  /* 0x0000000600617224 */ /* 0x040fe200078e0261 */
[----:B------:R-:W0:Y:S01]  /*1e90*/  LDS R2, [UR13] ;  /* 0x0000000dff027984 */ /* 0x000e220008000800 */
[----:B------:R-:W-:Y:S01]  /*1ea0*/  @!P2 IMAD.MOV R5, RZ, RZ, -R5 ;  /* 0x000000ffff05a224 */ /* 0x000fe200078e0a05 */
[C---:B------:R-:W-:Y:S01]  /*1eb0*/  ISETP.GT.U32.AND P2, PT, R0.reuse, R116, PT ;  /* 0x000000740000720c */ /* 0x040fe20003f44070 */
[----:B------:R-:W-:Y:S01]  /*1ec0*/  @!P3 IMAD.IADD R119, R119, 0x1, -R0 ;  /* 0x000000017777b824 */ /* 0x000fe200078e0a00 */
[----:B------:R-:W-:Y:S01]  /*1ed0*/  @!P4 LOP3.LUT R5, RZ, R92, RZ, 0x33, !PT ;  /* 0x0000005cff05c212 */ /* 0x000fe200078e33ff */
[----:B------:R-:W-:Y:S01]  /*1ee0*/  IMAD.HI.U32 R6, R3, R102, RZ ;  /* 0x0000006603067227 */ /* 0x000fe200078e00ff */
[C---:B------:R-:W-:Y:S02]  /*1ef0*/  ISETP.GT.U32.AND P4, PT, R0.reuse, R125, PT ;  /* 0x0000007d0000720c */ /* 0x040fe40003f84070 */
[----:B------:R-:W-:Y:S01]  /*1f00*/  ISETP.GT.U32.AND P3, PT, R0, R109, PT ;  /* 0x0000006d0000720c */ /* 0x000fe20003f64070 */
[----:B------:R-:W-:-:S02]  /*1f10*/  IMAD.MOV R9, RZ, RZ, -R6 ;  /* 0x000000ffff097224 */ /* 0x000fc400078e0a06 */
[----:B------:R-:W-:Y:S01]  /*1f20*/  @!P0 IMAD.IADD R120, R120, 0x1, -R0 ;  /* 0x0000000178788824 */ /* 0x000fe200078e0a00 */
[----:B------:R-:W-:Y:S01]  /*1f30*/  ISETP.GT.U32.AND P0, PT, R0, R121, PT ;  /* 0x000000790000720c */ /* 0x000fe20003f04070 */
[----:B------:R-:W-:-:S03]  /*1f40*/  IMAD.HI.U32 R6, R3, R104, RZ ;  /* 0x0000006803067227 */ /* 0x000fc600078e00ff */
[----:B------:R-:W-:Y:S01]  /*1f50*/  ISETP.GT.U32.AND P1, PT, R0, R120, PT ;  /* 0x000000780000720c */ /* 0x000fe20003f24070 */
[--C-:B------:R-:W-:Y:S01]  /*1f60*/  @!P2 IMAD.IADD R116, R116, 0x1, -R0.reuse ;  /* 0x000000017474a824 */ /* 0x100fe200078e0a00 */
[C---:B------:R-:W-:Y:S01]  /*1f70*/  ISETP.GT.U32.AND P2, PT, R0.reuse, R118, PT ;  /* 0x000000760000720c */ /* 0x040fe20003f44070 */
[--C-:B------:R-:W-:Y:S01]  /*1f80*/  @!P4 IMAD.IADD R125, R125, 0x1, -R0.reuse ;  /* 0x000000017d7dc824 */ /* 0x100fe200078e0a00 */
[C---:B------:R-:W-:Y:S01]  /*1f90*/  ISETP.GT.U32.AND P4, PT, R0.reuse, R114, PT ;  /* 0x000000720000720c */ /* 0x040fe20003f84070 */
[----:B------:R-:W-:Y:S01]  /*1fa0*/  @!P3 IMAD.IADD R109, R109, 0x1, -R0 ;  /* 0x000000016d6db824 */ /* 0x000fe200078e0a00 */
[C---:B------:R-:W-:Y:S01]  /*1fb0*/  ISETP.GT.U32.AND P3, PT, R0.reuse, R36, PT ;  /* 0x000000240000720c */ /* 0x040fe20003f64070 */
[----:B------:R-:W-:Y:S01]  /*1fc0*/  IMAD.MOV R4, RZ, RZ, -R4 ;  /* 0x000000ffff047224 */ /* 0x000fe200078e0a04 */
[C---:B------:R-:W-:Y:S01]  /*1fd0*/  ISETP.GT.U32.AND P5, PT, R0.reuse, R125, PT ;  /* 0x0000007d0000720c */ /* 0x040fe20003fa4070 */
[----:B------:R-:W-:Y:S01]  /*1fe0*/  @!P0 IMAD.IADD R121, R121, 0x1, -R0 ;  /* 0x0000000179798824 */ /* 0x000fe200078e0a00 */
[----:B------:R-:W-:Y:S01]  /*1ff0*/  ISETP.GT.U32.AND P0, PT, R0, R116, PT ;  /* 0x000000740000720c */ /* 0x000fe20003f04070 */
[----:B------:R-:W-:-:S02]  /*2000*/  IMAD.MOV R7, RZ, RZ, -R6 ;  /* 0x000000ffff077224 */ /* 0x000fc400078e0a06 */
[--C-:B------:R-:W-:Y:S01]  /*2010*/  @!P1 IMAD.IADD R120, R120, 0x1, -R0.reuse ;  /* 0x0000000178789824 */ /* 0x100fe200078e0a00 */
[----:B------:R-:W-:Y:S01]  /*2020*/  ISETP.GT.U32.AND P1, PT, R0, R117, PT ;  /* 0x000000750000720c */ /* 0x000fe20003f24070 */
[--C-:B------:R-:W-:Y:S01]  /*2030*/  @!P2 IMAD.IADD R118, R118, 0x1, -R0.reuse ;  /* 0x000000017676a824 */ /* 0x100fe200078e0a00 */
[----:B------:R-:W-:Y:S01]  /*2040*/  ISETP.GT.U32.AND P2, PT, R0, R126, PT ;  /* 0x0000007e0000720c */ /* 0x000fe20003f44070 */
[--C-:B------:R-:W-:Y:S01]  /*2050*/  @!P4 IMAD.IADD R114, R114, 0x1, -R0.reuse ;  /* 0x000000017272c824 */ /* 0x100fe200078e0a00 */
[----:B------:R-:W-:Y:S01]  /*2060*/  ISETP.GT.U32.AND P4, PT, R0, R123, PT ;  /* 0x0000007b0000720c */ /* 0x000fe20003f84070 */
[--C-:B------:R-:W-:Y:S02]  /*2070*/  @!P3 IMAD.IADD R36, R36, 0x1, -R0.reuse ;  /* 0x000000012424b824 */ /* 0x100fe400078e0a00 */
[--C-:B------:R-:W-:Y:S01]  /*2080*/  @!P5 IMAD.IADD R125, R125, 0x1, -R0.reuse ;  /* 0x000000017d7dd824 */ /* 0x100fe200078e0a00 */
[----:B------:R-:W-:Y:S01]  /*2090*/  ISETP.GT.U32.AND P5, PT, R0, R115, PT ;  /* 0x000000730000720c */ /* 0x000fe20003fa4070 */
[--C-:B------:R-:W-:Y:S01]  /*20a0*/  @!P0 IMAD.IADD R116, R116, 0x1, -R0.reuse ;  /* 0x0000000174748824 */ /* 0x100fe200078e0a00 */
[C---:B------:R-:W-:Y:S01]  /*20b0*/  ISETP.GT.U32.AND P0, PT, R0.reuse, R121, PT ;  /* 0x000000790000720c */ /* 0x040fe20003f04070 */
[C---:B------:R-:W-:Y:S01]  /*20c0*/  IMAD R103, R0.reuse, R4, R103 ;  /* 0x0000000400677224 */ /* 0x040fe200078e0267 */
[C---:B------:R-:W-:Y:S01]  /*20d0*/  ISETP.GT.U32.AND P6, PT, R0.reuse, R114, PT ;  /* 0x000000720000720c */ /* 0x040fe20003fc4070 */
[--C-:B------:R-:W-:Y:S01]  /*20e0*/  @!P1 IMAD.IADD R117, R117, 0x1, -R0.reuse ;  /* 0x0000000175759824 */ /* 0x100fe200078e0a00 */
[----:B------:R-:W-:Y:S01]  /*20f0*/  ISETP.GT.U32.AND P1, PT, R0, R106, PT ;  /* 0x0000006a0000720c */ /* 0x000fe20003f24070 */
[--C-:B------:R-:W-:Y:S01]  /*2100*/  @!P2 IMAD.IADD R126, R126, 0x1, -R0.reuse ;  /* 0x000000017e7ea824 */ /* 0x100fe200078e0a00 */
[C---:B------:R-:W-:Y:S01]  /*2110*/  ISETP.GT.U32.AND P2, PT, R0.reuse, R118, PT ;  /* 0x000000760000720c */ /* 0x040fe20003f44070 */
[--C-:B------:R-:W-:Y:S01]  /*2120*/  @!P4 IMAD.IADD R123, R123, 0x1, -R0.reuse ;  /* 0x000000017b7bc824 */ /* 0x100fe200078e0a00 */
[C---:B------:R-:W-:Y:S01]  /*2130*/  ISETP.GT.U32.AND P4, PT, R0.reuse, R111, PT ;  /* 0x0000006f0000720c */ /* 0x040fe20003f84070 */
[----:B------:R-:W-:Y:S01]  /*2140*/  IMAD R101, R0, R8, R101 ;  /* 0x0000000800657224 */ /* 0x000fe200078e0265 */
[----:B0-----:R-:W-:Y:S01]  /*2150*/  R2UR UR12, R2 ;  /* 0x00000000020c72ca */ /* 0x001fe200000e0000 */
[--C-:B------:R-:W-:Y:S01]  /*2160*/  @!P5 IMAD.IADD R115, R115, 0x1, -R0.reuse ;  /* 0x000000017373d824 */ /* 0x100fe200078e0a00 */
[C---:B------:R-:W-:Y:S01]  /*2170*/  ISETP.GT.U32.AND P5, PT, R0.reuse, R32, PT ;  /* 0x000000200000720c */ /* 0x040fe20003fa4070 */
[--C-:B------:R-:W-:Y:S01]  /*2180*/  @!P0 IMAD.IADD R121, R121, 0x1, -R0.reuse ;  /* 0x0000000179798824 */ /* 0x100fe200078e0a00 */
[----:B------:R-:W-:Y:S01]  /*2190*/  ISETP.GT.U32.AND P0, PT, R0, R100, PT ;  /* 0x000000640000720c */ /* 0x000fe20003f04070 */
[--C-:B------:R-:W-:Y:S01]  /*21a0*/  @!P6 IMAD.IADD R114, R114, 0x1, -R0.reuse ;  /* 0x000000017272e824 */ /* 0x100fe200078e0a00 */
[----:B------:R-:W-:Y:S01]  /*21b0*/  ISETP.GT.U32.AND P6, PT, R0, R33, PT ;  /* 0x000000210000720c */ /* 0x000fe20003fc4070 */
[--C-:B------:R-:W-:Y:S01]  /*21c0*/  @!P1 IMAD.IADD R106, R106, 0x1, -R0.reuse ;  /* 0x000000016a6a9824 */ /* 0x100fe200078e0a00 */
[----:B------:R-:W-:Y:S01]  /*21d0*/  ISETP.GT.U32.AND P1, PT, R0, R37, PT ;  /* 0x000000250000720c */ /* 0x000fe20003f24070 */
[--C-:B------:R-:W-:Y:S01]  /*21e0*/  @!P2 IMAD.IADD R118, R118, 0x1, -R0.reuse ;  /* 0x000000017676a824 */ /* 0x100fe200078e0a00 */
[C---:B------:R-:W-:Y:S01]  /*21f0*/  ISETP.GT.U32.AND P2, PT, R0.reuse, R99, PT ;  /* 0x000000630000720c */ /* 0x040fe20003f44070 */
[----:B------:R-:W-:Y:S01]  /*2200*/  @!P4 IMAD.IADD R111, R111, 0x1, -R0 ;  /* 0x000000016f6fc824 */ /* 0x000fe200078e0a00 */
[C---:B------:R-:W-:Y:S01]  /*2210*/  ISETP.GT.U32.AND P4, PT, R0.reuse, R35, PT ;  /* 0x000000230000720c */ /* 0x040fe20003f84070 */
[----:B------:R-:W-:Y:S01]  /*2220*/  IMAD.HI.U32 R4, R3, R108, RZ ;  /* 0x0000006c03047227 */ /* 0x000fe200078e00ff */
[----:B------:R-:W-:-:S03]  /*2230*/  ISETP.GT.U32.AND P3, PT, R0, R106, PT ;  /* 0x0000006a0000720c */ /* 0x000fc60003f64070 */
[--C-:B------:R-:W-:Y:S01]  /*2240*/  @!P0 IMAD.IADD R100, R100, 0x1, -R0.reuse ;  /* 0x0000000164648824 */ /* 0x100fe200078e0a00 */
[----:B------:R-:W-:Y:S01]  /*2250*/  ISETP.GT.U32.AND P0, PT, R0, R39, PT ;  /* 0x000000270000720c */ /* 0x000fe20003f04070 */
[--C-:B------:R-:W-:Y:S01]  /*2260*/  @!P5 IMAD.IADD R32, R32, 0x1, -R0.reuse ;  /* 0x000000012020d824 */ /* 0x100fe200078e0a00 */
[C---:B------:R-:W-:Y:S01]  /*2270*/  ISETP.GT.U32.AND P5, PT, R0.reuse, R43, PT ;  /* 0x0000002b0000720c */ /* 0x040fe20003fa4070 */
[--C-:B------:R-:W-:Y:S01]  /*2280*/  @!P6 IMAD.IADD R33, R33, 0x1, -R0.reuse ;  /* 0x000000012121e824 */ /* 0x100fe200078e0a00 */
[C---:B------:R-:W-:Y:S01]  /*2290*/  ISETP.GT.U32.AND P6, PT, R0.reuse, R111, PT ;  /* 0x0000006f0000720c */ /* 0x040fe20003fc4070 */
[--C-:B------:R-:W-:Y:S01]  /*22a0*/  @!P2 IMAD.IADD R99, R99, 0x1, -R0.reuse ;  /* 0x000000016363a824 */ /* 0x100fe200078e0a00 */
[C---:B------:R-:W-:Y:S01]  /*22b0*/  ISETP.GT.U32.AND P2, PT, R0.reuse, R41, PT ;  /* 0x000000290000720c */ /* 0x040fe20003f44070 */
[--C-:B------:R-:W-:Y:S01]  /*22c0*/  @!P4 IMAD.IADD R35, R35, 0x1, -R0.reuse ;  /* 0x000000012323c824 */ /* 0x100fe200078e0a00 */
[C---:B------:R-:W-:Y:S01]  /*22d0*/  ISETP.GT.U32.AND P4, PT, R0.reuse, R109, PT ;  /* 0x0000006d0000720c */ /* 0x040fe20003f84070 */
        /* <DEDUP_REMOVED lines=44> */
[----:B------:R-:W-:-:S02]  /*25a0*/  @!P3 IMAD.IADD R61, R61, 0x1, -R0 ;  /* 0x000000013d3db824 */ /* 0x000fc400078e0a00 */
        /* <DEDUP_REMOVED lines=10> */
[----:B------:R-:W-:Y:S01]  /*2650*/  @!P1 IMAD.IADD R67, R67, 0x1, -R0 ;  /* 0x0000000143439824 */ /* 0x000fe200078e0a00 */
[C---:B------:R-:W-:Y:S01]  /*2660*/  ISETP.GT.U32.AND P1, PT, R0.reuse, R52, PT ;  /* 0x000000340000720c */ /* 0x040fe20003f24070 */
[----:B------:R-:W-:Y:S01]  /*2670*/  IMAD.HI.U32 R6, R3, R105, RZ ;  /* 0x0000006903067227 */ /* 0x000fe200078e00ff */
[----:B------:R-:W-:-:S03]  /*2680*/  ISETP.GT.U32.AND P6, PT, R0, R47, PT ;  /* 0x0000002f0000720c */ /* 0x000fc60003fc4070 */
        /* <DEDUP_REMOVED lines=62> */
[----:B------:R-:W-:Y:S01]  /*2a70*/  @!P3 IMAD.IADD R84, R84, 0x1, -R0 ;  /* 0x000000015454b824 */ /* 0x000fe200078e0a00 */
[C---:B------:R-:W-:Y:S01]  /*2a80*/  ISETP.GT.U32.AND P3, PT, R0.reuse, R94, PT ;  /* 0x0000005e0000720c */ /* 0x040fe20003f64070 */
[----:B------:R-:W-:-:S02]  /*2a90*/  IMAD R104, R0, R7, R104 ;  /* 0x0000000700687224 */ /* 0x000fc400078e0268 */
[----:B------:R-:W-:Y:S02]  /*2aa0*/  IMAD.MOV R7, RZ, RZ, -R4 ;  /* 0x000000ffff077224 */ /* 0x000fe400078e0a04 */
[--C-:B------:R-:W-:Y:S01]  /*2ab0*/  @!P1 IMAD.IADD R86, R86, 0x1, -R0.reuse ;  /* 0x0000000156569824 */ /* 0x100fe200078e0a00 */
[C---:B------:R-:W-:Y:S01]  /*2ac0*/  ISETP.GT.U32.AND P1, PT, R0.reuse, R96, PT ;  /* 0x000000600000720c */ /* 0x040fe20003f24070 */
[--C-:B------:R-:W-:Y:S01]  /*2ad0*/  @!P0 IMAD.IADD R87, R87, 0x1, -R0.reuse ;  /* 0x0000000157578824 */ /* 0x100fe200078e0a00 */
[C---:B------:R-:W-:Y:S01]  /*2ae0*/  ISETP.GT.U32.AND P0, PT, R0.reuse, R97, PT ;  /* 0x000000610000720c */ /* 0x040fe20003f04070 */
[--C-:B------:R-:W-:Y:S01]  /*2af0*/  @!P4 IMAD.IADD R89, R89, 0x1, -R0.reuse ;  /* 0x000000015959c824 */ /* 0x100fe200078e0a00 */
[----:B------:R-:W-:Y:S01]  /*2b00*/  ISETP.GT.U32.AND P4, PT, R0, R101, PT ;  /* 0x000000650000720c */ /* 0x000fe20003f84070 */
[----:B------:R-:W-:Y:S01]  /*2b10*/  @!P2 IMAD.IADD R88, R88, 0x1, -R0 ;  /* 0x000000015858a824 */ /* 0x000fe200078e0a00 */
[----:B------:R-:W-:Y:S01]  /*2b20*/  ISETP.GT.U32.AND P2, PT, R0, R98, PT ;  /* 0x000000620000720c */ /* 0x000fe20003f44070 */
[----:B------:R-:W-:-:S02]  /*2b30*/  VIADD R171, R107, 0xec ;  /* 0x000000ec6bab7836 */ /* 0x000fc40000000000 */
[----:B------:R-:W-:Y:S02]  /*2b40*/  IMAD.MOV R4, RZ, RZ, -R6 ;  /* 0x000000ffff047224 */ /* 0x000fe400078e0a06 */
[----:B------:R-:W-:Y:S01]  /*2b50*/  VIADD R107, R107, 0xfc ;  /* 0x000000fc6b6b7836 */ /* 0x000fe20000000000 */
[----:B------:R-:W-:Y:S01]  /*2b60*/  IABS R112, R171 ;  /* 0x000000ab00707213 */ /* 0x000fe20000000000 */
[----:B------:R-:W-:-:S03]  /*2b70*/  IMAD.HI.U32 R6, R3, R110, RZ ;  /* 0x0000006e03067227 */ /* 0x000fc600078e00ff */
[----:B------:R-:W-:Y:S01]  /*2b80*/  IABS R113, R107 ;  /* 0x0000006b00717213 */ /* 0x000fe20000000000 */
[C---:B------:R-:W-:Y:S02]  /*2b90*/  IMAD R102, R0.reuse, R9, R102 ;  /* 0x0000000900667224 */ /* 0x040fe400078e0266 */
[----:B------:R-:W-:Y:S02]  /*2ba0*/  IMAD.MOV R9, RZ, RZ, -R6 ;  /* 0x000000ffff097224 */ /* 0x000fe400078e0a06 */
[C---:B------:R-:W-:Y:S02]  /*2bb0*/  IMAD R108, R0.reuse, R7, R108 ;  /* 0x00000007006c7224 */ /* 0x040fe400078e026c */
[C---:B------:R-:W-:Y:S02]  /*2bc0*/  IMAD R105, R0.reuse, R4, R105 ;  /* 0x0000000400697224 */ /* 0x040fe400078e0269 */
[C---:B------:R-:W-:Y:S02]  /*2bd0*/  IMAD R110, R0.reuse, R9, R110 ;  /* 0x00000009006e7224 */ /* 0x040fe400078e026e */
[--C-:B------:R-:W-:Y:S01]  /*2be0*/  @!P5 IMAD.IADD R91, R91, 0x1, -R0.reuse ;  /* 0x000000015b5bd824 */ /* 0x100fe200078e0a00 */
[----:B------:R-:W-:Y:S01]  /*2bf0*/  ISETP.GT.U32.AND P5, PT, R0, R102, PT ;  /* 0x000000660000720c */ /* 0x000fe20003fa4070 */
[----:B------:R-:W-:Y:S01]  /*2c00*/  @!P3 IMAD.IADD R94, R94, 0x1, -R0 ;  /* 0x000000015e5eb824 */ /* 0x000fe200078e0a00 */
[----:B------:R-:W-:Y:S01]  /*2c10*/  ISETP.GT.U32.AND P3, PT, R0, R103, PT ;  /* 0x000000670000720c */ /* 0x000fe20003f64070 */
[----:B------:R-:W-:-:S04]  /*2c20*/  IMAD.HI.U32 R4, R3, R112, RZ ;  /* 0x0000007003047227 */ /* 0x000fc800078e00ff */
[----:B------:R-:W-:-:S04]  /*2c30*/  IMAD.HI.U32 R3, R3, R113, RZ ;  /* 0x0000007103037227 */ /* 0x000fc800078e00ff */
        /* <DEDUP_REMOVED lines=8> */
[----:B------:R-:W-:Y:S01]  /*2cc0*/  @!P4 IMAD.IADD R101, R101, 0x1, -R0 ;  /* 0x000000016565c824 */ /* 0x000fe200078e0a00 */
[----:B------:R-:W-:Y:S01]  /*2cd0*/  ISETP.GT.U32.AND P4, PT, R0, R110, PT ;  /* 0x0000006e0000720c */ /* 0x000fe20003f84070 */
[----:B------:R-:W-:-:S02]  /*2ce0*/  IMAD.MOV R7, RZ, RZ, -R4 ;  /* 0x000000ffff077224 */ /* 0x000fc400078e0a04 */
[----:B------:R-:W-:Y:S02]  /*2cf0*/  IMAD.MOV R3, RZ, RZ, -R3 ;  /* 0x000000ffff037224 */ /* 0x000fe400078e0a03 */
[C---:B------:R-:W-:Y:S02]  /*2d00*/  IMAD R112, R0.reuse, R7, R112 ;  /* 0x0000000700707224 */ /* 0x040fe400078e0270 */
[----:B------:R-:W-:Y:S01]  /*2d10*/  IMAD R113, R0, R3, R113 ;  /* 0x0000000300717224 */ /* 0x000fe200078e0271 */
[--C-:B------:R-:W-:Y:S01]  /*2d20*/  SHF.R.U32.HI R3, RZ, 0x5, R191.reuse ;  /* 0x00000005ff037819 */ /* 0x100fe200000116bf */
[--C-:B------:R-:W-:Y:S02]  /*2d30*/  @!P5 IMAD.IADD R102, R102, 0x1, -R0.reuse ;  /* 0x000000016666d824 */ /* 0x100fe400078e0a00 */
        /* <DEDUP_REMOVED lines=12> */
[----:B-----5:R-:W-:Y:S01]  /*2e00*/  IMAD R65, R5, UR4, RZ ;  /* 0x0000000405417c24 */ /* 0x020fe2000f8e02ff */
[C---:B------:R-:W-:Y:S01]  /*2e10*/  ISETP.GT.U32.AND P4, PT, R0.reuse, R103, PT ;  /* 0x000000670000720c */ /* 0x040fe20003f84070 */
[--C-:B------:R-:W-:Y:S01]  /*2e20*/  @!P5 IMAD.IADD R113, R113, 0x1, -R0.reuse ;  /* 0x000000017171d824 */ /* 0x100fe200078e0a00 */
[----:B------:R-:W-:Y:S01]  /*2e30*/  ISETP.GT.U32.AND P5, PT, R0, R128, PT ;  /* 0x000000800000720c */ /* 0x000fe20003fa4070 */
[--C-:B------:R-:W-:Y:S01]  /*2e40*/  @!P3 IMAD.IADD R112, R112, 0x1, -R0.reuse ;  /* 0x000000017070b824 */ /* 0x100fe200078e0a00 */
[----:B------:R-:W-:Y:S01]  /*2e50*/  ISETP.GT.U32.AND P3, PT, R0, R104, PT ;  /* 0x000000680000720c */ /* 0x000fe20003f64070 */
[--C-:B------:R-:W-:Y:S01]  /*2e60*/  @!P6 IMAD.IADD R97, R97, 0x1, -R0.reuse ;  /* 0x000000016161e824 */ /* 0x100fe200078e0a00 */
[----:B------:R-:W-:Y:S01]  /*2e70*/  R2UR UR8, R3 ;  /* 0x00000000030872ca */ /* 0x000fe200000e0000 */
[--C-:B------:R-:W-:Y:S01]  /*2e80*/  @!P1 IMAD.IADD R98, R98, 0x1, -R0.reuse ;  /* 0x0000000162629824 */ /* 0x100fe200078e0a00 */
[C---:B------:R-:W-:Y:S01]  /*2e90*/  ISETP.GT.U32.AND P1, PT, R0.reuse, R108, PT ;  /* 0x0000006c0000720c */ /* 0x040fe20003f24070 */
        /* <DEDUP_REMOVED lines=9> */
[----:B------:R-:W-:Y:S01]  /*2f30*/  IADD3 R127, P3, PT, R235, UR18, RZ ;  /* 0x00000012eb7f7c10 */ /* 0x000fe2000ff7e0ff */
[----:B------:R-:W-:Y:S01]  /*2f40*/  IMAD.U32 R3, RZ, RZ, UR10 ;  /* 0x0000000aff037e24 */ /* 0x000fe2000f8e00ff */
[----:B------:R-:W-:Y:S01]  /*2f50*/  USHF.L.U32 UR4, UR8, 0x15, URZ ;  /* 0x0000001508047899 */ /* 0x000fe200080006ff */
[--C-:B------:R-:W-:Y:S01]  /*2f60*/  @!P1 IMAD.IADD R108, R108, 0x1, -R0.reuse ;  /* 0x000000016c6c9824 */ /* 0x100fe200078e0a00 */
[----:B------:R-:W-:Y:S01]  /*2f70*/  USHF.L.U32 UR5, UR8, 0x5, URZ ;  /* 0x0000000508057899 */ /* 0x000fe200080006ff */
[--C-:B------:R-:W-:Y:S01]  /*2f80*/  @!P0 IMAD.IADD R105, R105, 0x1, -R0.reuse ;  /* 0x0000000169698824 */ /* 0x100fe200078e0a00 */
[----:B------:R-:W-:Y:S01]  /*2f90*/  IADD3 R63, P0, PT, R65, UR16, RZ ;  /* 0x00000010413f7c10 */ /* 0x000fe2000ff1e0ff */
[--C-:B------:R-:W-:Y:S01]  /*2fa0*/  @!P2 IMAD.IADD R110, R110, 0x1, -R0.reuse ;  /* 0x000000016e6ea824 */ /* 0x100fe200078e0a00 */
[----:B------:R-:W-:Y:S01]  /*2fb0*/  LEA.HI.X.SX32 R235, R235, UR19, 0x1, P3 ;  /* 0x00000013ebeb7c11 */ /* 0x000fe200098f0eff */
[--C-:B------:R-:W-:Y:S01]  /*2fc0*/  @!P4 IMAD.IADD R113, R113, 0x1, -R0.reuse ;  /* 0x000000017171c824 */ /* 0x100fe200078e0a00 */
[----:B------:R-:W-:Y:S01]  /*2fd0*/  LEA.HI.X.SX32 R65, R65, UR17, 0x1, P0 ;  /* 0x0000001141417c11 */ /* 0x000fe200080f0eff */
[----:B------:R-:W-:Y:S01]  /*2fe0*/  @!P6 IMAD.IADD R112, R112, 0x1, -R0 ;  /* 0x000000017070e824 */ /* 0x000fe200078e0a00 */
[----:B------:R-:W-:Y:S01]  /*2ff0*/  SHF.R.U32.HI R0, RZ, 0x7, R191 ;  /* 0x00000007ff007819 */ /* 0x000fe200000116bf */
[----:B------:R-:W-:Y:S01]  /*3000*/  IMAD.U32 R5, RZ, RZ, UR10 ;  /* 0x0000000aff057e24 */ /* 0x000fe2000f8e00ff */
[----:B------:R-:W-:Y:S01]  /*3010*/  ULOP3.LUT UR4, UR4, 0x600000, URZ, 0xc0, !UPT ;  /* 0x0060000004047892 */ /* 0x000fe2000f8ec0ff */
[----:B------:R-:W-:Y:S01]  /*3020*/  IMAD.U32 R7, RZ, RZ, UR10 ;  /* 0x0000000aff077e24 */ /* 0x000fe2000f8e00ff */
[----:B------:R-:W-:Y:S01]  /*3030*/  SGXT.U32 R0, R0, 0x1 ;  /* 0x000000010000781a */ /* 0x000fe20000000000 */
[----:B------:R-:W-:Y:S01]  /*3040*/  IMAD.U32 R9, RZ, RZ, UR10 ;  /* 0x0000000aff097e24 */ /* 0x000fe2000f8e00ff */
[----:B------:R-:W-:Y:S01]  /*3050*/  ULOP3.LUT UR5, UR5, 0x80, URZ, 0xc0, !UPT ;  /* 0x0000008005057892 */ /* 0x000fe2000f8ec0ff */
[----:B------:R-:W-:Y:S01]  /*3060*/  BAR.SYNC.DEFER_BLOCKING 0x0 ;  /* 0x0000000000007b1d */ /* 0x000fe20000010000 */
[----:B------:R-:W-:Y:S01]  /*3070*/  LOP3.LUT P3, RZ, R191, 0xff, RZ, 0xc0, !PT ;  /* 0x000000ffbfff7812 */ /* 0x000fe2000786c0ff */
[C---:B------:R-:W-:Y:S01]  /*3080*/  IMAD R4, R0.reuse, UR10, RZ ;  /* 0x0000000a00047c24 */ /* 0x040fe2000f8e02ff */
[----:B------:R-:W-:Y:S01]  /*3090*/  PLOP3.LUT P0, PT, PT, PT, UP1, 0x80, 0x8 ;  /* 0x000000000008781c */ /* 0x000fe20003f0f018 */
[----:B------:R-:W-:Y:S01]  /*30a0*/  IMAD.U32 R11, RZ, RZ, UR10 ;  /* 0x0000000aff0b7e24 */ /* 0x000fe2000f8e00ff */
[----:B------:R-:W-:Y:S01]  /*30b0*/  LOP3.LUT R12, R0, 0x8, RZ, 0xfc, !PT ;  /* 0x00000008000c7812 */ /* 0x000fe200078efcff */
[----:B------:R-:W-:Y:S01]  /*30c0*/  IMAD R22, R3, 0x2, R4 ;  /* 0x0000000203167824 */ /* 0x000fe200078e0204 */
[----:B------:R-:W-:Y:S01]  /*30d0*/  UIADD3 UR14, UPT, UPT, UR5, UR4, UR12 ;  /* 0x00000004050e7290 */ /* 0x000fe2000fffe00c */
[----:B------:R-:W-:-:S02]  /*30e0*/  IMAD.U32 R13, RZ, RZ, UR10 ;  /* 0x0000000aff0d7e24 */ /* 0x000fc4000f8e00ff */
[----:B------:R-:W-:-:S04]  /*30f0*/  IMAD R38, R5, 0x2, R22 ;  /* 0x0000000205267824 */ /* 0x000fc800078e0216 */
[----:B------:R-:W-:-:S04]  /*3100*/  IMAD R54, R7, 0x2, R38 ;  /* 0x0000000207367824 */ /* 0x000fc800078e0226 */
[----:B------:R-:W-:Y:S01]  /*3110*/  IMAD R6, R9, 0x2, R54 ;  /* 0x0000000209067824 */ /* 0x000fe200078e0236 */
[----:B------:R-:W-:Y:S06]  /*3120*/  BRA.U UP0, `(.L_x_5) ;  /* 0x0000000100187547 */ /* 0x000fec000b800000 */
[----:B------:R-:W-:Y:S01]  /*3130*/  ELECT P1, URZ, PT ;  /* 0x0000000000ff782f */ /* 0x000fe20003820000 */
[----:B------:R-:W-:Y:S01]  /*3140*/  IMAD.MOV.U32 R2, RZ, RZ, 0x1 ;  /* 0x00000001ff027424 */ /* 0x000fe200078e00ff */
[----:B------:R-:W-:Y:S01]  /*3150*/  UMOV UR4, 0x40 ;  /* 0x0000004000047882 */ /* 0x000fe20000000000 */
[----:B------:R-:W-:Y:S01]  /*3160*/  UVIRTCOUNT.DEALLOC.SMPOOL 0x80 ;  /* 0x000000800000784c */ /* 0x000fe20000000000 */
[----:B------:R-:W-:-:S09]  /*3170*/  ULEA UR4, UR6, UR4, 0x18 ;  /* 0x0000000406047291 */ /* 0x000fd2000f8ec0ff */
[----:B------:R0:W-:Y:S03]  /*3180*/  @P1 STS.U8 [UR4], R2 ;  /* 0x00000002ff001988 */ /* 0x0001e60008000004 */
.L_x_5:
[----:B------:R-:W-:Y:S01]  /*3190*/  STTM.x128 tmem[UR14], RZ ;  /* 0x000000ff000079ed */ /* 0x000fe200083c000e */
[----:B------:R-:W1:Y:S02]  /*31a0*/  FENCE.VIEW.ASYNC.T ;  /* 0x00000000000073c6 */ /* 0x000e640000000200 */
[----:B-1----:R-:W-:Y:S01]  /*31b0*/  VOTEU.ALL UP2, P3 ;  /* 0x0000000000ff7886 */ /* 0x002fe20001840000 */
[----:B------:R-:W-:Y:S01]  /*31c0*/  VOTEU.ALL UP3, P3 ;  /* 0x0000000000ff7886 */ /* 0x000fe20001860000 */
[----:B------:R-:W-:Y:S01]  /*31d0*/  IMAD R24, R11, 0x2, R6 ;  /* 0x000000020b187824 */ /* 0x000fe200078e0206 */
[----:B------:R-:W-:Y:S02]  /*31e0*/  ISETP.LT.AND P0, PT, R0, UR31, P0 ;  /* 0x0000001f00007c0c */ /* 0x000fe40008701270 */
[----:B------:R-:W-:Y:S01]  /*31f0*/  PLOP3.LUT P1, PT, PT, PT, UP1, 0x80, 0x8 ;  /* 0x000000000008781c */ /* 0x000fe20003f2f018 */
[----:B------:R-:W-:Y:S01]  /*3200*/  IMAD R40, R13, 0x2, R24 ;  /* 0x000000020d287824 */ /* 0x000fe200078e0218 */
[----:B------:R-:W-:-:S04]  /*3210*/  @!UP2 UIADD3 UR4, UPT, UPT, -UR7, 0x100000, URZ ;  /* 0x001000000704a890 */ /* 0x000fc8000fffe1ff */
[----:B------:R-:W-:Y:S02]  /*3220*/  @!UP2 USHF.L.U32 UR5, UR4, 0xb, URZ ;  /* 0x0000000b0405a899 */ /* 0x000fe400080006ff */
[----:B------:R-:W-:Y:S01]  /*3230*/  @!UP2 USHF.L.U32 UR4, UR4, 0x1, URZ ;  /* 0x000000010404a899 */ /* 0x000fe200080006ff */
[----:B------:R-:W-:Y:S01]  /*3240*/  BAR.SYNC.DEFER_BLOCKING 0x0 ;  /* 0x0000000000007b1d */ /* 0x000fe20000010000 */
[----:B0-----:R-:W-:Y:S01]  /*3250*/  IADD3 R2, P2, PT, R4, R63, RZ ;  /* 0x0000003f04027210 */ /* 0x001fe20007f5e0ff */
[----:B------:R-:W-:Y:S01]  /*3260*/  IMAD R56, R15, 0x2, R40 ;  /* 0x000000020f387824 */ /* 0x000fe200078e0228 */
[----:B------:R-:W-:Y:S01]  /*3270*/  ISETP.LT.AND P1, PT, R12, UR31, P1 ;  /* 0x0000001f0c007c0c */ /* 0x000fe20008f21270 */
[----:B------:R-:W-:Y:S01]  /*3280*/  IMAD.U32 R9, RZ, RZ, UR10 ;  /* 0x0000000aff097e24 */ /* 0x000fe2000f8e00ff */
[----:B------:R-:W-:Y:S01]  /*3290*/  LEA.HI.X.SX32 R4, R4, R65, 0x1, P2 ;  /* 0x0000004104047211 */ /* 0x000fe200010f0eff */
[----:B------:R-:W-:Y:S01]  /*32a0*/  IMAD R8, R3, 0x2, R56 ;  /* 0x0000000203087824 */ /* 0x000fe200078e0238 */
[----:B------:R-:W-:-:S02]  /*32b0*/  IADD3 R3, P4, PT, R6, R63, RZ ;  /* 0x0000003f06037210 */ /* 0x000fc40007f9e0ff */
[----:B------:R-:W-:Y:S01]  /*32c0*/  LOP3.LUT R14, R0, 0x10, RZ, 0xfc, !PT ;  /* 0x00000010000e7812 */ /* 0x000fe200078efcff */
[----:B------:R-:W-:Y:S01]  /*32d0*/  IMAD R26, R5, 0x2, R8 ;  /* 0x00000002051a7824 */ /* 0x000fe200078e0208 */
[----:B------:R-:W-:Y:S01]  /*32e0*/  LEA.HI.X.SX32 R5, R6, R65, 0x1, P4 ;  /* 0x0000004106057211 */ /* 0x000fe200020f0eff */
[----:B------:R-:W-:Y:S01]  /*32f0*/  @P0 IMAD.MOV.U32 R6, RZ, RZ, R2 ;  /* 0x000000ffff060224 */ /* 0x000fe200078e0002 */
[----:B------:R-:W-:Y:S02]  /*3300*/  PRMT R79, RZ, 0x7610, R79 ;  /* 0x00007610ff4f7816 */ /* 0x000fe4000000004f */
[C---:B------:R-:W-:Y:S02]  /*3310*/  LOP3.LUT R16, R0.reuse, 0x20, RZ, 0xfc, !PT ;  /* 0x0000002000107812 */ /* 0x040fe400078efcff */
[----:B------:R-:W-:Y:S02]  /*3320*/  PRMT R83, RZ, 0x7610, R83 ;  /* 0x00007610ff537816 */ /* 0x000fe40000000053 */
[----:B------:R-:W-:Y:S01]  /*3330*/  PRMT R75, RZ, 0x7610, R75 ;  /* 0x00007610ff4b7816 */ /* 0x000fe2000000004b */
[----:B------:R-:W-:Y:S01]  /*3340*/  IMAD.U32 R19, RZ, RZ, UR10 ;  /* 0x0000000aff137e24 */ /* 0x000fe2000f8e00ff */
[----:B------:R-:W-:-:S02]  /*3350*/  LOP3.LUT R248, R0, 0x30, RZ, 0xfc, !PT ;  /* 0x0000003000f87812 */ /* 0x000fc400078efcff */
[----:B------:R-:W-:Y:S01]  /*3360*/  LOP3.LUT R252, R0, 0x28, RZ, 0xfc, !PT ;  /* 0x0000002800fc7812 */ /* 0x000fe200078efcff */
[----:B------:R-:W0:Y:S02]  /*3370*/  FENCE.VIEW.ASYNC.S ;  /* 0x00000000000073c6 */ /* 0x000e240000000000 */
[----:B0-----:R0:W1:Y:S01]  /*3380*/  @!UP3 SYNCS.EXCH.64 URZ, [UR15], UR4 ;  /* 0x000000040fffb5b2 */ /* 0x0010620008000100 */
[----:B------:R-:W-:Y:S02]  /*3390*/  IMAD R42, R17, 0x2, R26 ;  /* 0x00000002112a7824 */ /* 0x000fe400078e021a */
[----:B------:R-:W-:Y:S01]  /*33a0*/  IMAD.U32 R21, RZ, RZ, UR10 ;  /* 0x0000000aff157e24 */ /* 0x000fe2000f8e00ff */
[----:B------:R-:W-:Y:S01]  /*33b0*/  PRMT R73, RZ, 0x7610, R73 ;  /* 0x00007610ff497816 */ /* 0x000fe20000000049 */
[----:B------:R-:W-:Y:S01]  /*33c0*/  @P0 IMAD.MOV.U32 R7, RZ, RZ, R4 ;  /* 0x000000ffff070224 */ /* 0x000fe200078e0004 */
[----:B-1----:R-:W-:Y:S01]  /*33d0*/  BAR.SYNC.DEFER_BLOCKING 0x0 ;  /* 0x0000000000007b1d */ /* 0x002fe20000010000 */
[----:B------:R-:W-:-:S02]  /*33e0*/  IMAD.U32 R11, RZ, RZ, UR10 ;  /* 0x0000000aff0b7e24 */ /* 0x000fc4000f8e00ff */
[----:B------:R-:W-:Y:S02]  /*33f0*/  IMAD R58, R9, 0x2, R42 ;  /* 0x00000002093a7824 */ /* 0x000fe400078e022a */
[----:B------:R-:W-:Y:S01]  /*3400*/  IMAD.U32 R23, RZ, RZ, UR10 ;  /* 0x0000000aff177e24 */ /* 0x000fe2000f8e00ff */
[----:B------:R-:W-:Y:S01]  /*3410*/  PRMT R71, RZ, 0x7610, R71 ;  /* 0x00007610ff477816 */ /* 0x000fe20000000047 */
[----:B------:R-:W-:Y:S01]  /*3420*/  IMAD R10, R11, 0x2, R58 ;  /* 0x000000020b0a7824 */ /* 0x000fe200078e023a */
[C---:B------:R-:W-:Y:S01]  /*3430*/  LOP3.LUT R244, R0.reuse, 0x38, RZ, 0xfc, !PT ;  /* 0x0000003800f47812 */ /* 0x040fe200078efcff */
[----:B------:R-:W-:Y:S01]  /*3440*/  IMAD.U32 R13, RZ, RZ, UR10 ;  /* 0x0000000aff0d7e24 */ /* 0x000fe2000f8e00ff */
[C---:B------:R-:W-:Y:S01]  /*3450*/  LOP3.LUT R25, R0.reuse, 0xa, RZ, 0xfc, !PT ;  /* 0x0000000a00197812 */ /* 0x040fe200078efcff */
[----:B------:R-:W-:Y:S01]  /*3460*/  IMAD R28, R9, 0x2, R10 ;  /* 0x00000002091c7824 */ /* 0x000fe200078e020a */
[C---:B------:R-:W-:Y:S02]  /*3470*/  LOP3.LUT R12, R0.reuse, 0x18, RZ, 0xfc, !PT ;  /* 0x00000018000c7812 */ /* 0x040fe400078efcff */
[----:B------:R-:W-:Y:S01]  /*3480*/  LOP3.LUT R27, R0, 0x2, RZ, 0xfc, !PT ;  /* 0x00000002001b7812 */ /* 0x000fe200078efcff */
[----:B------:R-:W-:Y:S01]  /*3490*/  IMAD R44, R13, 0x2, R28 ;  /* 0x000000020d2c7824 */ /* 0x000fe200078e021c */
[----:B------:R-:W-:-:S02]  /*34a0*/  PRMT R77, RZ, 0x7610, R77 ;  /* 0x00007610ff4d7816 */ /* 0x000fc4000000004d */
[----:B------:R-:W-:Y:S02]  /*34b0*/  PRMT R72, RZ, 0x7610, R72 ;  /* 0x00007610ff487816 */ /* 0x000fe40000000048 */
[----:B------:R-:W-:Y:S02]  /*34c0*/  PRMT R70, RZ, 0x7610, R70 ;  /* 0x00007610ff467816 */ /* 0x000fe40000000046 */
[----:B------:R-:W-:Y:S02]  /*34d0*/  PRMT R74, RZ, 0x7610, R74 ;  /* 0x00007610ff4a7816 */ /* 0x000fe4000000004a */
[----:B------:R-:W-:Y:S01]  /*34e0*/  LOP3.LUT R251, R0, 0x2a, RZ, 0xfc, !PT ;  /* 0x0000002a00fb7812 */ /* 0x000fe200078efcff */
[----:B------:R1:W2:Y:S01]  /*34f0*/  @P0 LDG.E.U8 R85, desc[UR26][R6.64] ;  /* 0x0000001a06550981 */ /* 0x0002a2000c1e1100 */
[----:B------:R-:W-:Y:S02]  /*3500*/  PLOP3.LUT P0, PT, PT, PT, UP1, 0x80, 0x8 ;  /* 0x000000000008781c */ /* 0x000fe40003f0f018 */
[----:B------:R-:W-:Y:S01]  /*3510*/  PRMT R90, RZ, 0x7610, R90 ;  /* 0x00007610ff5a7816 */ /* 0x000fe2000000005a */
[----:B------:R-:W-:-:S02]  /*3520*/  IMAD.MOV.U32 R202, RZ, RZ, R76 ;  /* 0x000000ffffca7224 */ /* 0x000fc400078e004c */
[----:B------:R-:W-:Y:S02]  /*3530*/  IMAD.MOV.U32 R228, RZ, RZ, R78 ;  /* 0x000000ffffe47224 */ /* 0x000fe400078e004e */
[----:B------:R-:W-:Y:S02]  /*3540*/  IMAD.MOV.U32 R224, RZ, RZ, R82 ;  /* 0x000000ffffe07224 */ /* 0x000fe400078e0052 */
[----:B------:R-:W-:Y:S02]  /*3550*/  IMAD.MOV.U32 R206, RZ, RZ, R84 ;  /* 0x000000ffffce7224 */ /* 0x000fe400078e0054 */
[----:B------:R-:W-:Y:S02]  /*3560*/  IMAD.MOV.U32 R226, RZ, RZ, R80 ;  /* 0x000000ffffe27224 */ /* 0x000fe400078e0050 */
[----:B------:R-:W-:Y:S02]  /*3570*/  IMAD.MOV.U32 R204, RZ, RZ, R86 ;  /* 0x000000ffffcc7224 */ /* 0x000fe400078e0056 */
[----:B------:R-:W-:-:S02]  /*3580*/  IMAD.MOV.U32 R212, RZ, RZ, R87 ;  /* 0x000000ffffd47224 */ /* 0x000fc400078e0057 */
[----:B------:R-:W-:Y:S02]  /*3590*/  IMAD.MOV.U32 R208, RZ, RZ, R89 ;  /* 0x000000ffffd07224 */ /* 0x000fe400078e0059 */
[----:B------:R-:W-:Y:S02]  /*35a0*/  IMAD.MOV.U32 R210, RZ, RZ, R88 ;  /* 0x000000ffffd27224 */ /* 0x000fe400078e0058 */
[----:B------:R-:W-:Y:S02]  /*35b0*/  IMAD.MOV.U32 R216, RZ, RZ, R94 ;  /* 0x000000ffffd87224 */ /* 0x000fe400078e005e */
[----:B------:R-:W-:Y:S01]  /*35c0*/  IMAD.MOV.U32 R222, RZ, RZ, R96 ;  /* 0x000000ffffde7224 */ /* 0x000fe200078e0060 */
[C---:B------:R-:W-:Y:S01]  /*35d0*/  LOP3.LUT R247, R0.reuse, 0x32, RZ, 0xfc, !PT ;  /* 0x0000003200f77812 */ /* 0x040fe200078efcff */
[----:B-1----:R-:W-:Y:S01]  /*35e0*/  @P1 IMAD.MOV.U32 R6, RZ, RZ, R3 ;  /* 0x000000ffff061224 */ /* 0x002fe200078e0003 */
[C---:B------:R-:W-:Y:S01]  /*35f0*/  LOP3.LUT R243, R0.reuse, 0x3a, RZ, 0xfc, !PT ;  /* 0x0000003a00f37812 */ /* 0x040fe200078efcff */
[----:B------:R-:W-:Y:S01]  /*3600*/  @P1 IMAD.MOV.U32 R7, RZ, RZ, R5 ;  /* 0x000000ffff071224 */ /* 0x000fe200078e0005 */
[----:B------:R-:W-:Y:S01]  /*3610*/  LOP3.LUT R193, R0, 0x4, RZ, 0xfc, !PT ;  /* 0x0000000400c17812 */ /* 0x000fe200078efcff */
[----:B------:R-:W1:Y:S03]  /*3620*/  LDCU UR6, c[0x0][0x3b0] ;  /* 0x00007600ff0677ac */ /* 0x000e660008000800 */
[----:B------:R3:W4:Y:S01]  /*3630*/  @P1 LDG.E.U8 R81, desc[UR26][R6.64] ;  /* 0x0000001a06511981 */ /* 0x000722000c1e1100 */
[----:B------:R-:W-:-:S02]  /*3640*/  PLOP3.LUT P1, PT, PT, PT, UP1, 0x80, 0x8 ;  /* 0x000000000008781c */ /* 0x000fc40003f2f018 */
[----:B------:R-:W-:Y:S02]  /*3650*/  ISETP.LT.AND P0, PT, R14, UR31, P0 ;  /* 0x0000001f0e007c0c */ /* 0x000fe40008701270 */
[----:B------:R-:W-:Y:S01]  /*3660*/  ISETP.LT.AND P1, PT, R12, UR31, P1 ;  /* 0x0000001f0c007c0c */ /* 0x000fe20008f21270 */
[----:B---3--:R-:W-:Y:S01]  /*3670*/  IMAD.U32 R7, RZ, RZ, UR10 ;  /* 0x0000000aff077e24 */ /* 0x008fe2000f8e00ff */
[----:B------:R-:W-:-:S03]  /*3680*/  IADD3 R6, P2, PT, R8, R63, RZ ;  /* 0x0000003f08067210 */ /* 0x000fc60007f5e0ff */
[----:B------:R-:W-:Y:S01]  /*3690*/  IMAD R60, R7, 0x2, R44 ;  /* 0x00000002073c7824 */ /* 0x000fe200078e022c */
[----:B------:R-:W-:Y:S01]  /*36a0*/  IADD3 R7, P4, PT, R10, R63, RZ ;  /* 0x0000003f0a077210 */ /* 0x000fe20007f9e0ff */
[----:B------:R-:W-:Y:S01]  /*36b0*/  IMAD.U32 R15, RZ, RZ, UR10 ;  /* 0x0000000aff0f7e24 */ /* 0x000fe2000f8e00ff */
[-C--:B------:R-:W-:Y:S01]  /*36c0*/  LEA.HI.X.SX32 R8, R8, R65.reuse, 0x1, P2 ;  /* 0x0000004108087211 */ /* 0x080fe200010f0eff */
[----:B------:R-:W-:Y:S01]  /*36d0*/  IMAD R12, R9, 0x2, R60 ;  /* 0x00000002090c7824 */ /* 0x000fe200078e023c */
[----:B------:R-:W-:Y:S01]  /*36e0*/  LEA.HI.X.SX32 R9, R10, R65, 0x1, P4 ;  /* 0x000000410a097211 */ /* 0x000fe200020f0eff */
[----:B------:R-:W-:Y:S02]  /*36f0*/  @P0 IMAD.MOV.U32 R10, RZ, RZ, R6 ;  /* 0x000000ffff0a0224 */ /* 0x000fe400078e0006 */
[----:B------:R-:W-:Y:S02]  /*3700*/  IMAD R184, R13, 0x2, R12 ;  /* 0x000000020db87824 */ /* 0x000fe400078e020c */
[----:B------:R-:W-:-:S02]  /*3710*/  @P0 IMAD.MOV.U32 R11, RZ, RZ, R8 ;  /* 0x000000ffff0b0224 */ /* 0x000fc400078e0008 */
[----:B------:R-:W-:-:S03]  /*3720*/  IMAD R46, R15, 0x2, R184 ;  /* 0x000000020f2e7824 */ /* 0x000fc600078e02b8 */
[----:B------:R3:W5:Y:S01]  /*3730*/  @P0 LDG.E.U8 R79, desc[UR26][R10.64] ;  /* 0x0000001a0a4f0981 */ /* 0x000762000c1e1100 */
[----:B------:R-:W-:Y:S01]  /*3740*/  IMAD R64, R13, 0x2, R46 ;  /* 0x000000020d407824 */ /* 0x000fe200078e022e */
[----:B------:R-:W-:-:S03]  /*3750*/  PLOP3.LUT P0, PT, PT, PT, UP1, 0x80, 0x8 ;  /* 0x000000000008781c */ /* 0x000fc60003f0f018 */
[----:B------:R-:W-:Y:S01]  /*3760*/  IMAD R14, R15, 0x2, R64 ;  /* 0x000000020f0e7824 */ /* 0x000fe200078e0240 */
[----:B------:R-:W-:Y:S01]  /*3770*/  ISETP.LT.AND P0, PT, R16, UR31, P0 ;  /* 0x0000001f10007c0c */ /* 0x000fe20008701270 */
[----:B------:R-:W-:Y:S02]  /*3780*/  IMAD.U32 R17, RZ, RZ, UR10 ;  /* 0x0000000aff117e24 */ /* 0x000fe4000f8e00ff */
[----:B---3--:R-:W-:Y:S02]  /*3790*/  @P1 IMAD.MOV.U32 R10, RZ, RZ, R7 ;  /* 0x000000ffff0a1224 */ /* 0x008fe400078e0007 */
[----:B------:R-:W-:Y:S02]  /*37a0*/  @P1 IMAD.MOV.U32 R11, RZ, RZ, R9 ;  /* 0x000000ffff0b1224 */ /* 0x000fe400078e0009 */
[----:B------:R-:W-:-:S03]  /*37b0*/  IMAD R192, R13, 0x2, R14 ;  /* 0x000000020dc07824 */ /* 0x000fc600078e020e */
[----:B------:R3:W2:Y:S01]  /*37c0*/  @P1 LDG.E.U8 R83, desc[UR26][R10.64] ;  /* 0x0000001a0a531981 */ /* 0x0006a2000c1e1100 */
[----:B------:R-:W-:Y:S01]  /*37d0*/  IMAD R48, R17, 0x2, R192 ;  /* 0x0000000211307824 */ /* 0x000fe200078e02c0 */
[----:B------:R-:W-:-:S03]  /*37e0*/  PLOP3.LUT P1, PT, PT, PT, UP1, 0x80, 0x8 ;  /* 0x000000000008781c */ /* 0x000fc60003f2f018 */
[----:B------:R-:W-:Y:S01]  /*37f0*/  IMAD R62, R15, 0x2, R48 ;  /* 0x000000020f3e7824 */ /* 0x000fe200078e0230 */
[----:B------:R-:W-:Y:S02]  /*3800*/  ISETP.LT.AND P1, PT, R252, UR31, P1 ;  /* 0x0000001ffc007c0c */ /* 0x000fe40008f21270 */
[----:B---3--:R-:W-:-:S04]  /*3810*/  IADD3 R10, P2, PT, R12, R63, RZ ;  /* 0x0000003f0c0a7210 */ /* 0x008fc80007f5e0ff */
[----:B------:R-:W-:Y:S02]  /*3820*/  LEA.HI.X.SX32 R11, R12, R65, 0x1, P2 ;  /* 0x000000410c0b7211 */ /* 0x000fe400010f0eff */
[----:B------:R-:W-:Y:S01]  /*3830*/  PLOP3.LUT P2, PT, PT, PT, UP1, 0x80, 0x8 ;  /* 0x000000000008781c */ /* 0x000fe20003f4f018 */
[----:B------:R-:W-:Y:S02]  /*3840*/  IMAD R16, R19, 0x2, R62 ;  /* 0x0000000213107824 */ /* 0x000fe400078e023e */
[----:B------:R-:W3:Y:S01]  /*3850*/  @P0 LDG.E.U8 R75, desc[UR26][R10.64] ;  /* 0x0000001a0a4b0981 */ /* 0x000ee2000c1e1100 */
[----:B------:R-:W-:Y:S01]  /*3860*/  ISETP.LT.AND P0, PT, R248, UR31, P2 ;  /* 0x0000001ff8007c0c */ /* 0x000fe20009701270 */
[----:B------:R-:W-:Y:S01]  /*3870*/  IMAD R34, R15, 0x2, R16 ;  /* 0x000000020f227824 */ /* 0x000fe200078e0210 */
[-C--:B------:R-:W-:Y:S02]  /*3880*/  IADD3 R13, P4, PT, R16, R63.reuse, RZ ;  /* 0x0000003f100d7210 */ /* 0x080fe40007f9e0ff */
[----:B------:R-:W-:Y:S01]  /*3890*/  IADD3 R12, P2, PT, R14, R63, RZ ;  /* 0x0000003f0e0c7210 */ /* 0x000fe20007f5e0ff */
[----:B------:R-:W-:Y:S01]  /*38a0*/  IMAD R50, R19, 0x2, R34 ;  /* 0x0000000213327824 */ /* 0x000fe200078e0222 */
[----:B------:R-:W-:-:S02]  /*38b0*/  LEA.HI.X.SX32 R15, R16, R65, 0x1, P4 ;  /* 0x00000041100f7211 */ /* 0x000fc400020f0eff */
[----:B------:R-:W-:Y:S01]  /*38c0*/  LEA.HI.X.SX32 R14, R14, R65, 0x1, P2 ;  /* 0x000000410e0e7211 */ /* 0x000fe200010f0eff */
[----:B------:R-:W-:Y:S02]  /*38d0*/  IMAD R66, R21, 0x2, R50 ;  /* 0x0000000215427824 */ /* 0x000fe400078e0232 */
[----:B------:R-:W-:Y:S02]  /*38e0*/  @P1 IMAD.MOV.U32 R16, RZ, RZ, R12 ;  /* 0x000000ffff101224 */ /* 0x000fe400078e000c */
[----:B------:R-:W-:Y:S02]  /*38f0*/  @P0 IMAD.MOV.U32 R18, RZ, RZ, R13 ;  /* 0x000000ffff120224 */ /* 0x000fe400078e000d */
[----:B------:R-:W-:Y:S02]  /*3900*/  @P0 IMAD.MOV.U32 R19, RZ, RZ, R15 ;  /* 0x000000ffff130224 */ /* 0x000fe400078e000f */
[----:B------:R-:W-:Y:S02]  /*3910*/  @P1 IMAD.MOV.U32 R17, RZ, RZ, R14 ;  /* 0x000000ffff111224 */ /* 0x000fe400078e000e */
[----:B------:R-:W-:Y:S01]  /*3920*/  IMAD R92, R23, 0x2, R66 ;  /* 0x00000002175c7824 */ /* 0x000fe200078e0242 */
[----:B------:R-:W2:Y:S01]  /*3930*/  @P0 LDG.E.U8 R73, desc[UR26][R18.64] ;  /* 0x0000001a12490981 */ /* 0x000ea2000c1e1100 */
[----:B------:R-:W-:-:S03]  /*3940*/  PLOP3.LUT P0, PT, PT, PT, UP1, 0x80, 0x8 ;  /* 0x000000000008781c */ /* 0x000fc60003f0f018 */
[----:B------:R0:W2:Y:S01]  /*3950*/  @P1 LDG.E.U8 R71, desc[UR26][R16.64] ;  /* 0x0000001a10471981 */ /* 0x0000a2000c1e1100 */
[----:B------:R-:W-:Y:S02]  /*3960*/  ISETP.LT.AND P0, PT, R244, UR31, P0 ;  /* 0x0000001ff4007c0c */ /* 0x000fe40008701270 */
[----:B------:R-:W-:Y:S02]  /*3970*/  PLOP3.LUT P1, PT, PT, PT, UP1, 0x80, 0x8 ;  /* 0x000000000008781c */ /* 0x000fe40003f2f018 */
[----:B------:R-:W-:Y:S02]  /*3980*/  PLOP3.LUT P2, PT, PT, PT, UP1, 0x80, 0x8 ;  /* 0x000000000008781c */ /* 0x000fe40003f4f018 */
[C---:B0-----:R-:W-:Y:S02]  /*3990*/  IADD3 R16, P5, PT, R92.reuse, R63, RZ ;  /* 0x0000003f5c107210 */ /* 0x041fe40007fbe0ff */
[----:B------:R-:W-:Y:S02]  /*39a0*/  ISETP.LT.AND P1, PT, R25, UR31, P1 ;  /* 0x0000001f19007c0c */ /* 0x000fe40008f21270 */
[----:B------:R-:W-:-:S02]  /*39b0*/  LEA.HI.X.SX32 R17, R92, R65, 0x1, P5 ;  /* 0x000000415c117211 */ /* 0x000fc400028f0eff */
[----:B------:R-:W-:Y:S02]  /*39c0*/  IADD3 R18, P5, PT, R22, R63, RZ ;  /* 0x0000003f16127210 */ /* 0x000fe40007fbe0ff */
[----:B------:R-:W-:Y:S01]  /*39d0*/  ISETP.LT.AND P2, PT, R27, UR31, P2 ;  /* 0x0000001f1b007c0c */ /* 0x000fe20009741270 */
[----:B------:R-:W2:Y:S01]  /*39e0*/  @P0 LDG.E.U8 R77, desc[UR26][R16.64] ;  /* 0x0000001a104d0981 */ /* 0x000ea2000c1e1100 */
[----:B------:R-:W-:Y:S02]  /*39f0*/  ISETP.GE.AND P4, PT, R20, RZ, PT ;  /* 0x000000ff1400720c */ /* 0x000fe40003f86270 */
[----:B------:R-:W-:Y:S02]  /*3a00*/  LEA.HI.X.SX32 R19, R22, R65, 0x1, P5 ;  /* 0x0000004116137211 */ /* 0x000fe400028f0eff */
[----:B------:R-:W-:Y:S02]  /*3a10*/  IADD3 R20, P5, PT, R24, R63, RZ ;  /* 0x0000003f18147210 */ /* 0x000fe40007fbe0ff */
[----:B------:R-:W-:-:S02]  /*3a20*/  LOP3.LUT R25, R0, 0x12, RZ, 0xfc, !PT ;  /* 0x0000001200197812 */ /* 0x000fc400078efcff */
[----:B------:R-:W-:Y:S02]  /*3a30*/  LEA.HI.X.SX32 R21, R24, R65, 0x1, P5 ;  /* 0x0000004118157211 */ /* 0x000fe400028f0eff */
[----:B------:R-:W-:Y:S01]  /*3a40*/  PLOP3.LUT P0, PT, PT, PT, UP1, 0x80, 0x8 ;  /* 0x000000000008781c */ /* 0x000fe20003f0f018 */
[----:B------:R-:W2:Y:S04]  /*3a50*/  @P2 LDG.E.U8 R70, desc[UR26][R18.64] ;  /* 0x0000001a12462981 */ /* 0x000ea8000c1e1100 */
[----:B------:R-:W2:Y:S01]  /*3a60*/  @P1 LDG.E.U8 R72, desc[UR26][R20.64] ;  /* 0x0000001a14481981 */ /* 0x000ea2000c1e1100 */
[----:B------:R-:W-:Y:S02]  /*3a70*/  ISETP.LT.AND P1, PT, R25, UR31, P0 ;  /* 0x0000001f19007c0c */ /* 0x000fe40008721270 */
[----:B------:R-:W-:-:S02]  /*3a80*/  LOP3.LUT R23, R0, 0x1a, RZ, 0xfc, !PT ;  /* 0x0000001a00177812 */ /* 0x000fc400078efcff */
[----:B------:R-:W-:Y:S02]  /*3a90*/  PLOP3.LUT P2, PT, PT, PT, UP1, 0x80, 0x8 ;  /* 0x000000000008781c */ /* 0x000fe40003f4f018 */
[C---:B------:R-:W-:Y:S02]  /*3aa0*/  IADD3 R22, P5, PT, R26.reuse, R63, RZ ;  /* 0x0000003f1a167210 */ /* 0x040fe40007fbe0ff */
[----:B------:R-:W-:Y:S02]  /*3ab0*/  ISETP.LT.AND P0, PT, R23, UR31, P2 ;  /* 0x0000001f17007c0c */ /* 0x000fe40009701270 */
[----:B------:R-:W-:Y:S02]  /*3ac0*/  LEA.HI.X.SX32 R24, R26, R65, 0x1, P5 ;  /* 0x000000411a187211 */ /* 0x000fe400028f0eff */
[----:B------:R-:W-:Y:S01]  /*3ad0*/  IADD3 R23, P6, PT, R28, R63, RZ ;  /* 0x0000003f1c177210 */ /* 0x000fe20007fde0ff */
[----:B------:R-:W-:Y:S01]  /*3ae0*/  @P1 IMAD.MOV.U32 R30, RZ, RZ, R22 ;  /* 0x000000ffff1e1224 */ /* 0x000fe200078e0016 */
[----:B------:R-:W-:Y:S01]  /*3af0*/  LOP3.LUT R27, R0, 0x22, RZ, 0xfc, !PT ;  /* 0x00000022001b7812 */ /* 0x000fe200078efcff */
[----:B------:R-:W-:Y:S01]  /*3b00*/  @P1 IMAD.MOV.U32 R31, RZ, RZ, R24 ;  /* 0x000000ffff1f1224 */ /* 0x000fe200078e0018 */
[----:B------:R-:W-:-:S02]  /*3b10*/  PLOP3.LUT P2, PT, PT, PT, UP1, 0x80, 0x8 ;  /* 0x000000000008781c */ /* 0x000fc40003f4f018 */
[----:B------:R-:W-:Y:S02]  /*3b20*/  LEA.HI.X.SX32 R25, R28, R65, 0x1, P6 ;  /* 0x000000411c197211 */ /* 0x000fe400030f0eff */
[----:B------:R-:W-:Y:S01]  /*3b30*/  PLOP3.LUT P5, PT, PT, PT, UP1, 0x80, 0x8 ;  /* 0x000000000008781c */ /* 0x000fe20003faf018 */
[----:B------:R0:W2:Y:S01]  /*3b40*/  @P1 LDG.E.U8 R74, desc[UR26][R30.64] ;  /* 0x0000001a1e4a1981 */ /* 0x0000a2000c1e1100 */
[----:B------:R-:W-:Y:S02]  /*3b50*/  ISETP.LT.AND P2, PT, R27, UR31, P2 ;  /* 0x0000001f1b007c0c */ /* 0x000fe40009741270 */
[----:B------:R-:W-:Y:S02]  /*3b60*/  ISETP.LT.AND P1, PT, R251, UR31, P5 ;  /* 0x0000001ffb007c0c */ /* 0x000fe4000af21270 */
[C---:B------:R-:W-:Y:S01]  /*3b70*/  IADD3 R26, P5, PT, R184.reuse, R63, RZ ;  /* 0x0000003fb81a7210 */ /* 0x040fe20007fbe0ff */
[----:B0-----:R-:W-:Y:S02]  /*3b80*/  @P0 IMAD.MOV.U32 R30, RZ, RZ, R23 ;  /* 0x000000ffff1e0224 */ /* 0x001fe400078e0017 */
[----:B------:R-:W-:Y:S01]  /*3b90*/  @P0 IMAD.MOV.U32 R31, RZ, RZ, R25 ;  /* 0x000000ffff1f0224 */ /* 0x000fe200078e0019 */
[----:B------:R-:W-:-:S04]  /*3ba0*/  LEA.HI.X.SX32 R28, R184, R65, 0x1, P5 ;  /* 0x00000041b81c7211 */ /* 0x000fc800028f0eff */
[----:B------:R0:W2:Y:S01]  /*3bb0*/  @P0 LDG.E.U8 R90, desc[UR26][R30.64] ;  /* 0x0000001a1e5a0981 */ /* 0x0000a2000c1e1100 */
[C---:B------:R-:W-:Y:S02]  /*3bc0*/  IADD3 R27, P0, PT, R192.reuse, R63, RZ ;  /* 0x0000003fc01b7210 */ /* 0x040fe40007f1e0ff */
[----:B------:R-:W-:Y:S02]  /*3bd0*/  PRMT R184, RZ, 0x7610, R184 ;  /* 0x00007610ffb87816 */ /* 0x000fe400000000b8 */
[----:B------:R-:W-:Y:S02]  /*3be0*/  ISETP.GE.AND P5, PT, R29, RZ, PT ;  /* 0x000000ff1d00720c */ /* 0x000fe40003fa6270 */
[----:B------:R-:W-:Y:S01]  /*3bf0*/  LEA.HI.X.SX32 R29, R192, R65, 0x1, P0 ;  /* 0x00000041c01d7211 */ /* 0x000fe200000f0eff */
[----:B0-----:R-:W-:Y:S02]  /*3c00*/  @P2 IMAD.MOV.U32 R30, RZ, RZ, R26 ;  /* 0x000000ffff1e2224 */ /* 0x001fe400078e001a */
[----:B------:R-:W-:Y:S01]  /*3c10*/  @P2 IMAD.MOV.U32 R31, RZ, RZ, R28 ;  /* 0x000000ffff1f2224 */ /* 0x000fe200078e001c */
[----:B------:R-:W-:-:S02]  /*3c20*/  ISETP.GE.AND P0, PT, R186, RZ, PT ;  /* 0x000000ffba00720c */ /* 0x000fc40003f06270 */
[----:B------:R-:W-:Y:S02]  /*3c30*/  PRMT R186, RZ, 0x7610, R186 ;  /* 0x00007610ffba7816 */ /* 0x000fe400000000ba */
[----:B------:R0:W2:Y:S01]  /*3c40*/  @P2 LDG.E.U8 R184, desc[UR26][R30.64] ;  /* 0x0000001a1eb82981 */ /* 0x0000a2000c1e1100 */
[----:B------:R-:W-:Y:S01]  /*3c50*/  ISETP.GE.AND P2, PT, R187, RZ, PT ;  /* 0x000000ffbb00720c */ /* 0x000fe20003f46270 */
[----:B0-----:R-:W-:Y:S02]  /*3c60*/  @P1 IMAD.MOV.U32 R30, RZ, RZ, R27 ;  /* 0x000000ffff1e1224 */ /* 0x001fe400078e001b */
[----:B------:R-:W-:-:S05]  /*3c70*/  @P1 IMAD.MOV.U32 R31, RZ, RZ, R29 ;  /* 0x000000ffff1f1224 */ /* 0x000fca00078e001d */
[----:B------:R0:W2:Y:S01]  /*3c80*/  @P1 LDG.E.U8 R186, desc[UR26][R30.64] ;  /* 0x0000001a1eba1981 */ /* 0x0000a2000c1e1100 */
[----:B------:R-:W-:Y:S01]  /*3c90*/  ISETP.GE.AND P1, PT, R175, RZ, PT ;  /* 0x000000ffaf00720c */ /* 0x000fe20003f26270 */
[----:B------:R-:W-:Y:S01]  /*3ca0*/  @!P4 IMAD.MOV R128, RZ, RZ, -R128 ;  /* 0x000000ffff80c224 */ /* 0x000fe200078e0a80 */
[----:B------:R-:W-:Y:S01]  /*3cb0*/  ISETP.GE.AND P4, PT, R189, RZ, PT ;  /* 0x000000ffbd00720c */ /* 0x000fe20003f86270 */
[----:B------:R-:W-:Y:S01]  /*3cc0*/  @!P5 IMAD.MOV R124, RZ, RZ, -R124 ;  /* 0x000000ffff7cd224 */ /* 0x000fe200078e0a7c */
[----:B------:R-:W-:Y:S01]  /*3cd0*/  ISETP.GE.AND P5, PT, R185, RZ, PT ;  /* 0x000000ffb900720c */ /* 0x000fe20003fa6270 */
[----:B------:R-:W-:Y:S01]  /*3ce0*/  @!P2 IMAD.MOV R120, RZ, RZ, -R120 ;  /* 0x000000ffff78a224 */ /* 0x000fe200078e0a78 */
[----:B------:R-:W-:-:S07]  /*3cf0*/  ISETP.GE.AND P2, PT, R179, RZ, PT ;  /* 0x000000ffb300720c */ /* 0x000fce0003f46270 */
[----:B------:R-:W-:Y:S01]  /*3d00*/  @!P1 IMAD.MOV R116, RZ, RZ, -R116 ;  /* 0x000000ffff749224 */ /* 0x000fe200078e0a74 */
[----:B------:R-:W-:Y:S01]  /*3d10*/  ISETP.GE.AND P1, PT, R176, RZ, PT ;  /* 0x000000ffb000720c */ /* 0x000fe20003f26270 */
[----:B------:R-:W-:Y:S01]  /*3d20*/  @!P0 IMAD.MOV R122, RZ, RZ, -R122 ;  /* 0x000000ffff7a8224 */ /* 0x000fe200078e0a7a */
[----:B------:R-:W-:Y:S01]  /*3d30*/  ISETP.GE.AND P0, PT, R182, RZ, PT ;  /* 0x000000ffb600720c */ /* 0x000fe20003f06270 */
[----:B------:R-:W-:Y:S01]  /*3d40*/  @!P4 IMAD.MOV R126, RZ, RZ, -R126 ;  /* 0x000000ffff7ec224 */ /* 0x000fe200078e0a7e */
[----:B------:R-:W-:Y:S01]  /*3d50*/  ISETP.GE.AND P4, PT, R190, RZ, PT ;  /* 0x000000ffbe00720c */ /* 0x000fe20003f86270 */
[----:B------:R-:W-:Y:S01]  /*3d60*/  @!P5 IMAD.MOV R125, RZ, RZ, -R125 ;  /* 0x000000ffff7dd224 */ /* 0x000fe200078e0a7d */
[----:B------:R-:W-:Y:S01]  /*3d70*/  ISETP.GE.AND P5, PT, R188, RZ, PT ;  /* 0x000000ffbc00720c */ /* 0x000fe20003fa6270 */
[----:B------:R-:W-:Y:S01]  /*3d80*/  @!P2 IMAD.MOV R119, RZ, RZ, -R119 ;  /* 0x000000ffff77a224 */ /* 0x000fe200078e0a77 */
[----:B------:R-:W-:-:S05]  /*3d90*/  ISETP.GE.AND P2, PT, R180, RZ, PT ;  /* 0x000000ffb400720c */ /* 0x000fca0003f46270 */
        /* <DEDUP_REMOVED lines=20> */
[----:B0-----:R-:W-:-:S04]  /*3ee0*/  IMAD.MOV.U32 R30, RZ, RZ, R100 ;  /* 0x000000ffff1e7224 */ /* 0x001fc800078e0064 */
        /* <DEDUP_REMOVED lines=70> */
[----:B------:R-:W-:-:S04]  /*4350*/  IMAD.MOV.U32 R176, RZ, RZ, R98 ;  /* 0x000000ffffb07224 */ /* 0x000fc800078e0062 */
[----:B------:R-:W-:Y:S01]  /*4360*/  @!P1 IMAD.MOV R176, RZ, RZ, -R176 ;  /* 0x000000ffffb09224 */ /* 0x000fe200078e0ab0 */
[----:B------:R-:W-:Y:S01]  /*4370*/  ISETP.GE.AND P1, PT, R168, RZ, PT ;  /* 0x000000ffa800720c */ /* 0x000fe20003f26270 */
[----:B------:R-:W-:Y:S02]  /*4380*/  IMAD.MOV.U32 R172, RZ, RZ, R102 ;  /* 0x000000ffffac7224 */ /* 0x000fe400078e0066 */
[----:B------:R-:W-:Y:S02]  /*4390*/  IMAD.MOV.U32 R168, RZ, RZ, R104 ;  /* 0x000000ffffa87224 */ /* 0x000fe400078e0068 */
        /* <DEDUP_REMOVED lines=8> */
[----:B------:R-:W-:-:S02]  /*4420*/  IMAD.MOV.U32 R164, RZ, RZ, R108 ;  /* 0x000000ffffa47224 */ /* 0x000fc400078e006c */
[----:B------:R-:W-:Y:S02]  /*4430*/  IMAD.U32 R31, RZ, RZ, UR10 ;  /* 0x0000000aff1f7e24 */ /* 0x000fe4000f8e00ff */
[----:B------:R-:W-:Y:S01]  /*4440*/  @!P1 IMAD.MOV R164, RZ, RZ, -R164 ;  /* 0x000000ffffa49224 */ /* 0x000fe200078e0aa4 */
[----:B------:R-:W-:Y:S02]  /*4450*/  ISETP.NE.AND P1, PT, R93, RZ, PT ;  /* 0x000000ff5d00720c */ /* 0x000fe40003f25270 */
[----:B------:R-:W-:Y:S01]  /*4460*/  LOP3.LUT R93, RZ, R93, RZ, 0x33, !PT ;  /* 0x0000005dff5d7212 */ /* 0x000fe200078e33ff */
[----:B------:R-:W-:Y:S02]  /*4470*/  IMAD R138, R31, 0x2, R92 ;  /* 0x000000021f8a7824 */ /* 0x000fe400078e025c */
[----:B------:R-:W-:Y:S01]  /*4480*/  IMAD.MOV.U32 R160, RZ, RZ, R110 ;  /* 0x000000ffffa07224 */ /* 0x000fe200078e006e */
[C---:B------:R-:W-:Y:S01]  /*4490*/  SEL R100, R93.reuse, R114, !P1 ;  /* 0x000000725d647207 */ /* 0x040fe20004800000 */
[----:B------:R-:W-:Y:S01]  /*44a0*/  IMAD.MOV.U32 R166, RZ, RZ, R112 ;  /* 0x000000ffffa67224 */ /* 0x000fe200078e0070 */
[C---:B------:R-:W-:Y:S01]  /*44b0*/  SEL R114, R93.reuse, R33, !P1 ;  /* 0x000000215d727207 */ /* 0x040fe20004800000 */
[----:B------:R-:W-:Y:S01]  /*44c0*/  @!P0 IMAD.MOV R103, RZ, RZ, -R103 ;  /* 0x000000ffff678224 */ /* 0x000fe200078e0a67 */
[C---:B------:R-:W-:Y:S01]  /*44d0*/  SEL R132, R93.reuse, R52, !P1 ;  /* 0x000000345d847207 */ /* 0x040fe20004800000 */
[----:B------:R-:W-:Y:S01]  /*44e0*/  @!P4 IMAD.MOV R105, RZ, RZ, -R105 ;  /* 0x000000ffff69c224 */ /* 0x000fe200078e0a69 */
[----:B------:R-:W-:Y:S01]  /*44f0*/  SEL R108, R93, R30, !P1 ;  /* 0x0000001e5d6c7207 */ /* 0x000fe20004800000 */
[----:B------:R-:W-:Y:S01]  /*4500*/  IMAD.U32 R33, RZ, RZ, UR10 ;  /* 0x0000000aff217e24 */ /* 0x000fe2000f8e00ff */
[----:B------:R-:W-:Y:S01]  /*4510*/  ISETP.GE.AND P0, PT, R107, RZ, PT ;  /* 0x000000ff6b00720c */ /* 0x000fe20003f06270 */
[----:B------:R-:W-:Y:S01]  /*4520*/  IMAD R52, R31, 0x2, R138 ;  /* 0x000000021f347824 */ /* 0x000fe200078e028a */
[----:B------:R-:W-:Y:S01]  /*4530*/  SEL R112, R93, R32, !P1 ;  /* 0x000000205d707207 */ /* 0x000fe20004800000 */
[----:B------:R-:W-:Y:S01]  /*4540*/  @!P5 IMAD.MOV R160, RZ, RZ, -R160 ;  /* 0x000000ffffa0d224 */ /* 0x000fe200078e0aa0 */
[-C--:B------:R-:W-:Y:S01]  /*4550*/  IADD3 R30, P4, PT, R34, R63.reuse, RZ ;  /* 0x0000003f221e7210 */ /* 0x080fe20007f9e0ff */
[----:B------:R-:W-:Y:S01]  /*4560*/  @!P2 IMAD.MOV R166, RZ, RZ, -R166 ;  /* 0x000000ffffa6a224 */ /* 0x000fe200078e0aa6 */
[----:B------:R-:W-:-:S02]  /*4570*/  IADD3 R31, P5, PT, R138, R63, RZ ;  /* 0x0000003f8a1f7210 */ /* 0x000fc40007fbe0ff */
[----:B------:R-:W-:Y:S02]  /*4580*/  IADD3 R32, P2, PT, R38, R63, RZ ;  /* 0x0000003f26207210 */ /* 0x000fe40007f5e0ff */
[----:B------:R-:W-:Y:S01]  /*4590*/  SEL R198, R93, R68, !P1 ;  /* 0x000000445dc67207 */ /* 0x000fe20004800000 */
[----:B------:R-:W-:Y:S01]  /*45a0*/  IMAD R68, R33, 0x2, R52 ;  /* 0x0000000221447824 */ /* 0x000fe200078e0234 */
[C---:B------:R-:W-:Y:S02]  /*45b0*/  SEL R82, R93.reuse, R116, !P1 ;  /* 0x000000745d527207 */ /* 0x040fe40004800000 */
[C---:B------:R-:W-:Y:S02]  /*45c0*/  SEL R96, R93.reuse, R118, !P1 ;  /* 0x000000765d607207 */ /* 0x040fe40004800000 */
[C---:B------:R-:W-:Y:S02]  /*45d0*/  SEL R116, R93.reuse, R35, !P1 ;  /* 0x000000235d747207 */ /* 0x040fe40004800000 */
[----:B------:R-:W-:-:S02]  /*45e0*/  SEL R118, R93, R36, !P1 ;  /* 0x000000245d767207 */ /* 0x000fc40004800000 */
[----:B------:R-:W-:Y:S02]  /*45f0*/  SEL R182, R93, R37, !P1 ;  /* 0x000000255db67207 */ /* 0x000fe40004800000 */
[----:B------:R-:W-:Y:S02]  /*4600*/  LEA.HI.X.SX32 R33, R34, R65, 0x1, P4 ;  /* 0x0000004122217211 */ /* 0x000fe400020f0eff */
[----:B------:R-:W-:Y:S02]  /*4610*/  IADD3 R34, P6, PT, R40, R63, RZ ;  /* 0x0000003f28227210 */ /* 0x000fe40007fde0ff */
[----:B------:R-:W-:Y:S02]  /*4620*/  LEA.HI.X.SX32 R35, R138, R65, 0x1, P5 ;  /* 0x000000418a237211 */ /* 0x000fe400028f0eff */
[----:B------:R-:W-:Y:S02]  /*4630*/  IADD3 R36, P4, PT, R42, R63, RZ ;  /* 0x0000003f2a247210 */ /* 0x000fe40007f9e0ff */
[----:B------:R-:W-:-:S02]  /*4640*/  LEA.HI.X.SX32 R37, R38, R65, 0x1, P2 ;  /* 0x0000004126257211 */ /* 0x000fc400010f0eff */
[----:B------:R-:W-:Y:S02]  /*4650*/  IADD3 R38, P5, PT, R44, R63, RZ ;  /* 0x0000003f2c267210 */ /* 0x000fe40007fbe0ff */
[C---:B------:R-:W-:Y:S02]  /*4660*/  SEL R80, R93.reuse, R120, !P1 ;  /* 0x000000785d507207 */ /* 0x040fe40004800000 */
[C---:B------:R-:W-:Y:S02]  /*4670*/  SEL R78, R93.reuse, R122, !P1 ;  /* 0x0000007a5d4e7207 */ /* 0x040fe40004800000 */
[C---:B------:R-:W-:Y:S02]  /*4680*/  SEL R120, R93.reuse, R39, !P1 ;  /* 0x000000275d787207 */ /* 0x040fe40004800000 */
[C---:B------:R-:W-:Y:S02]  /*4690*/  SEL R180, R93.reuse, R41, !P1 ;  /* 0x000000295db47207 */ /* 0x040fe40004800000 */
[----:B------:R-:W-:-:S02]  /*46a0*/  SEL R122, R93, R43, !P1 ;  /* 0x0000002b5d7a7207 */ /* 0x000fc40004800000 */
[-C--:B------:R-:W-:Y:S02]  /*46b0*/  LEA.HI.X.SX32 R39, R40, R65.reuse, 0x1, P6 ;  /* 0x0000004128277211 */ /* 0x080fe400030f0eff */
[----:B------:R-:W-:Y:S02]  /*46c0*/  LEA.HI.X.SX32 R41, R42, R65, 0x1, P4 ;  /* 0x000000412a297211 */ /* 0x000fe400020f0eff */
[-C--:B------:R-:W-:Y:S02]  /*46d0*/  IADD3 R40, P2, PT, R46, R63.reuse, RZ ;  /* 0x0000003f2e287210 */ /* 0x080fe40007f5e0ff */
[----:B------:R-:W-:Y:S02]  /*46e0*/  IADD3 R42, P6, PT, R48, R63, RZ ;  /* 0x0000003f302a7210 */ /* 0x000fe40007fde0ff */
[----:B------:R-:W-:Y:S02]  /*46f0*/  LEA.HI.X.SX32 R43, R44, R65, 0x1, P5 ;  /* 0x000000412c2b7211 */ /* 0x000fe400028f0eff */
[----:B------:R-:W-:Y:S01]  /*4700*/  IADD3 R44, P4, PT, R50, R63, RZ ;  /* 0x0000003f322c7210 */ /* 0x000fe20007f9e0ff */
[----:B------:R-:W-:Y:S01]  /*4710*/  @!P0 IMAD.MOV R113, RZ, RZ, -R113 ;  /* 0x000000ffff718224 */ /* 0x000fe200078e0a71 */
[----:B------:R-:W-:-:S02]  /*4720*/  SEL R89, R93, R124, !P1 ;  /* 0x0000007c5d597207 */ /* 0x000fc40004800000 */
[C---:B------:R-:W-:Y:S02]  /*4730*/  SEL R76, R93.reuse, R128, !P1 ;  /* 0x000000805d4c7207 */ /* 0x040fe40004800000 */
[C---:B------:R-:W-:Y:S02]  /*4740*/  SEL R178, R93.reuse, R45, !P1 ;  /* 0x0000002d5db27207 */ /* 0x040fe40004800000 */
[C---:B------:R-:W-:Y:S02]  /*4750*/  SEL R124, R93.reuse, R47, !P1 ;  /* 0x0000002f5d7c7207 */ /* 0x040fe40004800000 */
[----:B------:R-:W-:Y:S02]  /*4760*/  SEL R128, R93, R49, !P1 ;  /* 0x000000315d807207 */ /* 0x000fe40004800000 */
[----:B------:R-:W-:Y:S02]  /*4770*/  PLOP3.LUT P0, PT, PT, PT, UP1, 0x80, 0x8 ;  /* 0x000000000008781c */ /* 0x000fe40003f0f018 */
[----:B------:R-:W-:-:S02]  /*4780*/  LEA.HI.X.SX32 R45, R46, R65, 0x1, P2 ;  /* 0x000000412e2d7211 */ /* 0x000fc400010f0eff */
[----:B------:R-:W-:Y:S02]  /*4790*/  LEA.HI.X.SX32 R47, R48, R65, 0x1, P6 ;  /* 0x00000041302f7211 */ /* 0x000fe400030f0eff */
[-C--:B------:R-:W-:Y:S02]  /*47a0*/  IADD3 R46, P5, PT, R52, R63.reuse, RZ ;  /* 0x0000003f342e7210 */ /* 0x080fe40007fbe0ff */
[----:B------:R-:W-:Y:S02]  /*47b0*/  IADD3 R48, P2, PT, R54, R63, RZ ;  /* 0x0000003f36307210 */ /* 0x000fe40007f5e0ff */
[----:B------:R-:W-:Y:S02]  /*47c0*/  LEA.HI.X.SX32 R49, R50, R65, 0x1, P4 ;  /* 0x0000004132317211 */ /* 0x000fe400020f0eff */
[----:B------:R-:W-:Y:S02]  /*47d0*/  IADD3 R50, P6, PT, R56, R63, RZ ;  /* 0x0000003f38327210 */ /* 0x000fe40007fde0ff */
[----:B------:R-:W-:-:S02]  /*47e0*/  SEL R130, R93, R51, !P1 ;  /* 0x000000335d827207 */ /* 0x000fc40004800000 */
[----:B------:R-:W-:Y:S02]  /*47f0*/  SEL R134, R93, R53, !P1 ;  /* 0x000000355d867207 */ /* 0x000fe40004800000 */
[----:B------:R-:W-:Y:S02]  /*4800*/  ISETP.LT.AND P0, PT, R247, UR31, P0 ;  /* 0x0000001ff7007c0c */ /* 0x000fe40008701270 */
[C---:B------:R-:W-:Y:S02]  /*4810*/  SEL R84, R93.reuse, R126, !P1 ;  /* 0x0000007e5d547207 */ /* 0x040fe40004800000 */
[C---:B------:R-:W-:Y:S02]  /*4820*/  SEL R86, R93.reuse, R125, !P1 ;  /* 0x0000007d5d567207 */ /* 0x040fe40004800000 */
[C---:B------:R-:W-:Y:S02]  /*4830*/  SEL R88, R93.reuse, R123, !P1 ;  /* 0x0000007b5d587207 */ /* 0x040fe40004800000 */
[----:B------:R-:W-:-:S02]  /*4840*/  SEL R87, R93, R119, !P1 ;  /* 0x000000775d577207 */ /* 0x000fc40004800000 */
[C---:B------:R-:W-:Y:S02]  /*4850*/  SEL R92, R93.reuse, R117, !P1 ;  /* 0x000000755d5c7207 */ /* 0x040fe40004800000 */
[C---:B------:R-:W-:Y:S02]  /*4860*/  SEL R94, R93.reuse, R121, !P1 ;  /* 0x000000795d5e7207 */ /* 0x040fe40004800000 */
        /* <DEDUP_REMOVED lines=34> */
[----:B------:R-:W-:Y:S02]  /*4a90*/  SEL R142, R93, R113, !P1 ;  /* 0x000000715d8e7207 */ /* 0x000fe40004800000 */
[-C--:B------:R-:W-:Y:S02]  /*4aa0*/  LEA.HI.X.SX32 R51, R52, R65.reuse, 0x1, P5 ;  /* 0x0000004134337211 */ /* 0x080fe400028f0eff */
[----:B------:R-:W-:Y:S02]  /*4ab0*/  LEA.HI.X.SX32 R53, R54, R65, 0x1, P2 ;  /* 0x0000004136357211 */ /* 0x000fe400010f0eff */
[----:B------:R-:W-:Y:S02]  /*4ac0*/  PLOP3.LUT P1, PT, PT, PT, UP1, 0x80, 0x8 ;  /* 0x000000000008781c */ /* 0x000fe40003f2f018 */
[----:B------:R-:W-:Y:S02]  /*4ad0*/  IADD3 R54, P5, PT, R60, R63, RZ ;  /* 0x0000003f3c367210 */ /* 0x000fe40007fbe0ff */
[----:B------:R-:W-:-:S02]  /*4ae0*/  LEA.HI.X.SX32 R55, R56, R65, 0x1, P6 ;  /* 0x0000004138377211 */ /* 0x000fc400030f0eff */
[-C--:B------:R-:W-:Y:S02]  /*4af0*/  IADD3 R52, P4, PT, R58, R63.reuse, RZ ;  /* 0x0000003f3a347210 */ /* 0x080fe40007f9e0ff */
[----:B------:R-:W-:Y:S02]  /*4b00*/  IADD3 R56, P2, PT, R64, R63, RZ ;  /* 0x0000003f40387210 */ /* 0x000fe40007f5e0ff */
[----:B------:R-:W-:Y:S02]  /*4b10*/  ISETP.LT.AND P1, PT, R243, UR31, P1 ;  /* 0x0000001ff3007c0c */ /* 0x000fe40008f21270 */
[-C--:B------:R-:W-:Y:S02]  /*4b20*/  LEA.HI.X.SX32 R59, R60, R65.reuse, 0x1, P5 ;  /* 0x000000413c3b7211 */ /* 0x080fe400028f0eff */
[-C--:B------:R-:W-:Y:S02]  /*4b30*/  LEA.HI.X.SX32 R57, R58, R65.reuse, 0x1, P4 ;  /* 0x000000413a397211 */ /* 0x080fe400020f0eff */
[----:B------:R-:W-:-:S02]  /*4b40*/  LEA.HI.X.SX32 R60, R64, R65, 0x1, P2 ;  /* 0x00000041403c7211 */ /* 0x000fc400010f0eff */
[----:B------:R-:W-:Y:S02]  /*4b50*/  PLOP3.LUT P4, PT, PT, PT, UP1, 0x80, 0x8 ;  /* 0x000000000008781c */ /* 0x000fe40003f8f018 */
[C---:B------:R-:W-:Y:S01]  /*4b60*/  IADD3 R61, P2, PT, R66.reuse, R63, RZ ;  /* 0x0000003f423d7210 */ /* 0x040fe20007f5e0ff */
[----:B------:R-:W-:Y:S01]  /*4b70*/  @P0 IMAD.MOV.U32 R67, RZ, RZ, R33 ;  /* 0x000000ffff430224 */ /* 0x000fe200078e0021 */
[----:B------:R-:W-:Y:S02]  /*4b80*/  PRMT R158, RZ, 0x7610, R158 ;  /* 0x00007610ff9e7816 */ /* 0x000fe4000000009e */
[----:B------:R-:W-:Y:S02]  /*4b90*/  ISETP.LT.AND P4, PT, R193, UR31, P4 ;  /* 0x0000001fc1007c0c */ /* 0x000fe4000a781270 */
[----:B------:R-:W-:Y:S01]  /*4ba0*/  LEA.HI.X.SX32 R64, R66, R65, 0x1, P2 ;  /* 0x0000004142407211 */ /* 0x000fe200010f0eff */
[----:B------:R-:W-:Y:S01]  /*4bb0*/  @P0 IMAD.MOV.U32 R66, RZ, RZ, R30 ;  /* 0x000000ffff420224 */ /* 0x000fe200078e001e */
[----:B------:R-:W-:-:S02]  /*4bc0*/  PRMT R152, RZ, 0x7610, R152 ;  /* 0x00007610ff987816 */ /* 0x000fc40000000098 */
[C---:B------:R-:W-:Y:S02]  /*4bd0*/  LOP3.LUT R91, R0.reuse, 0xc, RZ, 0xfc, !PT ;  /* 0x0000000c005b7812 */ /* 0x040fe400078efcff */
[----:B------:R0:W3:Y:S01]  /*4be0*/  @P0 LDG.E.U8 R158, desc[UR26][R66.64] ;  /* 0x0000001a429e0981 */ /* 0x0000e2000c1e1100 */
[----:B------:R-:W-:Y:S02]  /*4bf0*/  PLOP3.LUT P2, PT, PT, PT, UP1, 0x80, 0x8 ;  /* 0x000000000008781c */ /* 0x000fe40003f4f018 */
[----:B------:R-:W-:Y:S02]  /*4c00*/  PRMT R156, RZ, 0x7610, R156 ;  /* 0x00007610ff9c7816 */ /* 0x000fe4000000009c */
[----:B------:R-:W-:Y:S01]  /*4c10*/  ISETP.LT.AND P2, PT, R91, UR31, P2 ;  /* 0x0000001f5b007c0c */ /* 0x000fe20009741270 */
[----:B0-----:R-:W-:Y:S02]  /*4c20*/  @P1 IMAD.MOV.U32 R66, RZ, RZ, R31 ;  /* 0x000000ffff421224 */ /* 0x001fe400078e001f */
[----:B------:R-:W-:Y:S01]  /*4c30*/  @P1 IMAD.MOV.U32 R67, RZ, RZ, R35 ;  /* 0x000000ffff431224 */ /* 0x000fe200078e0023 */
[----:B------:R-:W-:-:S04]  /*4c40*/  LOP3.LUT R69, R0, 0x14, RZ, 0xfc, !PT ;  /* 0x0000001400457812 */ /* 0x000fc800078efcff */
[----:B------:R0:W3:Y:S01]  /*4c50*/  @P1 LDG.E.U8 R152, desc[UR26][R66.64] ;  /* 0x0000001a42981981 */ /* 0x0000e2000c1e1100 */
[----:B------:R-:W-:Y:S02]  /*4c60*/  PLOP3.LUT P0, PT, PT, PT, UP1, 0x80, 0x8 ;  /* 0x000000000008781c */ /* 0x000fe40003f0f018 */
[----:B------:R-:W-:Y:S01]  /*4c70*/  PLOP3.LUT P1, PT, PT, PT, UP1, 0x80, 0x8 ;  /* 0x000000000008781c */ /* 0x000fe20003f2f018 */
[----:B0-----:R-:W-:Y:S02]  /*4c80*/  @P4 IMAD.MOV.U32 R66, RZ, RZ, R32 ;  /* 0x000000ffff424224 */ /* 0x001fe400078e0020 */
[----:B------:R-:W-:-:S05]  /*4c90*/  @P4 IMAD.MOV.U32 R67, RZ, RZ, R37 ;  /* 0x000000ffff434224 */ /* 0x000fca00078e0025 */
[----:B------:R0:W3:Y:S01]  /*4ca0*/  @P4 LDG.E.U8 R156, desc[UR26][R66.64] ;  /* 0x0000001a429c4981 */ /* 0x0000e2000c1e1100 */
[----:B------:R-:W-:Y:S02]  /*4cb0*/  ISETP.LT.AND P4, PT, R69, UR31, P0 ;  /* 0x0000001f45007c0c */ /* 0x000fe40008781270 */
[----:B------:R-:W-:Y:S02]  /*4cc0*/  PLOP3.LUT P0, PT, PT, PT, UP1, 0x80, 0x8 ;  /* 0x000000000008781c */ /* 0x000fe40003f0f018 */
[----:B------:R-:W-:Y:S02]  /*4cd0*/  PRMT R126, RZ, 0x7610, R126 ;  /* 0x00007610ff7e7816 */ /* 0x000fe4000000007e */
[C---:B0-----:R-:W-:Y:S02]  /*4ce0*/  LOP3.LUT R67, R0.reuse, 0x1c, RZ, 0xfc, !PT ;  /* 0x0000001c00437812 */ /* 0x041fe400078efcff */
[----:B------:R-:W-:Y:S02]  /*4cf0*/  LOP3.LUT R66, R0, 0x24, RZ, 0xfc, !PT ;  /* 0x0000002400427812 */ /* 0x000fe400078efcff */
[----:B------:R-:W-:Y:S01]  /*4d00*/  ISETP.LT.AND P0, PT, R67, UR31, P0 ;  /* 0x0000001f43007c0c */ /* 0x000fe20008701270 */
[----:B------:R-:W-:Y:S01]  /*4d10*/  @P2 IMAD.MOV.U32 R67, RZ, RZ, R39 ;  /* 0x000000ffff432224 */ /* 0x000fe200078e0027 */
[----:B------:R-:W-:Y:S01]  /*4d20*/  ISETP.LT.AND P1, PT, R66, UR31, P1 ;  /* 0x0000001f42007c0c */ /* 0x000fe20008f21270 */
[----:B------:R-:W-:-:S05]  /*4d30*/  @P2 IMAD.MOV.U32 R66, RZ, RZ, R34 ;  /* 0x000000ffff422224 */ /* 0x000fca00078e0022 */
[----:B------:R0:W3:Y:S01]  /*4d40*/  @P2 LDG.E.U8 R126, desc[UR26][R66.64] ;  /* 0x0000001a427e2981 */ /* 0x0000e2000c1e1100 */
[-C--:B------:R-:W-:Y:S02]  /*4d50*/  IADD3 R58, P6, PT, R62, R63.reuse, RZ ;  /* 0x0000003f3e3a7210 */ /* 0x080fe40007fde0ff */
[----:B------:R-:W-:Y:S02]  /*4d60*/  IADD3 R63, P5, PT, R68, R63, RZ ;  /* 0x0000003f443f7210 */ /* 0x000fe40007fbe0ff */
[-C--:B------:R-:W-:Y:S02]  /*4d70*/  LEA.HI.X.SX32 R62, R62, R65.reuse, 0x1, P6 ;  /* 0x000000413e3e7211 */ /* 0x080fe400030f0eff */
[----:B------:R-:W-:Y:S02]  /*4d80*/  PRMT R154, RZ, 0x7610, R154 ;  /* 0x00007610ff9a7816 */ /* 0x000fe4000000009a */
[----:B------:R-:W-:Y:S01]  /*4d90*/  LEA.HI.X.SX32 R65, R68, R65, 0x1, P5 ;  /* 0x0000004144417211 */ /* 0x000fe200028f0eff */
[----:B0-----:R-:W-:Y:S01]  /*4da0*/  @P4 IMAD.MOV.U32 R66, RZ, RZ, R36 ;  /* 0x000000ffff424224 */ /* 0x001fe200078e0024 */
[----:B------:R-:W-:Y:S01]  /*4db0*/  LOP3.LUT R250, R0, 0x2c, RZ, 0xfc, !PT ;  /* 0x0000002c00fa7812 */ /* 0x000fe200078efcff */
[----:B------:R-:W-:Y:S01]  /*4dc0*/  @P4 IMAD.MOV.U32 R67, RZ, RZ, R41 ;  /* 0x000000ffff434224 */ /* 0x000fe200078e0029 */
[----:B------:R-:W-:-:S02]  /*4dd0*/  PLOP3.LUT P5, PT, PT, PT, UP1, 0x80, 0x8 ;  /* 0x000000000008781c */ /* 0x000fc40003faf018 */
[----:B------:R-:W-:Y:S02]  /*4de0*/  PRMT R151, RZ, 0x7610, R151 ;  /* 0x00007610ff977816 */ /* 0x000fe40000000097 */
[----:B------:R-:W-:Y:S01]  /*4df0*/  ISETP.LT.AND P5, PT, R250, UR31, P5 ;  /* 0x0000001ffa007c0c */ /* 0x000fe2000afa1270 */
[----:B------:R0:W3:Y:S01]  /*4e00*/  @P4 LDG.E.U8 R154, desc[UR26][R66.64] ;  /* 0x0000001a429a4981 */ /* 0x0000e2000c1e1100 */
[----:B------:R-:W-:Y:S02]  /*4e10*/  LOP3.LUT R246, R0, 0x34, RZ, 0xfc, !PT ;  /* 0x0000003400f67812 */ /* 0x000fe400078efcff */
[----:B------:R-:W-:Y:S02]  /*4e20*/  PLOP3.LUT P2, PT, PT, PT, UP1, 0x80, 0x8 ;  /* 0x000000000008781c */ /* 0x000fe40003f4f018 */
[----:B------:R-:W-:Y:S01]  /*4e30*/  PRMT R140, RZ, 0x7610, R140 ;  /* 0x00007610ff8c7816 */ /* 0x000fe2000000008c */
[----:B0-----:R-:W-:Y:S02]  /*4e40*/  @P0 IMAD.MOV.U32 R66, RZ, RZ, R38 ;  /* 0x000000ffff420224 */ /* 0x001fe400078e0026 */
[----:B------:R-:W-:Y:S01]  /*4e50*/  @P0 IMAD.MOV.U32 R67, RZ, RZ, R43 ;  /* 0x000000ffff430224 */ /* 0x000fe200078e002b */
[----:B------:R-:W-:-:S04]  /*4e60*/  ISETP.LT.AND P2, PT, R246, UR31, P2 ;  /* 0x0000001ff6007c0c */ /* 0x000fc80009741270 */
[----:B------:R0:W3:Y:S01]  /*4e70*/  @P0 LDG.E.U8 R151, desc[UR26][R66.64] ;  /* 0x0000001a42970981 */ /* 0x0000e2000c1e1100 */
[----:B------:R-:W-:Y:S02]  /*4e80*/  PRMT R139, RZ, 0x7610, R139 ;  /* 0x00007610ff8b7816 */ /* 0x000fe4000000008b */
[----:B------:R-:W-:Y:S01]  /*4e90*/  LOP3.LUT R242, R0, 0x3c, RZ, 0xfc, !PT ;  /* 0x0000003c00f27812 */ /* 0x000fe200078efcff */
[----:B0-----:R-:W-:Y:S02]  /*4ea0*/  @P1 IMAD.MOV.U32 R66, RZ, RZ, R40 ;  /* 0x000000ffff421224 */ /* 0x001fe400078e0028 */
[----:B------:R-:W-:Y:S01]  /*4eb0*/  @P1 IMAD.MOV.U32 R67, RZ, RZ, R45 ;  /* 0x000000ffff431224 */ /* 0x000fe200078e002d */
[----:B------:R-:W-:-:S04]  /*4ec0*/  PLOP3.LUT P0, PT, PT, PT, UP1, 0x80, 0x8 ;  /* 0x000000000008781c */ /* 0x000fc80003f0f018 */
[----:B------:R0:W3:Y:S01]  /*4ed0*/  @P1 LDG.E.U8 R140, desc[UR26][R66.64] ;  /* 0x0000001a428c1981 */ /* 0x0000e2000c1e1100 */
[----:B------:R-:W-:Y:S02]  /*4ee0*/  ISETP.LT.AND P0, PT, R242, UR31, P0 ;  /* 0x0000001ff2007c0c */ /* 0x000fe40008701270 */
[----:B------:R-:W-:Y:S01]  /*4ef0*/  PRMT R138, RZ, 0x7610, R138 ;  /* 0x00007610ff8a7816 */ /* 0x000fe2000000008a */
[----:B0-----:R-:W-:Y:S02]  /*4f00*/  @P5 IMAD.MOV.U32 R66, RZ, RZ, R42 ;  /* 0x000000ffff425224 */ /* 0x001fe400078e002a */
[----:B------:R-:W-:Y:S01]  /*4f10*/  @P5 IMAD.MOV.U32 R67, RZ, RZ, R47 ;  /* 0x000000ffff435224 */ /* 0x000fe200078e002f */
[----:B------:R-:W-:Y:S02]  /*4f20*/  LOP3.LUT R69, R0, 0x6, RZ, 0xfc, !PT ;  /* 0x0000000600457812 */ /* 0x000fe400078efcff */
[----:B------:R-:W-:Y:S02]  /*4f30*/  PLOP3.LUT P1, PT, PT, PT, UP1, 0x80, 0x8 ;  /* 0x000000000008781c */ /* 0x000fe40003f2f018 */
[----:B------:R0:W3:Y:S02]  /*4f40*/  @P5 LDG.E.U8 R139, desc[UR26][R66.64] ;  /* 0x0000001a428b5981 */ /* 0x0000e4000c1e1100 */
[----:B------:R-:W-:-:S02]  /*4f50*/  ISETP.LT.AND P1, PT, R69, UR31, P1 ;  /* 0x0000001f45007c0c */ /* 0x000fc40008f21270 */
[----:B------:R-:W-:Y:S01]  /*4f60*/  LOP3.LUT R68, R0, 0xe, RZ, 0xfc, !PT ;  /* 0x0000000e00447812 */ /* 0x000fe200078efcff */
[----:B0-----:R-:W-:Y:S02]  /*4f70*/  @P2 IMAD.MOV.U32 R66, RZ, RZ, R44 ;  /* 0x000000ffff422224 */ /* 0x001fe400078e002c */
[----:B------:R-:W-:Y:S01]  /*4f80*/  @P2 IMAD.MOV.U32 R67, RZ, RZ, R49 ;  /* 0x000000ffff432224 */ /* 0x000fe200078e0031 */
[----:B------:R-:W-:-:S04]  /*4f90*/  PLOP3.LUT P4, PT, PT, PT, UP1, 0x80, 0x8 ;  /* 0x000000000008781c */ /* 0x000fc80003f8f018 */
[----:B------:R0:W3:Y:S01]  /*4fa0*/  @P2 LDG.E.U8 R138, desc[UR26][R66.64] ;  /* 0x0000001a428a2981 */ /* 0x0000e2000c1e1100 */
[----:B------:R-:W-:Y:S02]  /*4fb0*/  PLOP3.LUT P2, PT, PT, PT, UP1, 0x80, 0x8 ;  /* 0x000000000008781c */ /* 0x000fe40003f4f018 */
[----:B------:R-:W-:Y:S02]  /*4fc0*/  PRMT R153, RZ, 0x7610, R153 ;  /* 0x00007610ff997816 */ /* 0x000fe40000000099 */
[----:B------:R-:W-:Y:S02]  /*4fd0*/  ISETP.LT.AND P2, PT, R68, UR31, P2 ;  /* 0x0000001f44007c0c */ /* 0x000fe40009741270 */
[----:B0-----:R-:W-:Y:S01]  /*4fe0*/  LOP3.LUT R66, R0, 0x16, RZ, 0xfc, !PT ;  /* 0x0000001600427812 */ /* 0x001fe200078efcff */
[----:B------:R-:W-:-:S03]  /*4ff0*/  @P0 IMAD.MOV.U32 R67, RZ, RZ, R51 ;  /* 0x000000ffff430224 */ /* 0x000fc600078e0033 */
[----:B------:R-:W-:Y:S01]  /*5000*/  ISETP.LT.AND P4, PT, R66, UR31, P4 ;  /* 0x0000001f42007c0c */ /* 0x000fe2000a781270 */
[----:B------:R-:W-:Y:S01]  /*5010*/  @P0 IMAD.MOV.U32 R66, RZ, RZ, R46 ;  /* 0x000000ffff420224 */ /* 0x000fe200078e002e */
[----:B------:R-:W-:Y:S02]  /*5020*/  PRMT R150, RZ, 0x7610, R150 ;  /* 0x00007610ff967816 */ /* 0x000fe40000000096 */
[----:B------:R-:W-:Y:S02]  /*5030*/  LOP3.LUT R68, R0, 0x1e, RZ, 0xfc, !PT ;  /* 0x0000001e00447812 */ /* 0x000fe400078efcff */
[----:B------:R0:W3:Y:S01]  /*5040*/  @P0 LDG.E.U8 R153, desc[UR26][R66.64] ;  /* 0x0000001a42990981 */ /* 0x0000e2000c1e1100 */
[----:B------:R-:W-:Y:S02]  /*5050*/  PLOP3.LUT P5, PT, PT, PT, UP1, 0x80, 0x8 ;  /* 0x000000000008781c */ /* 0x000fe40003faf018 */
[----:B------:R-:W-:Y:S02]  /*5060*/  PRMT R149, RZ, 0x7610, R149 ;  /* 0x00007610ff957816 */ /* 0x000fe40000000095 */
[----:B------:R-:W-:Y:S01]  /*5070*/  ISETP.LT.AND P0, PT, R68, UR31, P5 ;  /* 0x0000001f44007c0c */ /* 0x000fe2000af01270 */
[----:B0-----:R-:W-:-:S02]  /*5080*/  @P1 IMAD.MOV.U32 R66, RZ, RZ, R48 ;  /* 0x000000ffff421224 */ /* 0x001fc400078e0030 */
[----:B------:R-:W-:-:S05]  /*5090*/  @P1 IMAD.MOV.U32 R67, RZ, RZ, R53 ;  /* 0x000000ffff431224 */ /* 0x000fca00078e0035 */
[----:B------:R0:W3:Y:S01]  /*50a0*/  @P1 LDG.E.U8 R150, desc[UR26][R66.64] ;  /* 0x0000001a42961981 */ /* 0x0000e2000c1e1100 */
[----:B------:R-:W-:Y:S02]  /*50b0*/  PRMT R148, RZ, 0x7610, R148 ;  /* 0x00007610ff947816 */ /* 0x000fe40000000094 */
[----:B------:R-:W-:Y:S01]  /*50c0*/  LOP3.LUT R68, R0, 0x26, RZ, 0xfc, !PT ;  /* 0x0000002600447812 */ /* 0x000fe200078efcff */
[----:B0-----:R-:W-:Y:S02]  /*50d0*/  @P2 IMAD.MOV.U32 R66, RZ, RZ, R50 ;  /* 0x000000ffff422224 */ /* 0x001fe400078e0032 */
[----:B------:R-:W-:Y:S01]  /*50e0*/  @P2 IMAD.MOV.U32 R67, RZ, RZ, R55 ;  /* 0x000000ffff432224 */ /* 0x000fe200078e0037 */
[----:B------:R-:W-:-:S04]  /*50f0*/  PLOP3.LUT P1, PT, PT, PT, UP1, 0x80, 0x8 ;  /* 0x000000000008781c */ /* 0x000fc80003f2f018 */
[----:B------:R0:W3:Y:S01]  /*5100*/  @P2 LDG.E.U8 R149, desc[UR26][R66.64] ;  /* 0x0000001a42952981 */ /* 0x0000e2000c1e1100 */
[----:B------:R-:W-:Y:S02]  /*5110*/  PRMT R147, RZ, 0x7610, R147 ;  /* 0x00007610ff937816 */ /* 0x000fe40000000093 */
[----:B------:R-:W-:Y:S01]  /*5120*/  ISETP.LT.AND P1, PT, R68, UR31, P1 ;  /* 0x0000001f44007c0c */ /* 0x000fe20008f21270 */
[----:B0-----:R-:W-:Y:S02]  /*5130*/  @P4 IMAD.MOV.U32 R66, RZ, RZ, R52 ;  /* 0x000000ffff424224 */ /* 0x001fe400078e0034 */
[----:B------:R-:W-:Y:S01]  /*5140*/  @P4 IMAD.MOV.U32 R67, RZ, RZ, R57 ;  /* 0x000000ffff434224 */ /* 0x000fe200078e0039 */
[----:B------:R-:W-:-:S04]  /*5150*/  LOP3.LUT R249, R0, 0x2e, RZ, 0xfc, !PT ;  /* 0x0000002e00f97812 */ /* 0x000fc800078efcff */
[----:B------:R0:W3:Y:S01]  /*5160*/  @P4 LDG.E.U8 R148, desc[UR26][R66.64] ;  /* 0x0000001a42944981 */ /* 0x0000e2000c1e1100 */
[----:B------:R-:W-:Y:S01]  /*5170*/  PLOP3.LUT P2, PT, PT, PT, UP1, 0x80, 0x8 ;  /* 0x000000000008781c */ /* 0x000fe20003f4f018 */
[----:B0-----:R-:W-:Y:S02]  /*5180*/  @P0 IMAD.MOV.U32 R66, RZ, RZ, R54 ;  /* 0x000000ffff420224 */ /* 0x001fe400078e0036 */
[----:B------:R-:W-:Y:S01]  /*5190*/  @P0 IMAD.MOV.U32 R67, RZ, RZ, R59 ;  /* 0x000000ffff430224 */ /* 0x000fe200078e003b */
[----:B------:R-:W-:-:S04]  /*51a0*/  LOP3.LUT R245, R0, 0x36, RZ, 0xfc, !PT ;  /* 0x0000003600f57812 */ /* 0x000fc800078efcff */
[----:B------:R0:W3:Y:S01]  /*51b0*/  @P0 LDG.E.U8 R147, desc[UR26][R66.64] ;  /* 0x0000001a42930981 */ /* 0x0000e2000c1e1100 */
[----:B------:R-:W-:Y:S02]  /*51c0*/  ISETP.LT.AND P0, PT, R249, UR31, P2 ;  /* 0x0000001ff9007c0c */ /* 0x000fe40009701270 */
[----:B------:R-:W-:Y:S02]  /*51d0*/  PLOP3.LUT P2, PT, PT, PT, UP1, 0x80, 0x8 ;  /* 0x000000000008781c */ /* 0x000fe40003f4f018 */
[----:B------:R-:W-:Y:S02]  /*51e0*/  PRMT R146, RZ, 0x7610, R146 ;  /* 0x00007610ff927816 */ /* 0x000fe40000000092 */
[----:B------:R-:W-:Y:S01]  /*51f0*/  ISETP.LT.AND P2, PT, R245, UR31, P2 ;  /* 0x0000001ff5007c0c */ /* 0x000fe20009741270 */
[----:B0-----:R-:W-:Y:S02]  /*5200*/  @P1 IMAD.MOV.U32 R66, RZ, RZ, R56 ;  /* 0x000000ffff421224 */ /* 0x001fe400078e0038 */
[----:B------:R-:W-:Y:S01]  /*5210*/  @P1 IMAD.MOV.U32 R67, RZ, RZ, R60 ;  /* 0x000000ffff431224 */ /* 0x000fe200078e003c */
[----:B------:R-:W-:-:S02]  /*5220*/  LOP3.LUT R241, R0, 0x3e, RZ, 0xfc, !PT ;  /* 0x0000003e00f17812 */ /* 0x000fc400078efcff */
[----:B------:R-:W-:Y:S02]  /*5230*/  PLOP3.LUT P4, PT, PT, PT, UP1, 0x80, 0x8 ;  /* 0x000000000008781c */ /* 0x000fe40003f8f018 */
[----:B------:R-:W3:Y:S01]  /*5240*/  @P1 LDG.E.U8 R146, desc[UR26][R66.64] ;  /* 0x0000001a42921981 */ /* 0x000ee2000c1e1100 */
[----:B------:R-:W-:Y:S01]  /*5250*/  PRMT R145, RZ, 0x7610, R145 ;  /* 0x00007610ff917816 */ /* 0x000fe20000000091 */
[----:B------:R-:W-:Y:S01]  /*5260*/  @P0 IMAD.MOV.U32 R68, RZ, RZ, R58 ;  /* 0x000000ffff440224 */ /* 0x000fe200078e003a */
[----:B------:R-:W-:Y:S01]  /*5270*/  ISETP.LT.AND P1, PT, R241, UR31, P4 ;  /* 0x0000001ff1007c0c */ /* 0x000fe2000a721270 */
[----:B------:R-:W-:Y:S01]  /*5280*/  @P0 IMAD.MOV.U32 R69, RZ, RZ, R62 ;  /* 0x000000ffff450224 */ /* 0x000fe200078e003e */
[----:B------:R-:W-:Y:S02]  /*5290*/  SHF.R.S32.HI R91, RZ, 0x7, R191 ;  /* 0x00000007ff5b7819 */ /* 0x000fe400000114bf */
[----:B------:R-:W-:Y:S02]  /*52a0*/  PRMT R144, RZ, 0x7610, R144 ;  /* 0x00007610ff907816 */ /* 0x000fe40000000090 */
[----:B------:R-:W-:Y:S01]  /*52b0*/  SGXT R91, R91, 0x1 ;  /* 0x000000015b5b781a */ /* 0x000fe20000000200 */
[----:B------:R0:W3:Y:S01]  /*52c0*/  @P0 LDG.E.U8 R145, desc[UR26][R68.64] ;  /* 0x0000001a44910981 */ /* 0x0000e2000c1e1100 */
[----:B------:R-:W-:-:S04]  /*52d0*/  @!UP2 UIADD3 UR4, UPT, UPT, -UR7, 0x100000, URZ ;  /* 0x001000000704a890 */ /* 0x000fc8000fffe1ff */
[----:B------:R-:W-:Y:S02]  /*52e0*/  @!UP2 USHF.L.U32 UR5, UR4, 0xb, URZ ;  /* 0x0000000b0405a899 */ /* 0x000fe400080006ff */
[----:B------:R-:W-:Y:S01]  /*52f0*/  @!UP2 USHF.L.U32 UR4, UR4, 0x1, URZ ;  /* 0x000000010404a899 */ /* 0x000fe200080006ff */
[----:B------:R-:W-:Y:S02]  /*5300*/  LOP3.LUT R91, R91, 0x90, RZ, 0xc0, !PT ;  /* 0x000000905b5b7812 */ /* 0x000fe400078ec0ff */
[----:B------:R-:W-:Y:S01]  /*5310*/  PRMT R143, RZ, 0x7610, R143 ;  /* 0x00007610ff8f7816 */ /* 0x000fe2000000008f */
[----:B0-----:R-:W-:Y:S02]  /*5320*/  @P2 IMAD.MOV.U32 R68, RZ, RZ, R61 ;  /* 0x000000ffff442224 */ /* 0x001fe400078e003d */
[----:B------:R-:W-:Y:S01]  /*5330*/  @P2 IMAD.MOV.U32 R69, RZ, RZ, R64 ;  /* 0x000000ffff452224 */ /* 0x000fe200078e0040 */
[----:B------:R-:W-:Y:S01]  /*5340*/  LOP3.LUT R66, R91, 0x7f, R191, 0x78, !PT ;  /* 0x0000007f5b427812 */ /* 0x000fe200078e78bf */
[----:B-1----:R-:W-:-:S03]  /*5350*/  IMAD R188, R76, UR6, RZ ;  /* 0x000000064cbc7c24 */ /* 0x002fc6000f8e02ff */
[----:B------:R0:W3:Y:S01]  /*5360*/  @P2 LDG.E.U8 R144, desc[UR26][R68.64] ;  /* 0x0000001a44902981 */ /* 0x0000e2000c1e1100 */
[----:B------:R-:W-:Y:S01]  /*5370*/  VOTEU.ALL UP2, P3 ;  /* 0x0000000000ff7886 */ /* 0x000fe20001840000 */
[----:B------:R-:W-:Y:S01]  /*5380*/  LOP3.LUT R67, R66, 0x20, RZ, 0x3c, !PT ;  /* 0x0000002042437812 */ /* 0x000fe200078e3cff */
[----:B------:R-:W-:Y:S02]  /*5390*/  IMAD R76, R89, UR6, RZ ;  /* 0x00000006594c7c24 */ /* 0x000fe4000f8e02ff */
[----:B------:R-:W-:Y:S01]  /*53a0*/  IMAD R78, R78, UR6, RZ ;  /* 0x000000064e4e7c24 */ /* 0x000fe2000f8e02ff */
[----:B------:R1:W1:Y:S01]  /*53b0*/  @!UP2 SYNCS.EXCH.64 URZ, [UR13+0xc008], UR4 ;  /* 0x00c008040dffa5b2 */ /* 0x0002620008000100 */
[----:B0-----:R-:W-:Y:S02]  /*53c0*/  @P1 IMAD.MOV.U32 R68, RZ, RZ, R63 ;  /* 0x000000ffff441224 */ /* 0x001fe400078e003f */
[----:B------:R-:W-:Y:S02]  /*53d0*/  @P1 IMAD.MOV.U32 R69, RZ, RZ, R65 ;  /* 0x000000ffff451224 */ /* 0x000fe400078e0041 */
[----:B------:R-:W-:-:S03]  /*53e0*/  IMAD R80, R80, UR6, RZ ;  /* 0x0000000650507c24 */ /* 0x000fc6000f8e02ff */
[----:B------:R0:W3:Y:S01]  /*53f0*/  @P1 LDG.E.U8 R143, desc[UR26][R68.64] ;  /* 0x0000001a448f1981 */ /* 0x0000e2000c1e1100 */
[----:B------:R-:W-:-:S03]  /*5400*/  IMAD R82, R82, UR6, RZ ;  /* 0x0000000652527c24 */ /* 0x000fc6000f8e02ff */
[----:B--2---:R-:W-:Y:S01]  /*5410*/  STS.U8 [R66+UR13+0x8000], R85 ;  /* 0x0080005542007988 */ /* 0x004fe2000800000d */
[----:B------:R-:W-:Y:S01]  /*5420*/  IMAD R88, R88, UR6, RZ ;  /* 0x0000000658587c24 */ /* 0x000fe2000f8e02ff */
[----:B0-----:R-:W-:Y:S02]  /*5430*/  IADD3 R68, P0, PT, R188, R127, RZ ;  /* 0x0000007fbc447210 */ /* 0x001fe40007f1e0ff */
[----:B----4-:R-:W-:Y:S01]  /*5440*/  STS.U8 [R66+UR13+0x8400], R81 ;  /* 0x0084005142007988 */ /* 0x010fe2000800000d */
[----:B------:R-:W-:Y:S01]  /*5450*/  IMAD R92, R92, UR6, RZ ;  /* 0x000000065c5c7c24 */ /* 0x000fe2000f8e02ff */
[----:B------:R-:W-:Y:S02]  /*5460*/  LEA.HI.X.SX32 R69, R188, R235, 0x1, P0 ;  /* 0x000000ebbc457211 */ /* 0x000fe400000f0eff */
[----:B-----5:R-:W-:Y:S04]  /*5470*/  STS.U8 [R66+UR13+0x8800], R79 ;  /* 0x0088004f42007988 */ /* 0x020fe8000800000d */
[----:B------:R-:W-:Y:S04]  /*5480*/  STS.U8 [R66+UR13+0x8c00], R83 ;  /* 0x008c005342007988 */ /* 0x000fe8000800000d */
[----:B---3--:R-:W-:Y:S04]  /*5490*/  STS.U8 [R66+UR13+0x9000], R75 ;  /* 0x0090004b42007988 */ /* 0x008fe8000800000d */
[----:B------:R0:W-:Y:S04]  /*54a0*/  STS.U8 [R66+UR13+0x9400], R71 ;  /* 0x0094004742007988 */ /* 0x0001e8000800000d */
[----:B------:R-:W-:Y:S04]  /*54b0*/  STS.U8 [R66+UR13+0x9800], R73 ;  /* 0x0098004942007988 */ /* 0x000fe8000800000d */
[----:B------:R-:W-:Y:S01]  /*54c0*/  STS.U8 [R66+UR13+0x9c00], R77 ;  /* 0x009c004d42007988 */ /* 0x000fe2000800000d */
[----:B0-----:R-:W-:-:S03]  /*54d0*/  IADD3 R71, P0, PT, R78, R127, RZ ;  /* 0x0000007f4e477210 */ /* 0x001fc60007f1e0ff */
[----:B------:R0:W-:Y:S04]  /*54e0*/  STS.U8 [R67+UR13+0x8100], R70 ;  /* 0x0081004643007988 */ /* 0x0001e8000800000d */
[----:B------:R2:W-:Y:S04]  /*54f0*/  STS.U8 [R67+UR13+0x8500], R72 ;  /* 0x0085004843007988 */ /* 0x0005e8000800000d */
[----:B------:R3:W-:Y:S01]  /*5500*/  STS.U8 [R67+UR13+0x8d00], R90 ;  /* 0x008d005a43007988 */ /* 0x0007e2000800000d */
[-C--:B0-----:R-:W-:Y:S02]  /*5510*/  IADD3 R70, P1, PT, R76, R127.reuse, RZ ;  /* 0x0000007f4c467210 */ /* 0x081fe40007f3e0ff */
[----:B--2---:R-:W-:Y:S01]  /*5520*/  IADD3 R72, P6, PT, R80, R127, RZ ;  /* 0x0000007f50487210 */ /* 0x004fe20007fde0ff */
[----:B---3--:R-:W-:Y:S01]  /*5530*/  IMAD R90, R87, UR6, RZ ;  /* 0x00000006575a7c24 */ /* 0x008fe2000f8e02ff */
[-C--:B------:R-:W-:Y:S01]  /*5540*/  LEA.HI.X.SX32 R76, R76, R235.reuse, 0x1, P1 ;  /* 0x000000eb4c4c7211 */ /* 0x080fe200008f0eff */
[----:B------:R-:W-:Y:S01]  /*5550*/  IMAD R86, R86, UR6, RZ ;  /* 0x0000000656567c24 */ /* 0x000fe2000f8e02ff */
[-C--:B------:R-:W-:Y:S01]  /*5560*/  LEA.HI.X.SX32 R78, R78, R235.reuse, 0x1, P0 ;  /* 0x000000eb4e4e7211 */ /* 0x080fe200000f0eff */
[----:B------:R-:W-:Y:S01]  /*5570*/  IMAD R94, R94, UR6, RZ ;  /* 0x000000065e5e7c24 */ /* 0x000fe2000f8e02ff */
[----:B------:R-:W-:Y:S01]  /*5580*/  LEA.HI.X.SX32 R80, R80, R235, 0x1, P6 ;  /* 0x000000eb50507211 */ /* 0x000fe200030f0eff */
[----:B------:R-:W-:Y:S01]  /*5590*/  IMAD R100, R100, UR6, RZ ;  /* 0x0000000664647c24 */ /* 0x000fe2000f8e02ff */
[-C--:B------:R-:W-:Y:S01]  /*55a0*/  IADD3 R73, P5, PT, R82, R127.reuse, RZ ;  /* 0x0000007f52497210 */ /* 0x080fe20007fbe0ff */
[----:B------:R-:W-:Y:S01]  /*55b0*/  IMAD R102, R102, UR6, RZ ;  /* 0x0000000666667c24 */ /* 0x000fe2000f8e02ff */
[-C--:B------:R-:W-:Y:S01]  /*55c0*/  IADD3 R77, P1, PT, R88, R127.reuse, RZ ;  /* 0x0000007f584d7210 */ /* 0x080fe20007f3e0ff */
[----:B------:R-:W-:Y:S01]  /*55d0*/  IMAD R104, R104, UR6, RZ ;  /* 0x0000000668687c24 */ /* 0x000fe2000f8e02ff */
[----:B------:R-:W-:-:S02]  /*55e0*/  IADD3 R79, P0, PT, R90, R127, RZ ;  /* 0x0000007f5a4f7210 */ /* 0x000fc40007f1e0ff */
[----:B------:R-:W-:Y:S01]  /*55f0*/  IADD3 R81, P6, PT, R92, R127, RZ ;  /* 0x0000007f5c517210 */ /* 0x000fe20007fde0ff */
[----:B------:R-:W-:Y:S01]  /*5600*/  IMAD R84, R84, UR6, RZ ;  /* 0x0000000654547c24 */ /* 0x000fe2000f8e02ff */
[-C--:B------:R-:W-:Y:S01]  /*5610*/  LEA.HI.X.SX32 R82, R82, R235.reuse, 0x1, P5 ;  /* 0x000000eb52527211 */ /* 0x080fe200028f0eff */
[----:B------:R-:W-:Y:S01]  /*5620*/  IMAD R98, R98, UR6, RZ ;  /* 0x0000000662627c24 */ /* 0x000fe2000f8e02ff */
        /* <DEDUP_REMOVED lines=8> */
[----:B------:R-:W-:-:S02]  /*56b0*/  IADD3 R83, P5, PT, R94, R127, RZ ;  /* 0x0000007f5e537210 */ /* 0x000fc40007fbe0ff */
[-C--:B------:R-:W-:Y:S02]  /*56c0*/  IADD3 R89, P1, PT, R100, R127.reuse, RZ ;  /* 0x0000007f64597210 */ /* 0x080fe40007f3e0ff */
[-C--:B------:R-:W-:Y:S02]  /*56d0*/  IADD3 R91, P0, PT, R102, R127.reuse, RZ ;  /* 0x0000007f665b7210 */ /* 0x080fe40007f1e0ff */
[----:B------:R-:W-:Y:S01]  /*56e0*/  IADD3 R93, P6, PT, R104, R127, RZ ;  /* 0x0000007f685d7210 */ /* 0x000fe20007fde0ff */
[----:B------:R0:W-:Y:S01]  /*56f0*/  STS.U8 [R67+UR13+0x8900], R74 ;  /* 0x0089004a43007988 */ /* 0x0001e2000800000d */
[-C--:B------:R-:W-:Y:S01]  /*5700*/  LEA.HI.X.SX32 R86, R86, R235.reuse, 0x1, P2 ;  /* 0x000000eb56567211 */ /* 0x080fe200010f0eff */
        /* <DEDUP_REMOVED lines=9> */
[-C--:B0-----:R-:W-:Y:S01]  /*57a0*/  IADD3 R74, P4, PT, R84, R127.reuse, RZ ;  /* 0x0000007f544a7210 */ /* 0x081fe20007f9e0ff */
[----:B------:R-:W-:Y:S01]  /*57b0*/  IMAD R178, R178, UR6, RZ ;  /* 0x00000006b2b27c24 */ /* 0x000fe2000f8e02ff */
[----:B------:R-:W-:-:S02]  /*57c0*/  IADD3 R87, P2, PT, R98, R127, RZ ;  /* 0x0000007f62577210 */ /* 0x000fc40007f5e0ff */
[-C--:B------:R-:W-:Y:S02]  /*57d0*/  IADD3 R95, P5, PT, R106, R127.reuse, RZ ;  /* 0x0000007f6a5f7210 */ /* 0x080fe40007fbe0ff */
[-C--:B------:R-:W-:Y:S02]  /*57e0*/  IADD3 R101, P1, PT, R112, R127.reuse, RZ ;  /* 0x0000007f70657210 */ /* 0x080fe40007f3e0ff */
[-C--:B------:R-:W-:Y:S02]  /*57f0*/  IADD3 R103, P0, PT, R114, R127.reuse, RZ ;  /* 0x0000007f72677210 */ /* 0x080fe40007f1e0ff */
        /* <DEDUP_REMOVED lines=12> */
[----:B------:R-:W-:-:S02]  /*58c0*/  LEA.HI.X.SX32 R116, R116, R235, 0x1, P6 ;  /* 0x000000eb74747211 */ /* 0x000fc400030f0eff */
[-C--:B------:R-:W-:Y:S02]  /*58d0*/  IADD3 R85, P4, PT, R96, R127.reuse, RZ ;  /* 0x0000007f60557210 */ /* 0x080fe40007f9e0ff */
[-C--:B------:R-:W-:Y:S02]  /*58e0*/  IADD3 R99, P2, PT, R110, R127.reuse, RZ ;  /* 0x0000007f6e637210 */ /* 0x080fe40007f5e0ff */
        /* <DEDUP_REMOVED lines=22> */
[----:B------:R0:W-:Y:S01]  /*5a50*/  STS.U8 [R67+UR13+0x9100], R184 ;  /* 0x009100b843007988 */ /* 0x0001e2000800000d */
[-C--:B------:R-:W-:Y:S01]  /*5a60*/  LEA.HI.X.SX32 R108, R108, R235.reuse, 0x1, P4 ;  /* 0x000000eb6c6c7211 */ /* 0x080fe200020f0eff */
[----:B------:R-:W-:Y:S01]  /*5a70*/  IMAD R194, R194, UR6, RZ ;  /* 0x00000006c2c27c24 */ /* 0x000fe2000f8e02ff */
[-C--:B------:R-:W-:Y:S01]  /*5a80*/  LEA.HI.X.SX32 R120, R120, R235.reuse, 0x1, P2 ;  /* 0x000000eb78787211 */ /* 0x080fe200010f0eff */
[----:B------:R2:W-:Y:S01]  /*5a90*/  STS.U8 [R67+UR13+0x9500], R186 ;  /* 0x009500ba43007988 */ /* 0x0005e2000800000d */
        /* <DEDUP_REMOVED lines=8> */
[----:B------:R-:W-:-:S02]  /*5b20*/  IADD3 R109, P4, PT, R182, R127, RZ ;  /* 0x0000007fb66d7210 */ /* 0x000fc40007f9e0ff */
[-C--:B------:R-:W-:Y:S02]  /*5b30*/  IADD3 R131, P2, PT, R130, R127.reuse, RZ ;  /* 0x0000007f82837210 */ /* 0x080fe40007f5e0ff */
[-C--:B------:R-:W-:Y:S02]  /*5b40*/  IADD3 R178, P5, PT, R190, R127.reuse, RZ ;  /* 0x0000007fbeb27210 */ /* 0x080fe40007fbe0ff */
[-C--:B0-----:R-:W-:Y:S02]  /*5b50*/  IADD3 R184, P1, PT, R196, R127.reuse, RZ ;  /* 0x0000007fc4b87210 */ /* 0x081fe40007f3e0ff */
[-C--:B--2---:R-:W-:Y:S02]  /*5b60*/  IADD3 R186, P0, PT, R198, R127.reuse, RZ ;  /* 0x0000007fc6ba7210 */ /* 0x084fe40007f1e0ff */
        /* <DEDUP_REMOVED lines=9> */
[-C--:B------:R-:W-:Y:S02]  /*5c00*/  LEA.HI.X.SX32 R185, R198, R235.reuse, 0x1, P0 ;  /* 0x000000ebc6b97211 */ /* 0x080fe400000f0eff */
[----:B------:R-:W-:Y:S02]  /*5c10*/  LEA.HI.X.SX32 R187, R200, R235, 0x1, P6 ;  /* 0x000000ebc8bb7211 */ /* 0x000fe400030f0eff */
[-C--:B------:R-:W-:Y:S02]  /*5c20*/  IADD3 R182, P2, PT, R194, R127.reuse, RZ ;  /* 0x0000007fc2b67210 */ /* 0x080fe40007f5e0ff */
[-C--:B------:R-:W-:Y:S02]  /*5c30*/  IADD3 R190, P5, PT, R202, R127.reuse, RZ ;  /* 0x0000007fcabe7210 */ /* 0x080fe40007fbe0ff */
[-C--:B------:R-:W-:Y:S02]  /*5c40*/  IADD3 R196, P1, PT, R224, R127.reuse, RZ ;  /* 0x0000007fe0c47210 */ /* 0x080fe40007f3e0ff */
[----:B------:R-:W-:-:S02]  /*5c50*/  IADD3 R198, P0, PT, R206, R127, RZ ;  /* 0x0000007fcec67210 */ /* 0x000fc40007f1e0ff */
[----:B------:R-:W-:Y:S01]  /*5c60*/  IADD3 R200, P6, PT, R204, R127, RZ ;  /* 0x0000007fccc87210 */ /* 0x000fe20007fde0ff */
[----:B------:R-:W-:Y:S01]  /*5c70*/  IMAD R218, R218, UR6, RZ ;  /* 0x00000006dada7c24 */ /* 0x000fe2000f8e02ff */
[-C--:B------:R-:W-:Y:S01]  /*5c80*/  LEA.HI.X.SX32 R181, R194, R235.reuse, 0x1, P2 ;  /* 0x000000ebc2b57211 */ /* 0x080fe200010f0eff */
[----:B------:R-:W-:Y:S01]  /*5c90*/  IMAD R216, R216, UR6, RZ ;  /* 0x00000006d8d87c24 */ /* 0x000fe2000f8e02ff */
[-C--:B------:R-:W-:Y:S01]  /*5ca0*/  LEA.HI.X.SX32 R189, R202, R235.reuse, 0x1, P5 ;  /* 0x000000ebcabd7211 */ /* 0x080fe200028f0eff */
[----:B------:R-:W-:Y:S01]  /*5cb0*/  IMAD R214, R214, UR6, RZ ;  /* 0x00000006d6d67c24 */ /* 0x000fe2000f8e02ff */
[-C--:B------:R-:W-:Y:S02]  /*5cc0*/  LEA.HI.X.SX32 R195, R224, R235.reuse, 0x1, P1 ;  /* 0x000000ebe0c37211 */ /* 0x080fe400008f0eff */
[-C--:B------:R-:W-:Y:S02]  /*5cd0*/  LEA.HI.X.SX32 R197, R206, R235.reuse, 0x1, P0 ;  /* 0x000000ebcec57211 */ /* 0x080fe400000f0eff */
[----:B------:R-:W-:-:S02]  /*5ce0*/  LEA.HI.X.SX32 R199, R204, R235, 0x1, P6 ;  /* 0x000000ebccc77211 */ /* 0x000fc400030f0eff */
[-C--:B------:R-:W-:Y:S02]  /*5cf0*/  IADD3 R194, P2, PT, R226, R127.reuse, RZ ;  /* 0x0000007fe2c27210 */ /* 0x080fe40007f5e0ff */
[-C--:B------:R-:W-:Y:S02]  /*5d00*/  IADD3 R202, P5, PT, R212, R127.reuse, RZ ;  /* 0x0000007fd4ca7210 */ /* 0x080fe40007fbe0ff */
[-C--:B------:R-:W-:Y:S02]  /*5d10*/  IADD3 R204, P0, PT, R210, R127.reuse, RZ ;  /* 0x0000007fd2cc7210 */ /* 0x080fe40007f1e0ff */
[----:B------:R-:W-:Y:S01]  /*5d20*/  IADD3 R206, P1, PT, R208, R127, RZ ;  /* 0x0000007fd0ce7210 */ /* 0x000fe20007f3e0ff */
        /* <DEDUP_REMOVED lines=8> */
[----:B------:R-:W-:Y:S01]  /*5db0*/  IADD3 R212, P2, PT, R214, R127, RZ ;  /* 0x0000007fd6d47210 */ /* 0x000fe20007f5e0ff */
[----:B------:R-:W-:Y:S01]  /*5dc0*/  IMAD R128, R128, UR6, RZ ;  /* 0x0000000680807c24 */ /* 0x000fe2000f8e02ff */
[-C--:B------:R-:W-:Y:S01]  /*5dd0*/  LEA.HI.X.SX32 R207, R218, R235.reuse, 0x1, P0 ;  /* 0x000000ebdacf7211 */ /* 0x080fe200000f0eff */
[----:B------:R-:W-:Y:S01]  /*5de0*/  IMAD R174, R174, UR6, RZ ;  /* 0x00000006aeae7c24 */ /* 0x000fe2000f8e02ff */
[----:B------:R-:W-:-:S02]  /*5df0*/  LEA.HI.X.SX32 R209, R216, R235, 0x1, P1 ;  /* 0x000000ebd8d17211 */ /* 0x000fc400008f0eff */
[----:B------:R-:W-:Y:S02]  /*5e00*/  LEA.HI.X.SX32 R211, R214, R235, 0x1, P2 ;  /* 0x000000ebd6d37211 */ /* 0x000fe400010f0eff */
[-C--:B------:R-:W-:Y:S02]  /*5e10*/  IADD3 R214, P0, PT, R222, R127.reuse, RZ ;  /* 0x0000007fded67210 */ /* 0x080fe40007f1e0ff */
[----:B------:R-:W-:Y:S01]  /*5e20*/  IADD3 R216, P1, PT, R220, R127, RZ ;  /* 0x0000007fdcd87210 */ /* 0x000fe20007f3e0ff */
[----:B------:R-:W-:Y:S01]  /*5e30*/  IMAD R192, R192, UR6, RZ ;  /* 0x00000006c0c07c24 */ /* 0x000fe2000f8e02ff */
[-C--:B------:R-:W-:Y:S01]  /*5e40*/  LEA.HI.X.SX32 R213, R222, R235.reuse, 0x1, P0 ;  /* 0x000000ebded57211 */ /* 0x080fe200000f0eff */
[----:B------:R-:W-:Y:S01]  /*5e50*/  IMAD R176, R176, UR6, RZ ;  /* 0x00000006b0b07c24 */ /* 0x000fe2000f8e02ff */
[----:B------:R-:W-:Y:S01]  /*5e60*/  LEA.HI.X.SX32 R215, R220, R235, 0x1, P1 ;  /* 0x000000ebdcd77211 */ /* 0x000fe200008f0eff */
[----:B------:R-:W-:Y:S01]  /*5e70*/  IMAD R168, R168, UR6, RZ ;  /* 0x00000006a8a87c24 */ /* 0x000fe2000f8e02ff */
[----:B------:R-:W-:-:S02]  /*5e80*/  IADD3 R129, P4, PT, R128, R127, RZ ;  /* 0x0000007f80817210 */ /* 0x000fc40007f9e0ff */
[----:B------:R-:W-:Y:S01]  /*5e90*/  IADD3 R220, P0, PT, R174, R127, RZ ;  /* 0x0000007faedc7210 */ /* 0x000fe20007f1e0ff */
[----:B------:R-:W-:Y:S01]  /*5ea0*/  IMAD R228, R228, UR6, RZ ;  /* 0x00000006e4e47c24 */ /* 0x000fe2000f8e02ff */
[-C--:B------:R-:W-:Y:S01]  /*5eb0*/  LEA.HI.X.SX32 R128, R128, R235.reuse, 0x1, P4 ;  /* 0x000000eb80807211 */ /* 0x080fe200020f0eff */
[----:B------:R-:W-:Y:S01]  /*5ec0*/  IMAD R172, R172, UR6, RZ ;  /* 0x00000006acac7c24 */ /* 0x000fe2000f8e02ff */
[----:B------:R-:W-:Y:S01]  /*5ed0*/  LEA.HI.X.SX32 R219, R174, R235, 0x1, P0 ;  /* 0x000000ebaedb7211 */ /* 0x000fe200000f0eff */
[----:B------:R-:W-:Y:S01]  /*5ee0*/  IMAD R170, R170, UR6, RZ ;  /* 0x00000006aaaa7c24 */ /* 0x000fe2000f8e02ff */
        /* <DEDUP_REMOVED lines=13> */
[----:B------:R-:W-:Y:S02]  /*5fc0*/  IADD3 R224, P2, PT, R170, R127, RZ ;  /* 0x0000007faae07210 */ /* 0x000fe40007f5e0ff */
[----:B------:R-:W-:Y:S02]  /*5fd0*/  PLOP3.LUT P0, PT, PT, PT, UP1, 0x80, 0x8 ;  /* 0x000000000008781c */ /* 0x000fe40003f0f018 */
[-C--:B------:R-:W-:Y:S02]  /*5fe0*/  LEA.HI.X.SX32 R191, R228, R235.reuse, 0x1, P4 ;  /* 0x000000ebe4bf7211 */ /* 0x080fe400020f0eff */
[-C--:B------:R-:W-:Y:S02]  /*5ff0*/  LEA.HI.X.SX32 R221, R172, R235.reuse, 0x1, P1 ;  /* 0x000000ebacdd7211 */ /* 0x080fe400008f0eff */
[----:B------:R-:W-:Y:S02]  /*6000*/  LEA.HI.X.SX32 R223, R170, R235, 0x1, P2 ;  /* 0x000000ebaadf7211 */ /* 0x000fe400010f0eff */
[----:B------:R-:W-:-:S02]  /*6010*/  ISETP.LT.AND P0, PT, R238, UR31, P0 ;  /* 0x0000001fee007c0c */ /* 0x000fc40008701270 */
[-C--:B------:R-:W-:Y:S02]  /*6020*/  IADD3 R228, P1, PT, R166, R127.reuse, RZ ;  /* 0x0000007fa6e47210 */ /* 0x080fe40007f3e0ff */
[-C--:B------:R-:W-:Y:S02]  /*6030*/  IADD3 R230, P2, PT, R164, R127.reuse, RZ ;  /* 0x0000007fa4e67210 */ /* 0x080fe40007f5e0ff */
[-C--:B------:R-:W-:Y:S02]  /*6040*/  IADD3 R232, P4, PT, R162, R127.reuse, RZ ;  /* 0x0000007fa2e87210 */ /* 0x080fe40007f9e0ff */
[-C--:B------:R-:W-:Y:S02]  /*6050*/  IADD3 R234, P5, PT, R160, R127.reuse, RZ ;  /* 0x0000007fa0ea7210 */ /* 0x080fe40007fbe0ff */
[----:B------:R-:W-:Y:S02]  /*6060*/  IADD3 R236, P6, PT, R142, R127, RZ ;  /* 0x0000007f8eec7210 */ /* 0x000fe40007fde0ff */
[----:B------:R-:W-:-:S02]  /*6070*/  LEA.HI.X.SX32 R227, R166, R235, 0x1, P1 ;  /* 0x000000eba6e37211 */ /* 0x000fc400008f0eff */
[-C--:B------:R-:W-:Y:S02]  /*6080*/  LEA.HI.X.SX32 R229, R164, R235.reuse, 0x1, P2 ;  /* 0x000000eba4e57211 */ /* 0x080fe400010f0eff */
[-C--:B------:R-:W-:Y:S02]  /*6090*/  LEA.HI.X.SX32 R231, R162, R235.reuse, 0x1, P4 ;  /* 0x000000eba2e77211 */ /* 0x080fe400020f0eff */
[-C--:B------:R-:W-:Y:S02]  /*60a0*/  LEA.HI.X.SX32 R233, R160, R235.reuse, 0x1, P5 ;  /* 0x000000eba0e97211 */ /* 0x080fe400028f0eff */
[----:B------:R-:W-:Y:S02]  /*60b0*/  LEA.HI.X.SX32 R235, R142, R235, 0x1, P6 ;  /* 0x000000eb8eeb7211 */ /* 0x000fe400030f0eff */
[----:B------:R-:W-:Y:S02]  /*60c0*/  PRMT R142, RZ, 0x7610, R142 ;  /* 0x00007610ff8e7816 */ /* 0x000fe4000000008e */
[----:B------:R-:W-:Y:S01]  /*60d0*/  LOP3.LUT R239, R66, 0x40, RZ, 0x3c, !PT ;  /* 0x0000004042ef7812 */ /* 0x000fe200078e3cff */
[----:B------:R-:W-:Y:S01]  /*60e0*/  STS.U8 [R67+UR13+0x9900], R158 ;  /* 0x0099009e43007988 */ /* 0x000fe2000800000d */
[----:B------:R-:W-:Y:S01]  /*60f0*/  PRMT R141, RZ, 0x7610, R141 ;  /* 0x00007610ff8d7816 */ /* 0x000fe2000000008d */
[----:B------:R-:W-:-:S02]  /*6100*/  @P0 IMAD.MOV.U32 R127, RZ, RZ, R78 ;  /* 0x000000ffff7f0224 */ /* 0x000fc400078e004e */
[----:B------:R-:W-:Y:S04]  /*6110*/  STS.U8 [R67+UR13+0x9d00], R152 ;  /* 0x009d009843007988 */ /* 0x000fe8000800000d */
[----:B------:R-:W2:Y:S04]  /*6120*/  @P0 LDG.E.U8 R142, desc[UR26][R68.64] ;  /* 0x0000001a448e0981 */ /* 0x000ea8000c1e1100 */
[----:B------:R0:W-:Y:S02]  /*6130*/  STS.U8 [R239+UR13+0x8600], R126 ;  /* 0x0086007eef007988 */ /* 0x0001e4000800000d */
[----:B0-----:R-:W-:-:S05]  /*6140*/  @P0 IMAD.MOV.U32 R126, RZ, RZ, R71 ;  /* 0x000000ffff7e0224 */ /* 0x001fca00078e0047 */
[----:B------:R0:W3:Y:S01]  /*6150*/  @P0 LDG.E.U8 R141, desc[UR26][R126.64] ;  /* 0x0000001a7e8d0981 */ /* 0x0000e2000c1e1100 */
[----:B------:R-:W-:-:S03]  /*6160*/  PRMT R152, RZ, 0x7610, R152 ;  /* 0x00007610ff987816 */ /* 0x000fc60000000098 */
[----:B------:R4:W-:Y:S01]  /*6170*/  STS.U8 [R239+UR13+0x8e00], R151 ;  /* 0x008e0097ef007988 */ /* 0x0009e2000800000d */
[----:B0-----:R-:W-:Y:S02]  /*6180*/  @P0 IMAD.MOV.U32 R126, RZ, RZ, R73 ;  /* 0x000000ffff7e0224 */ /* 0x001fe400078e0049 */
[----:B------:R-:W-:Y:S01]  /*6190*/  @P0 IMAD.MOV.U32 R127, RZ, RZ, R82 ;  /* 0x000000ffff7f0224 */ /* 0x000fe200078e0052 */
[----:B----4-:R-:W-:-:S04]  /*61a0*/  PRMT R151, RZ, 0x7610, R151 ;  /* 0x00007610ff977816 */ /* 0x010fc80000000097 */
[----:B------:R0:W4:Y:S04]  /*61b0*/  @P0 LDG.E.U8 R152, desc[UR26][R126.64] ;  /* 0x0000001a7e980981 */ /* 0x000128000c1e1100 */
[----:B------:R5:W-:Y:S01]  /*61c0*/  STS.U8 [R239+UR13+0x9200], R140 ;  /* 0x0092008cef007988 */ /* 0x000be2000800000d */
[----:B0-----:R-:W-:Y:S02]  /*61d0*/  @P0 IMAD.MOV.U32 R126, RZ, RZ, R75 ;  /* 0x000000ffff7e0224 */ /* 0x001fe400078e004b */
[----:B------:R-:W-:Y:S01]  /*61e0*/  @P0 IMAD.MOV.U32 R127, RZ, RZ, R86 ;  /* 0x000000ffff7f0224 */ /* 0x000fe200078e0056 */
[----:B-----5:R-:W-:-:S04]  /*61f0*/  PRMT R140, RZ, 0x7610, R140 ;  /* 0x00007610ff8c7816 */ /* 0x020fc8000000008c */
[----:B------:R0:W5:Y:S04]  /*6200*/  @P0 LDG.E.U8 R151, desc[UR26][R126.64] ;  /* 0x0000001a7e970981 */ /* 0x000168000c1e1100 */
[----:B------:R1:W-:Y:S01]  /*6210*/  STS.U8 [R239+UR13+0x9600], R139 ;  /* 0x0096008bef007988 */ /* 0x0003e2000800000d */
[----:B0-----:R-:W-:Y:S02]  /*6220*/  @P0 IMAD.MOV.U32 R126, RZ, RZ, R79 ;  /* 0x000000ffff7e0224 */ /* 0x001fe400078e004f */
[----:B------:R-:W-:Y:S01]  /*6230*/  @P0 IMAD.MOV.U32 R127, RZ, RZ, R90 ;  /* 0x000000ffff7f0224 */ /* 0x000fe200078e005a */
[----:B-1----:R-:W-:-:S04]  /*6240*/  PRMT R139, RZ, 0x7610, R139 ;  /* 0x00007610ff8b7816 */ /* 0x002fc8000000008b */
[----:B------:R0:W5:Y:S01]  /*6250*/  @P0 LDG.E.U8 R140, desc[UR26][R126.64] ;  /* 0x0000001a7e8c0981 */ /* 0x000162000c1e1100 */
[----:B------:R-:W-:-:S03]  /*6260*/  LOP3.LUT R238, R66, 0x60, RZ, 0x3c, !PT ;  /* 0x0000006042ee7812 */ /* 0x000fc600078e3cff */
[----:B------:R1:W-:Y:S01]  /*6270*/  STS.U8 [R239+UR13+0x9a00], R138 ;  /* 0x009a008aef007988 */ /* 0x0003e2000800000d */
[----:B0-----:R-:W-:Y:S02]  /*6280*/  @P0 IMAD.MOV.U32 R126, RZ, RZ, R83 ;  /* 0x000000ffff7e0224 */ /* 0x001fe400078e0053 */
[----:B------:R-:W-:Y:S01]  /*6290*/  @P0 IMAD.MOV.U32 R127, RZ, RZ, R94 ;  /* 0x000000ffff7f0224 */ /* 0x000fe200078e005e */
[----:B-1----:R-:W-:-:S04]  /*62a0*/  PRMT R138, RZ, 0x7610, R138 ;  /* 0x00007610ff8a7816 */ /* 0x002fc8000000008a */
[----:B------:R0:W5:Y:S04]  /*62b0*/  @P0 LDG.E.U8 R139, desc[UR26][R126.64] ;  /* 0x0000001a7e8b0981 */ /* 0x000168000c1e1100 */
[----:B------:R-:W-:Y:S01]  /*62c0*/  STS.U8 [R239+UR13+0x8200], R156 ;  /* 0x0082009cef007988 */ /* 0x000fe2000800000d */
[----:B0-----:R-:W-:Y:S02]  /*62d0*/  @P0 IMAD.MOV.U32 R126, RZ, RZ, R87 ;  /* 0x000000ffff7e0224 */ /* 0x001fe400078e0057 */
[----:B------:R-:W-:Y:S01]  /*62e0*/  @P0 IMAD.MOV.U32 R127, RZ, RZ, R98 ;  /* 0x000000ffff7f0224 */ /* 0x000fe200078e0062 */
[----:B------:R-:W-:Y:S04]  /*62f0*/  STS.U8 [R239+UR13+0x8a00], R154 ;  /* 0x008a009aef007988 */ /* 0x000fe8000800000d */
[----:B------:R-:W-:Y:S04]  /*6300*/  STS.U8 [R239+UR13+0x9e00], R153 ;  /* 0x009e0099ef007988 */ /* 0x000fe8000800000d */
[----:B------:R0:W-:Y:S04]  /*6310*/  STS.U8 [R238+UR13+0x8300], R150 ;  /* 0x00830096ee007988 */ /* 0x0001e8000800000d */
[----:B------:R1:W5:Y:S01]  /*6320*/  @P0 LDG.E.U8 R138, desc[UR26][R126.64] ;  /* 0x0000001a7e8a0981 */ /* 0x000362000c1e1100 */
[----:B0-----:R-:W-:Y:S01]  /*6330*/  PRMT R150, RZ, 0x7610, R150 ;  /* 0x00007610ff967816 */ /* 0x001fe20000000096 */
[----:B-1----:R-:W-:-:S02]  /*6340*/  @P0 IMAD.MOV.U32 R126, RZ, RZ, R91 ;  /* 0x000000ffff7e0224 */ /* 0x002fc400078e005b */
[----:B------:R-:W-:Y:S01]  /*6350*/  @P0 IMAD.MOV.U32 R127, RZ, RZ, R102 ;  /* 0x000000ffff7f0224 */ /* 0x000fe200078e0066 */
[----:B------:R0:W-:Y:S04]  /*6360*/  STS.U8 [R238+UR13+0x8700], R149 ;  /* 0x00870095ee007988 */ /* 0x0001e8000800000d */
[----:B------:R1:W5:Y:S01]  /*6370*/  @P0 LDG.E.U8 R150, desc[UR26][R126.64] ;  /* 0x0000001a7e960981 */ /* 0x000362000c1e1100 */
[----:B0-----:R-:W-:Y:S01]  /*6380*/  PRMT R149, RZ, 0x7610, R149 ;  /* 0x00007610ff957816 */ /* 0x001fe20000000095 */
[----:B-1----:R-:W-:Y:S02]  /*6390*/  @P0 IMAD.MOV.U32 R126, RZ, RZ, R95 ;  /* 0x000000ffff7e0224 */ /* 0x002fe400078e005f */
[----:B------:R-:W-:Y:S01]  /*63a0*/  @P0 IMAD.MOV.U32 R127, RZ, RZ, R106 ;  /* 0x000000ffff7f0224 */ /* 0x000fe200078e006a */
        /* <DEDUP_REMOVED lines=29> */
[----:B------:R-:W-:-:S05]  /*6580*/  @P0 IMAD.MOV.U32 R127, RZ, RZ, R124 ;  /* 0x000000ffff7f0224 */ /* 0x000fca00078e007c */
[----:B------:R0:W5:Y:S02]  /*6590*/  @P0 LDG.E.U8 R143, desc[UR26][R126.64] ;  /* 0x0000001a7e8f0981 */ /* 0x000164000c1e1100 */
[----:B0-----:R-:W-:Y:S02]  /*65a0*/  @P0 IMAD.MOV.U32 R126, RZ, RZ, R131 ;  /* 0x000000ffff7e0224 */ /* 0x001fe400078e0083 */
[----:B------:R-:W-:Y:S01]  /*65b0*/  @P0 IMAD.MOV.U32 R127, RZ, RZ, R130 ;  /* 0x000000ffff7f0224 */ /* 0x000fe200078e0082 */
[----:B--2---:R0:W-:Y:S02]  /*65c0*/  STS.U8 [R66+UR13], R142 ;  /* 0x0000008e42007988 */ /* 0x0041e4000800000d */
[----:B0-----:R-:W-:-:S06]  /*65d0*/  PRMT R142, RZ, 0x7610, R142 ;  /* 0x00007610ff8e7816 */ /* 0x001fcc000000008e */
[----:B------:R0:W2:Y:S04]  /*65e0*/  @P0 LDG.E.U8 R142, desc[UR26][R126.64] ;  /* 0x0000001a7e8e0981 */ /* 0x0000a8000c1e1100 */
[----:B---3--:R1:W-:Y:S01]  /*65f0*/  STS.U8 [R66+UR13+0x200], R141 ;  /* 0x0002008d42007988 */ /* 0x0083e2000800000d */
[----:B0-----:R-:W-:Y:S02]  /*6600*/  @P0 IMAD.MOV.U32 R126, RZ, RZ, R135 ;  /* 0x000000ffff7e0224 */ /* 0x001fe400078e0087 */
[----:B------:R-:W-:Y:S01]  /*6610*/  @P0 IMAD.MOV.U32 R127, RZ, RZ, R134 ;  /* 0x000000ffff7f0224 */ /* 0x000fe200078e0086 */
[----:B-1----:R-:W-:-:S06]  /*6620*/  PRMT R141, RZ, 0x7610, R141 ;  /* 0x00007610ff8d7816 */ /* 0x002fcc000000008d */
[----:B------:R0:W3:Y:S04]  /*6630*/  @P0 LDG.E.U8 R141, desc[UR26][R126.64] ;  /* 0x0000001a7e8d0981 */ /* 0x0000e8000c1e1100 */
[----:B----4-:R1:W-:Y:S01]  /*6640*/  STS.U8 [R66+UR13+0x400], R152 ;  /* 0x0004009842007988 */ /* 0x0103e2000800000d */
[----:B0-----:R-:W-:Y:S02]  /*6650*/  @P0 IMAD.MOV.U32 R126, RZ, RZ, R178 ;  /* 0x000000ffff7e0224 */ /* 0x001fe400078e00b2 */
[----:B------:R-:W-:Y:S01]  /*6660*/  @P0 IMAD.MOV.U32 R127, RZ, RZ, R177 ;  /* 0x000000ffff7f0224 */ /* 0x000fe200078e00b1 */
[----:B-1----:R-:W-:Y:S01]  /*6670*/  PRMT R152, RZ, 0x7610, R152 ;  /* 0x00007610ff987816 */ /* 0x002fe20000000098 */
[----:B-----5:R0:W-:Y:S05]  /*6680*/  STS.U8 [R66+UR13+0x600], R151 ;  /* 0x0006009742007988 */ /* 0x0201ea000800000d */
[----:B------:R1:W4:Y:S01]  /*6690*/  @P0 LDG.E.U8 R152, desc[UR26][R126.64] ;  /* 0x0000001a7e980981 */ /* 0x000322000c1e1100 */
        /* <DEDUP_REMOVED lines=12> */
[----:B------:R-:W-:-:S05]  /*6760*/  @P0 IMAD.MOV.U32 R127, RZ, RZ, R189 ;  /* 0x000000ffff7f0224 */ /* 0x000fca00078e00bd */
[----:B------:R0:W5:Y:S04]  /*6770*/  @P0 LDG.E.U8 R139, desc[UR26][R126.64] ;  /* 0x0000001a7e8b0981 */ /* 0x000168000c1e1100 */
[----:B------:R1:W-:Y:S01]  /*6780*/  STS.U8 [R66+UR13+0xc00], R138 ;  /* 0x000c008a42007988 */ /* 0x0003e2000800000d */
[----:B0-----:R-:W-:Y:S02]  /*6790*/  @P0 IMAD.MOV.U32 R126, RZ, RZ, R194 ;  /* 0x000000ffff7e0224 */ /* 0x001fe400078e00c2 */
[----:B------:R-:W-:Y:S01]  /*67a0*/  @P0 IMAD.MOV.U32 R127, RZ, RZ, R193 ;  /* 0x000000ffff7f0224 */ /* 0x000fe200078e00c1 */
[----:B-1----:R-:W-:-:S06]  /*67b0*/  PRMT R138, RZ, 0x7610, R138 ;  /* 0x00007610ff8a7816 */ /* 0x002fcc000000008a */
[----:B------:R0:W5:Y:S04]  /*67c0*/  @P0 LDG.E.U8 R138, desc[UR26][R126.64] ;  /* 0x0000001a7e8a0981 */ /* 0x000168000c1e1100 */
[----:B------:R1:W-:Y:S01]  /*67d0*/  STS.U8 [R66+UR13+0xe00], R150 ;  /* 0x000e009642007988 */ /* 0x0003e2000800000d */
[----:B0-----:R-:W-:Y:S02]  /*67e0*/  @P0 IMAD.MOV.U32 R126, RZ, RZ, R198 ;  /* 0x000000ffff7e0224 */ /* 0x001fe400078e00c6 */
[----:B------:R-:W-:Y:S01]  /*67f0*/  @P0 IMAD.MOV.U32 R127, RZ, RZ, R197 ;  /* 0x000000ffff7f0224 */ /* 0x000fe200078e00c5 */
[----:B-1----:R-:W-:Y:S01]  /*6800*/  PRMT R150, RZ, 0x7610, R150 ;  /* 0x00007610ff967816 */ /* 0x002fe20000000096 */
[----:B------:R0:W-:Y:S05]  /*6810*/  STS.U8 [R66+UR13+0x1000], R149 ;  /* 0x0010009542007988 */ /* 0x0001ea000800000d */
        /* <DEDUP_REMOVED lines=34> */
[----:B------:R0:W5:Y:S02]  /*6a40*/  @P0 LDG.E.U8 R143, desc[UR26][R126.64] ;  /* 0x0000001a7e8f0981 */ /* 0x000164000c1e1100 */
[----:B0-----:R-:W-:Y:S02]  /*6a50*/  @P0 IMAD.MOV.U32 R126, RZ, RZ, R230 ;  /* 0x000000ffff7e0224 */ /* 0x001fe400078e00e6 */
[----:B------:R-:W-:Y:S01]  /*6a60*/  @P0 IMAD.MOV.U32 R127, RZ, RZ, R229 ;  /* 0x000000ffff7f0224 */ /* 0x000fe200078e00e5 */
[----:B--2---:R0:W-:Y:S02]  /*6a70*/  STS.U8 [R66+UR13+0x1e00], R142 ;  /* 0x001e008e42007988 */ /* 0x0041e4000800000d */
        /* <DEDUP_REMOVED lines=10> */
[----:B-1----:R-:W-:-:S06]  /*6b20*/  PRMT R152, RZ, 0x7610, R152 ;  /* 0x00007610ff987816 */ /* 0x002fcc0000000098 */
[----:B------:R0:W4:Y:S04]  /*6b30*/  @P0 LDG.E.U8 R152, desc[UR26][R126.64] ;  /* 0x0000001a7e980981 */ /* 0x000128000c1e1100 */
[----:B-----5:R1:W-:Y:S01]  /*6b40*/  STS.U8 [R66+UR13+0x2400], R151 ;  /* 0x0024009742007988 */ /* 0x0203e2000800000d */
        /* <DEDUP_REMOVED lines=77> */
[----:B-1----:R-:W-:-:S06]  /*7020*/  PRMT R151, RZ, 0x7610, R151 ;  /* 0x00007610ff977816 */ /* 0x002fcc0000000097 */
        /* <DEDUP_REMOVED lines=58> */
[----:B------:R-:W-:Y:S02]  /*73d0*/  PRMT R154, RZ, 0x7610, R154 ;  /* 0x00007610ff9a7816 */ /* 0x000fe4000000009a */
[----:B------:R-:W-:Y:S01]  /*73e0*/  PRMT R156, RZ, 0x7610, R156 ;  /* 0x00007610ff9c7816 */ /* 0x000fe2000000009c */
[----:B--2---:R0:W-:Y:S02]  /*73f0*/  STS.U8 [R67+UR13+0x1900], R142 ;  /* 0x0019008e43007988 */ /* 0x0041e4000800000d */
[----:B0-----:R-:W-:-:S06]  /*7400*/  PRMT R142, RZ, 0x7610, R142 ;  /* 0x00007610ff8e7816 */ /* 0x001fcc000000008e */
[----:B------:R0:W2:Y:S04]  /*7410*/  @P0 LDG.E.U8 R142, desc[UR26][R126.64] ;  /* 0x0000001a7e8e0981 */ /* 0x0000a8000c1e1100 */
[----:B---3--:R1:W-:Y:S01]  /*7420*/  STS.U8 [R67+UR13+0x1b00], R141 ;  /* 0x001b008d43007988 */ /* 0x0083e2000800000d */
[----:B0-----:R-:W-:Y:S02]  /*7430*/  @P0 IMAD.MOV.U32 R126, RZ, RZ, R224 ;  /* 0x000000ffff7e0224 */ /* 0x001fe400078e00e0 */
[----:B------:R-:W-:Y:S01]  /*7440*/  @P0 IMAD.MOV.U32 R127, RZ, RZ, R223 ;  /* 0x000000ffff7f0224 */ /* 0x000fe200078e00df */
[----:B-1----:R-:W-:-:S06]  /*7450*/  PRMT R141, RZ, 0x7610, R141 ;  /* 0x00007610ff8d7816 */ /* 0x002fcc000000008d */
[----:B------:R0:W3:Y:S02]  /*7460*/  @P0 LDG.E.U8 R141, desc[UR26][R126.64] ;  /* 0x0000001a7e8d0981 */ /* 0x0000e4000c1e1100 */
[----:B0-----:R-:W-:Y:S02]  /*7470*/  @P0 IMAD.MOV.U32 R126, RZ, RZ, R228 ;  /* 0x000000ffff7e0224 */ /* 0x001fe400078e00e4 */
[----:B------:R-:W-:-:S05]  /*7480*/  @P0 IMAD.MOV.U32 R127, RZ, RZ, R227 ;  /* 0x000000ffff7f0224 */ /* 0x000fca00078e00e3 */
[----:B------:R0:W3:Y:S02]  /*7490*/  @P0 LDG.E.U8 R154, desc[UR26][R126.64] ;  /* 0x0000001a7e9a0981 */ /* 0x0000e4000c1e1100 */
[----:B0-----:R-:W-:Y:S02]  /*74a0*/  @P0 IMAD.MOV.U32 R126, RZ, RZ, R232 ;  /* 0x000000ffff7e0224 */ /* 0x001fe400078e00e8 */
[----:B------:R-:W-:-:S05]  /*74b0*/  @P0 IMAD.MOV.U32 R127, RZ, RZ, R231 ;  /* 0x000000ffff7f0224 */ /* 0x000fca00078e00e7 */
[----:B------:R-:W3:Y:S04]  /*74c0*/  @P0 LDG.E.U8 R156, desc[UR26][R126.64] ;  /* 0x0000001a7e9c0981 */ /* 0x000ee8000c1e1100 */
[----:B----4-:R0:W-:Y:S04]  /*74d0*/  STS.U8 [R67+UR13+0x1d00], R152 ;  /* 0x001d009843007988 */ /* 0x0101e8000800000d */
[----:B-----5:R0:W-:Y:S04]  /*74e0*/  STS.U8 [R67+UR13+0x1f00], R151 ;  /* 0x001f009743007988 */ /* 0x0201e8000800000d */
[----:B------:R0:W-:Y:S04]  /*74f0*/  STS.U8 [R67+UR13+0x2100], R140 ;  /* 0x0021008c43007988 */ /* 0x0001e8000800000d */
        /* <DEDUP_REMOVED lines=9> */
[----:B------:R0:W-:Y:S01]  /*7590*/  STS.U8 [R67+UR13+0x3500], R143 ;  /* 0x0035008f43007988 */ /* 0x0001e2000800000d */
[----:B------:R-:W-:-:S04]  /*75a0*/  UISETP.NE.U32.AND UP1, UPT, UR8, URZ, UPT ;  /* 0x000000ff0800728c */ /* 0x000fc8000bf25070 */
[----:B------:R-:W-:Y:S01]  /*75b0*/  UISETP.LT.OR UP2, UPT, UR33, 0x40, UP1 ;  /* 0x000000402100788c */ /* 0x000fe20008f41670 */
[----:B--2---:R0:W-:Y:S04]  /*75c0*/  STS.U8 [R67+UR13+0x3700], R142 ;  /* 0x0037008e43007988 */ /* 0x0041e8000800000d */
[----:B---3--:R0:W-:Y:S04]  /*75d0*/  STS.U8 [R67+UR13+0x3900], R141 ;  /* 0x0039008d43007988 */ /* 0x0081e8000800000d */
[----:B------:R0:W-:Y:S04]  /*75e0*/  STS.U8 [R67+UR13+0x3b00], R154 ;  /* 0x003b009a43007988 */ /* 0x0001e8000800000d */
[----:B------:R0:W-:Y:S01]  /*75f0*/  STS.U8 [R67+UR13+0x3d00], R156 ;  /* 0x003d009c43007988 */ /* 0x0001e2000800000d */
[----:B------:R1:W-:Y:S06]  /*7600*/  MEMBAR.ALL.CTA ;  /* 0x0000000000007992 */ /* 0x0003ec0000008000 */
[----:B-1----:R-:W1:Y:S01]  /*7610*/  FENCE.VIEW.ASYNC.S ;  /* 0x00000000000073c6 */ /* 0x002e620000000000 */
[----:B------:R-:W-:Y:S01]  /*7620*/  UISETP.GE.AND UP3, UPT, UR33, 0x80, UPT ;  /* 0x000000802100788c */ /* 0x000fe2000bf66270 */
[----:B-1----:R-:W-:Y:S06]  /*7630*/  BAR.SYNC.DEFER_BLOCKING 0x0 ;  /* 0x0000000000007b1d */ /* 0x002fec0000010000 */
[----:B------:R-:W-:Y:S05]  /*7640*/  BRA.U UP2, `(.L_x_6) ;  /* 0x0000000102687547 */ /* 0x000fea000b800000 */
[----:B------:R-:W-:Y:S02]  /*7650*/  UIADD3 UR4, UPT, UPT, UR13, 0x8000, URZ ;  /* 0x000080000d047890 */ /* 0x000fe4000fffe0ff */
[----:B------:R-:W-:Y:S02]  /*7660*/  USHF.R.U32.HI UR8, URZ, 0x4, UR13 ;  /* 0x00000004ff087899 */ /* 0x000fe4000801160d */
[----:B------:R-:W-:Y:S02]  /*7670*/  USHF.R.U32.HI UR4, URZ, 0x4, UR4 ;  /* 0x00000004ff047899 */ /* 0x000fe40008011604 */
[----:B------:R-:W-:Y:S02]  /*7680*/  USGXT.U32 UR8, UR8, 0xe ;  /* 0x0000000e0808789a */ /* 0x000fe40008000000 */
[----:B------:R-:W-:Y:S01]  /*7690*/  USGXT.U32 UR6, UR4, 0xe ;  /* 0x0000000e0406789a */ /* 0x000fe20008000000 */
[----:B------:R-:W-:Y:S01]  /*76a0*/  UMOV UR16, 0x100 ;  /* 0x0000010000107882 */ /* 0x000fe20000000000 */
[----:B------:R-:W-:Y:S01]  /*76b0*/  UMOV UR17, 0x40004040 ;  /* 0x4000404000117882 */ /* 0x000fe20000000000 */
[----:B------:R-:W-:Y:S01]  /*76c0*/  UMOV UR18, 0xfffffffe ;  /* 0xfffffffe00127882 */ /* 0x000fe20000000000 */
[----:B------:R-:W-:Y:S01]  /*76d0*/  UMOV UR19, 0x7fffbfdf ;  /* 0x7fffbfdf00137882 */ /* 0x000fe20000000000 */
[----:B------:R-:W-:Y:S01]  /*76e0*/  UMOV UR9, URZ ;  /* 0x000000ff00097c82 */ /* 0x000fe20008000000 */
[----:B------:R-:W-:Y:S01]  /*76f0*/  UMOV UR7, URZ ;  /* 0x000000ff00077c82 */ /* 0x000fe20008000000 */
[----:B------:R-:W-:-:S02]  /*7700*/  UIADD3.64 UR18, UPT, UPT, UR8, -UR18, URZ ;  /* 0x8000001208127297 */ /* 0x000fc4000fffe0ff */
[----:B------:R-:W-:Y:S01]  /*7710*/  UIADD3.64 UR16, UPT, UPT, UR6, UR16, URZ ;  /* 0x0000001006107297 */ /* 0x000fe2000fffe0ff */
[----:B------:R-:W-:Y:S01]  /*7720*/  UMOV UR20, 0x0 ;  /* 0x0000000000147882 */ /* 0x000fe20000000000 */
[----:B------:R-:W-:Y:S01]  /*7730*/  UMOV UR21, 0x8408490 ;  /* 0x0840849000157882 */ /* 0x000fe20000000000 */
[----:B------:R-:W-:Y:S01]  /*7740*/  UMOV UR4, UR15 ;  /* 0x0000000f00047c82 */ /* 0x000fe20008000000 */
[----:B------:R-:W-:Y:S01]  /*7750*/  UMOV UR5, URZ ;  /* 0x000000ff00057c82 */ /* 0x000fe20008000000 */
[----:B------:R-:W-:Y:S01]  /*7760*/  UMOV UR9, 0x80004020 ;  /* 0x8000402000097882 */ /* 0x000fe20000000000 */
[----:B------:R-:W-:Y:S01]  /*7770*/  UMOV UR7, 0x40004040 ;  /* 0x4000404000077882 */ /* 0x000fe20000000000 */
[----:B------:R-:W-:Y:S01]  /*7780*/  UMOV UR22, 0x0 ;  /* 0x0000000000167882 */ /* 0x000fe20000000000 */
[----:B------:R-:W-:Y:S01]  /*7790*/  UMOV UR23, 0x8408490 ;  /* 0x0840849000177882 */ /* 0x000fe20000000000 */
[----:B------:R-:W-:Y:S01]  /*77a0*/  UMOV UR4, UR4 ;  /* 0x0000000400047c82 */ /* 0x000fe20008000000 */
[----:B------:R1:W-:Y:S01]  /*77b0*/  UTCQMMA gdesc[UR6], gdesc[UR8], tmem[UR12], tmem[UR20], idesc[UR21], !UPT ;  /* 0x00ff1408060075ea */ /* 0x0003e2000f80030c */
[----:B------:R1:W-:Y:S01]  /*77c0*/  UTCQMMA gdesc[UR16], gdesc[UR18], tmem[UR12], tmem[UR22], idesc[UR23], UPT ;  /* 0x00ff1612100075ea */ /* 0x0003e2000b80030c */
[----:B------:R1:W-:Y:S01]  /*77d0*/  UTCBAR [UR4], URZ ;  /* 0x000000ff040073e9 */ /* 0x0003e200080000ff */
[----:B------:R-:W-:Y:S01]  /*77e0*/  NOP ;  /* 0x0000000000007918 */ /* 0x000fe20000000000 */
.L_x_6:
[----:B-1----:R-:W-:Y:S01]  /*77f0*/  UMOV UR4, URZ ;  /* 0x000000ff00047c82 */ /* 0x002fe20008000000 */
[----:B------:R-:W-:Y:S05]  /*7800*/  BRA.U !UP3, `(.L_x_7) ;  /* 0x000000310b307547 */ /* 0x000fea000b800000 */
[----:B------:R-:W-:Y:S01]  /*7810*/  USHF.R.S32.HI UR4, URZ, 0x1f, UR33 ;  /* 0x0000001fff047899 */ /* 0x000fe20008011421 */
[----:B------:R-:W-:Y:S01]  /*7820*/  IMAD.MOV.U32 R126, RZ, RZ, RZ ;  /* 0x000000ffff7e7224 */ /* 0x000fe200078e00ff */
[----:B------:R-:W-:Y:S02]  /*7830*/  UIADD3 UR5, UPT, UPT, UR13, 0xa000, URZ ;  /* 0x0000a0000d057890 */ /* 0x000fe4000fffe0ff */
[----:B------:R-:W-:Y:S02]  /*7840*/  ULEA.HI UR4, UR4, UR33, URZ, 0x6 ;  /* 0x0000002104047291 */ /* 0x000fe4000f8f30ff */
[----:B------:R-:W-:Y:S02]  /*7850*/  UIADD3 UR6, UPT, UPT, UR13, 0x4000, URZ ;  /* 0x000040000d067890 */ /* 0x000fe4000fffe0ff */
[----:B------:R-:W-:Y:S02]  /*7860*/  USHF.R.S32.HI UR4, URZ, 0x6, UR4 ;  /* 0x00000006ff047899 */ /* 0x000fe40008011404 */
[----:B------:R-:W-:-:S02]  /*7870*/  USHF.R.U32.HI UR5, URZ, 0x4, UR5 ;  /* 0x00000004ff057899 */ /* 0x000fc40008011605 */
[----:B------:R-:W-:Y:S02]  /*7880*/  USHF.R.U32.HI UR8, URZ, 0x4, UR6 ;  /* 0x00000004ff087899 */ /* 0x000fe40008011606 */
[----:B------:R-:W-:Y:S02]  /*7890*/  UISETP.LT.AND UP2, UPT, UR4, 0x2, UPT ;  /* 0x000000020400788c */ /* 0x000fe4000bf41270 */
[----:B------:R-:W-:Y:S02]  /*78a0*/  USHF.L.U32 UR28, UR10, 0x6, URZ ;  /* 0x000000060a1c7899 */ /* 0x000fe400080006ff */
[----:B------:R-:W-:Y:S02]  /*78b0*/  USHF.L.U32 UR29, UR11, 0x6, URZ ;  /* 0x000000060b1d7899 */ /* 0x000fe400080006ff */
[----:B------:R-:W-:Y:S02]  /*78c0*/  USGXT.U32 UR6, UR5, 0xe ;  /* 0x0000000e0506789a */ /* 0x000fe40008000000 */
[----:B------:R-:W-:-:S02]  /*78d0*/  USGXT.U32 UR8, UR8, 0xe ;  /* 0x0000000e0808789a */ /* 0x000fc40008000000 */
[----:B------:R-:W-:Y:S01]  /*78e0*/  USEL UR4, UR4, 0x2, !UP2 ;  /* 0x0000000204047887 */ /* 0x000fe2000d000000 */
[----:B------:R-:W-:Y:S01]  /*78f0*/  UMOV UR16, 0x100 ;  /* 0x0000010000107882 */ /* 0x000fe20000000000 */
[----:B------:R-:W-:Y:S01]  /*7900*/  UMOV UR17, 0x40004040 ;  /* 0x4000404000117882 */ /* 0x000fe20000000000 */
[----:B------:R-:W-:Y:S01]  /*7910*/  UMOV UR18, 0xfffffffe ;  /* 0xfffffffe00127882 */ /* 0x000fe20000000000 */
[----:B------:R-:W-:Y:S01]  /*7920*/  UMOV UR19, 0x7fffbfdf ;  /* 0x7fffbfdf00137882 */ /* 0x000fe20000000000 */
[----:B------:R-:W-:Y:S01]  /*7930*/  UMOV UR7, URZ ;  /* 0x000000ff00077c82 */ /* 0x000fe20008000000 */
[----:B------:R-:W-:Y:S01]  /*7940*/  UMOV UR9, URZ ;  /* 0x000000ff00097c82 */ /* 0x000fe20008000000 */
[----:B------:R-:W-:Y:S02]  /*7950*/  UIADD3 UR31, UPT, UPT, UR31, -0x40, URZ ;  /* 0xffffffc01f1f7890 */ /* 0x000fe4000fffe0ff */
[----:B------:R-:W-:Y:S02]  /*7960*/  USHF.R.S32.HI UR34, URZ, 0x1f, UR28 ;  /* 0x0000001fff227899 */ /* 0x000fe4000801141c */
[----:B------:R-:W-:-:S02]  /*7970*/  USHF.R.S32.HI UR35, URZ, 0x1f, UR29 ;  /* 0x0000001fff237899 */ /* 0x000fc4000801141d */
[----:B------:R-:W-:Y:S02]  /*7980*/  UIADD3.64 UR16, UPT, UPT, UR6, UR16, URZ ;  /* 0x0000001006107297 */ /* 0x000fe4000fffe0ff */
[----:B------:R-:W-:Y:S02]  /*7990*/  UIADD3.64 UR18, UPT, UPT, UR8, -UR18, URZ ;  /* 0x8000001208127297 */ /* 0x000fe4000fffe0ff */
[----:B------:R-:W-:Y:S01]  /*79a0*/  UIADD3 UR30, UPT, UPT, UR4, -0x1, URZ ;  /* 0xffffffff041e7890 */ /* 0x000fe2000fffe0ff */
[----:B------:R-:W-:Y:S01]  /*79b0*/  UMOV UR32, 0x1 ;  /* 0x0000000100207882 */ /* 0x000fe20000000000 */
[----:B------:R-:W-:-:S10]  /*79c0*/  UMOV UR5, URZ ;  /* 0x000000ff00057c82 */ /* 0x000fd40008000000 */
.L_x_10:
[----:B------:R-:W-:Y:S01]  /*79d0*/  IADD3 R226, P0, PT, R226, UR29, RZ ;  /* 0x0000001de2e27c10 */ /* 0x000fe2000ff1e0ff */
[----:B------:R-:W-:Y:S01]  /*79e0*/  IMAD.U32 R126, R126, -0x80000000, RZ ;  /* 0x800000007e7e7824 */ /* 0x000fe200078e00ff */
[----:B------:R-:W-:Y:S02]  /*79f0*/  IADD3 R236, P1, PT, R236, UR29, RZ ;  /* 0x0000001decec7c10 */ /* 0x000fe4000ff3e0ff */
[----:B------:R-:W-:Y:S02]  /*7a00*/  IADD3.X R225, PT, PT, R225, UR35, RZ, P0, !PT ;  /* 0x00000023e1e17c10 */ /* 0x000fe400087fe4ff */
[----:B------:R-:W-:Y:S02]  /*7a10*/  IADD3 R214, P0, PT, R214, UR29, RZ ;  /* 0x0000001dd6d67c10 */ /* 0x000fe4000ff1e0ff */
[----:B------:R-:W-:Y:S02]  /*7a20*/  IADD3 R234, P2, PT, R234, UR29, RZ ;  /* 0x0000001deaea7c10 */ /* 0x000fe4000ff5e0ff */
[----:B------:R-:W-:-:S02]  /*7a30*/  IADD3.X R213, PT, PT, R213, UR35, RZ, P0, !PT ;  /* 0x00000023d5d57c10 */ /* 0x000fc400087fe4ff */
[----:B------:R-:W-:Y:S02]  /*7a40*/  IADD3 R202, P0, PT, R202, UR29, RZ ;  /* 0x0000001dcaca7c10 */ /* 0x000fe4000ff1e0ff */
        /* <DEDUP_REMOVED lines=9> */
[----:B------:R-:W-:Y:S02]  /*7ae0*/  IADD3.X R235, PT, PT, R235, UR35, RZ, P1, !PT ;  /* 0x00000023ebeb7c10 */ /* 0x000fe40008ffe4ff */
[----:B------:R-:W-:-:S02]  /*7af0*/  IADD3.X R124, PT, PT, R124, UR35, RZ, P0, !PT ;  /* 0x000000237c7c7c10 */ /* 0x000fc400087fe4ff */
[----:B------:R-:W-:Y:S02]  /*7b00*/  IADD3 R107, P0, PT, R107, UR29, RZ ;  /* 0x0000001d6b6b7c10 */ /* 0x000fe4000ff1e0ff */
[----:B------:R-:W-:Y:S02]  /*7b10*/  IADD3.X R233, PT, PT, R233, UR35, RZ, P2, !PT ;  /* 0x00000023e9e97c10 */ /* 0x000fe400097fe4ff */
[----:B------:R-:W-:Y:S02]  /*7b20*/  IADD3.X R227, PT, PT, R227, UR35, RZ, P6, !PT ;  /* 0x00000023e3e37c10 */ /* 0x000fe4000b7fe4ff */
[----:B------:R-:W-:Y:S02]  /*7b30*/  IADD3 R224, P1, PT, R224, UR29, RZ ;  /* 0x0000001de0e07c10 */ /* 0x000fe4000ff3e0ff */
[----:B------:R-:W-:Y:S02]  /*7b40*/  IADD3 R222, P2, PT, R222, UR29, RZ ;  /* 0x0000001ddede7c10 */ /* 0x000fe4000ff5e0ff */
[----:B------:R-:W-:-:S02]  /*7b50*/  IADD3 R216, P6, PT, R216, UR29, RZ ;  /* 0x0000001dd8d87c10 */ /* 0x000fc4000ffde0ff */
[----:B------:R-:W-:Y:S02]  /*7b60*/  IADD3.X R118, PT, PT, R118, UR35, RZ, P0, !PT ;  /* 0x0000002376767c10 */ /* 0x000fe400087fe4ff */
        /* <DEDUP_REMOVED lines=73> */
[----:B------:R-:W-:Y:S02]  /*8000*/  IADD3 R101, P4, PT, R101, UR29, RZ ;  /* 0x0000001d65657c10 */ /* 0x000fe4000ff9e0ff */
[----:B------:R-:W-:Y:S02]  /*8010*/  IADD3 R99, P5, PT, R99, UR29, RZ ;  /* 0x0000001d63637c10 */ /* 0x000fe4000ffbe0ff */
[----:B------:R-:W-:Y:S02]  /*8020*/  IADD3.X R116, PT, PT, R116, UR35, RZ, P1, !PT ;  /* 0x0000002374747c10 */ /* 0x000fe40008ffe4ff */
[----:B------:R-:W-:-:S02]  /*8030*/  IADD3.X R114, PT, PT, R114, UR35, RZ, P2, !PT ;  /* 0x0000002372727c10 */ /* 0x000fc400097fe4ff */
[----:B------:R-:W-:Y:S02]  /*8040*/  IADD3.X R108, PT, PT, R108, UR35, RZ, P6, !PT ;  /* 0x000000236c6c7c10 */ /* 0x000fe4000b7fe4ff */
[----:B------:R-:W-:Y:S02]  /*8050*/  IADD3 R93, P1, PT, R93, UR29, RZ ;  /* 0x0000001d5d5d7c10 */ /* 0x000fe4000ff3e0ff */
[----:B------:R-:W-:Y:S02]  /*8060*/  IADD3 R91, P2, PT, R91, UR29, RZ ;  /* 0x0000001d5b5b7c10 */ /* 0x000fe4000ff5e0ff */
[----:B------:R-:W-:Y:S02]  /*8070*/  IADD3 R85, P6, PT, R85, UR29, RZ ;  /* 0x0000001d55557c10 */ /* 0x000fe4000ffde0ff */
[----:B------:R-:W-:Y:S02]  /*8080*/  IADD3.X R112, PT, PT, R112, UR35, RZ, P4, !PT ;  /* 0x0000002370707c10 */ /* 0x000fe4000a7fe4ff */
[----:B------:R-:W-:-:S02]  /*8090*/  IADD3.X R110, PT, PT, R110, UR35, RZ, P5, !PT ;  /* 0x000000236e6e7c10 */ /* 0x000fc4000affe4ff */
[----:B------:R-:W-:Y:S02]  /*80a0*/  IADD3 R89, P4, PT, R89, UR29, RZ ;  /* 0x0000001d59597c10 */ /* 0x000fe4000ff9e0ff */
[----:B------:R-:W-:Y:S02]  /*80b0*/  IADD3 R87, P5, PT, R87, UR29, RZ ;  /* 0x0000001d57577c10 */ /* 0x000fe4000ffbe0ff */
[----:B------:R-:W-:Y:S02]  /*80c0*/  IADD3.X R104, PT, PT, R104, UR35, RZ, P1, !PT ;  /* 0x0000002368687c10 */ /* 0x000fe40008ffe4ff */
[----:B------:R-:W-:Y:S02]  /*80d0*/  IADD3.X R102, PT, PT, R102, UR35, RZ, P2, !PT ;  /* 0x0000002366667c10 */ /* 0x000fe400097fe4ff */
[----:B------:R-:W-:Y:S02]  /*80e0*/  IADD3.X R96, PT, PT, R96, UR35, RZ, P6, !PT ;  /* 0x0000002360607c10 */ /* 0x000fe4000b7fe4ff */
[----:B------:R-:W-:Y:S01]  /*80f0*/  IADD3.X R45, PT, PT, R45, UR34, RZ, P0, !PT ;  /* 0x000000222d2d7c10 */ /* 0x000fe200087fe4ff */
[----:B------:R-:W1:Y:S01]  /*8100*/  SYNCS.PHASECHK.TRANS64.TRYWAIT P0, [UR15], R126 ;  /* 0x0000007eff0075a7 */ /* 0x000e62000800110f */
[----:B------:R-:W-:-:S02]  /*8110*/  IADD3 R81, P1, PT, R81, UR29, RZ ;  /* 0x0000001d51517c10 */ /* 0x000fc4000ff3e0ff */
[----:B------:R-:W-:Y:S02]  /*8120*/  IADD3 R79, P2, PT, R79, UR29, RZ ;  /* 0x0000001d4f4f7c10 */ /* 0x000fe4000ff5e0ff */
[----:B------:R-:W-:Y:S02]  /*8130*/  IADD3 R74, P6, PT, R74, UR29, RZ ;  /* 0x0000001d4a4a7c10 */ /* 0x000fe4000ffde0ff */
[----:B------:R-:W-:Y:S02]  /*8140*/  IADD3.X R100, PT, PT, R100, UR35, RZ, P4, !PT ;  /* 0x0000002364647c10 */ /* 0x000fe4000a7fe4ff */
[----:B------:R-:W-:Y:S02]  /*8150*/  IADD3.X R98, PT, PT, R98, UR35, RZ, P5, !PT ;  /* 0x0000002362627c10 */ /* 0x000fe4000affe4ff */
        /* <DEDUP_REMOVED lines=67> */
[----:B------:R-:W-:-:S02]  /*8590*/  LOP3.LUT R127, R0, 0x8, RZ, 0xfc, !PT ;  /* 0x00000008007f7812 */ /* 0x000fc400078efcff */
[----:B------:R-:W-:Y:S02]  /*85a0*/  IADD3 R2, P6, PT, R2, UR28, RZ ;  /* 0x0000001c02027c10 */ /* 0x000fe4000ffde0ff */
[----:B------:R-:W-:Y:S02]  /*85b0*/  IADD3.X R21, PT, PT, R21, UR34, RZ, P4, !PT ;  /* 0x0000002215157c10 */ /* 0x000fe4000a7fe4ff */
[----:B------:R-:W-:Y:S02]  /*85c0*/  IADD3.X R5, PT, PT, R5, UR34, RZ, P5, !PT ;  /* 0x0000002205057c10 */ /* 0x000fe4000affe4ff */
[----:B------:R-:W-:Y:S02]  /*85d0*/  ISETP.GE.AND P4, PT, R0, UR31, PT ;  /* 0x0000001f00007c0c */ /* 0x000fe4000bf86270 */
[----:B------:R-:W-:Y:S02]  /*85e0*/  ISETP.GE.AND P5, PT, R127, UR31, PT ;  /* 0x0000001f7f007c0c */ /* 0x000fe4000bfa6270 */
[----:B------:R-:W-:-:S02]  /*85f0*/  IADD3.X R37, PT, PT, R37, UR34, RZ, P1, !PT ;  /* 0x0000002225257c10 */ /* 0x000fc40008ffe4ff */
[----:B------:R-:W-:Y:S02]  /*8600*/  IADD3.X R19, PT, PT, R19, UR34, RZ, P2, !PT ;  /* 0x0000002213137c10 */ /* 0x000fe400097fe4ff */
[----:B------:R-:W-:Y:S02]  /*8610*/  IADD3.X R4, PT, PT, R4, UR34, RZ, P6, !PT ;  /* 0x0000002204047c10 */ /* 0x000fe4000b7fe4ff */
[----:B0-----:R-:W-:Y:S01]  /*8620*/  PRMT R156, RZ, 0x7610, R156 ;  /* 0x00007610ff9c7816 */ /* 0x001fe2000000009c */
[----:B-1----:R-:W-:Y:S06]  /*8630*/  @!P0 BRA `(.L_x_8) ;  /* 0x0000007c00548947 */ /* 0x002fec0003800000 */
.L_x_16:
[----:B------:R-:W-:Y:S01]  /*8640*/  LOP3.LUT R127, R0, 0x10, RZ, 0xfc, !PT ;  /* 0x00000010007f7812 */ /* 0x000fe200078efcff */
[----:B------:R-:W-:-:S03]  /*8650*/  @!P4 IMAD.MOV.U32 R126, RZ, RZ, R2 ;  /* 0x000000ffff7ec224 */ /* 0x000fc600078e0002 */
[----:B------:R-:W-:Y:S01]  /*8660*/  ISETP.GE.AND P0, PT, R127, UR31, PT ;  /* 0x0000001f7f007c0c */ /* 0x000fe2000bf06270 */
[----:B------:R-:W-:-:S05]  /*8670*/  @!P4 IMAD.MOV.U32 R127, RZ, RZ, R4 ;  /* 0x000000ffff7fc224 */ /* 0x000fca00078e0004 */
[----:B------:R0:W2:Y:S01]  /*8680*/  @!P4 LDG.E.U8 R156, desc[UR26][R126.64] ;  /* 0x0000001a7e9cc981 */ /* 0x0000a2000c1e1100 */
[----:B------:R-:W-:Y:S02]  /*8690*/  PRMT R155, RZ, 0x7610, R155 ;  /* 0x00007610ff9b7816 */ /* 0x000fe4000000009b */
[----:B0-----:R-:W-:Y:S01]  /*86a0*/  LOP3.LUT R127, R0, 0x18, RZ, 0xfc, !PT ;  /* 0x00000018007f7812 */ /* 0x001fe200078efcff */
[----:B------:R-:W-:-:S03]  /*86b0*/  @!P5 IMAD.MOV.U32 R126, RZ, RZ, R3 ;  /* 0x000000ffff7ed224 */ /* 0x000fc600078e0003 */
[----:B------:R-:W-:Y:S01]  /*86c0*/  ISETP.GE.AND P1, PT, R127, UR31, PT ;  /* 0x0000001f7f007c0c */ /* 0x000fe2000bf26270 */
[----:B------:R-:W-:Y:S01]  /*86d0*/  @!P5 IMAD.MOV.U32 R127, RZ, RZ, R5 ;  /* 0x000000ffff7fd224 */ /* 0x000fe200078e0005 */
[----:B------:R-:W-:-:S04]  /*86e0*/  PRMT R154, RZ, 0x7610, R154 ;  /* 0x00007610ff9a7816 */ /* 0x000fc8000000009a */
[----:B------:R0:W3:Y:S02]  /*86f0*/  @!P5 LDG.E.U8 R155, desc[UR26][R126.64] ;  /* 0x0000001a7e9bd981 */ /* 0x0000e4000c1e1100 */
[----:B0-----:R-:W-:Y:S02]  /*8700*/  @!P0 IMAD.MOV.U32 R126, RZ, RZ, R6 ;  /* 0x000000ffff7e8224 */ /* 0x001fe400078e0006 */
[----:B------:R-:W-:-:S05]  /*8710*/  @!P0 IMAD.MOV.U32 R127, RZ, RZ, R8 ;  /* 0x000000ffff7f8224 */ /* 0x000fca00078e0008 */
[----:B------:R0:W4:Y:S01]  /*8720*/  @!P0 LDG.E.U8 R154, desc[UR26][R126.64] ;  /* 0x0000001a7e9a8981 */ /* 0x000122000c1e1100 */
[----:B------:R-:W-:Y:S02]  /*8730*/  PRMT R153, RZ, 0x7610, R153 ;  /* 0x00007610ff997816 */ /* 0x000fe40000000099 */
[----:B0-----:R-:W-:Y:S01]  /*8740*/  LOP3.LUT R127, R0, 0x20, RZ, 0xfc, !PT ;  /* 0x00000020007f7812 */ /* 0x001fe200078efcff */
[----:B------:R-:W-:-:S03]  /*8750*/  @!P1 IMAD.MOV.U32 R126, RZ, RZ, R7 ;  /* 0x000000ffff7e9224 */ /* 0x000fc600078e0007 */
[----:B------:R-:W-:Y:S01]  /*8760*/  ISETP.GE.AND P0, PT, R127, UR31, PT ;  /* 0x0000001f7f007c0c */ /* 0x000fe2000bf06270 */
[----:B------:R-:W-:-:S05]  /*8770*/  @!P1 IMAD.MOV.U32 R127, RZ, RZ, R9 ;  /* 0x000000ffff7f9224 */ /* 0x000fca00078e0009 */
[----:B------:R0:W5:Y:S01]  /*8780*/  @!P1 LDG.E.U8 R153, desc[UR26][R126.64] ;  /* 0x0000001a7e999981 */ /* 0x000162000c1e1100 */
[----:B------:R-:W-:Y:S02]  /*8790*/  ISETP.GE.AND P1, PT, R252, UR31, PT ;  /* 0x0000001ffc007c0c */ /* 0x000fe4000bf26270 */
[----:B------:R-:W-:Y:S02]  /*87a0*/  ISETP.GE.AND P2, PT, R248, UR31, PT ;  /* 0x0000001ff8007c0c */ /* 0x000fe4000bf46270 */
[----:B------:R-:W-:Y:S02]  /*87b0*/  PRMT R151, RZ, 0x7610, R151 ;  /* 0x00007610ff977816 */ /* 0x000fe40000000097 */
[----:B------:R-:W-:Y:S02]  /*87c0*/  PRMT R150, RZ, 0x7610, R150 ;  /* 0x00007610ff967816 */ /* 0x000fe40000000096 */
[----:B------:R-:W-:-:S05]  /*87d0*/  PRMT R152, RZ, 0x7610, R152 ;  /* 0x00007610ff987816 */ /* 0x000fca0000000098 */
[----:B0-----:R-:W-:Y:S01]  /*87e0*/  @!P1 IMAD.MOV.U32 R126, RZ, RZ, R12 ;  /* 0x000000ffff7e9224 */ /* 0x001fe200078e000c */
[----:B------:R-:W2:Y:S01]  /*87f0*/  @!P0 LDG.E.U8 R152, desc[UR26][R10.64] ;  /* 0x0000001a0a988981 */ /* 0x000ea2000c1e1100 */
[----:B------:R-:W-:Y:S01]  /*8800*/  @!P1 IMAD.MOV.U32 R127, RZ, RZ, R14 ;  /* 0x000000ffff7f9224 */ /* 0x000fe200078e000e */
[----:B------:R-:W-:Y:S02]  /*8810*/  PRMT R148, RZ, 0x7610, R148 ;  /* 0x00007610ff947816 */ /* 0x000fe40000000094 */
[----:B------:R-:W-:Y:S02]  /*8820*/  PRMT R175, RZ, 0x7610, R175 ;  /* 0x00007610ffaf7816 */ /* 0x000fe400000000af */
[----:B------:R0:W2:Y:S01]  /*8830*/  @!P1 LDG.E.U8 R151, desc[UR26][R126.64] ;  /* 0x0000001a7e979981 */ /* 0x0000a2000c1e1100 */
[----:B------:R-:W-:Y:S02]  /*8840*/  PRMT R176, RZ, 0x7610, R176 ;  /* 0x00007610ffb07816 */ /* 0x000fe400000000b0 */
[----:B------:R-:W-:-:S02]  /*8850*/  PRMT R147, RZ, 0x7610, R147 ;  /* 0x00007610ff937816 */ /* 0x000fc40000000093 */
[----:B------:R-:W-:Y:S02]  /*8860*/  PRMT R146, RZ, 0x7610, R146 ;  /* 0x00007610ff927816 */ /* 0x000fe40000000092 */
[----:B------:R-:W-:Y:S02]  /*8870*/  PRMT R145, RZ, 0x7610, R145 ;  /* 0x00007610ff917816 */ /* 0x000fe40000000091 */
[----:B------:R-:W-:Y:S01]  /*8880*/  PRMT R144, RZ, 0x7610, R144 ;  /* 0x00007610ff907816 */ /* 0x000fe20000000090 */
[----:B0-----:R-:W-:Y:S01]  /*8890*/  @!P2 IMAD.MOV.U32 R126, RZ, RZ, R13 ;  /* 0x000000ffff7ea224 */ /* 0x001fe200078e000d */
[----:B------:R-:W-:Y:S01]  /*88a0*/  PRMT R143, RZ, 0x7610, R143 ;  /* 0x00007610ff8f7816 */ /* 0x000fe2000000008f */
[----:B------:R-:W-:Y:S01]  /*88b0*/  @!P2 IMAD.MOV.U32 R127, RZ, RZ, R15 ;  /* 0x000000ffff7fa224 */ /* 0x000fe200078e000f */
[----:B------:R-:W-:-:S04]  /*88c0*/  ISETP.GE.AND P4, PT, R244, UR31, PT ;  /* 0x0000001ff4007c0c */ /* 0x000fc8000bf86270 */
[----:B------:R0:W2:Y:S02]  /*88d0*/  @!P2 LDG.E.U8 R150, desc[UR26][R126.64] ;  /* 0x0000001a7e96a981 */ /* 0x0000a4000c1e1100 */
[----:B0-----:R-:W-:-:S04]  /*88e0*/  LOP3.LUT R127, R0, 0x2, RZ, 0xfc, !PT ;  /* 0x00000002007f7812 */ /* 0x001fc800078efcff */
[----:B------:R-:W-:Y:S02]  /*88f0*/  ISETP.GE.AND P0, PT, R127, UR31, PT ;  /* 0x0000001f7f007c0c */ /* 0x000fe4000bf06270 */
[----:B------:R-:W-:-:S04]  /*8900*/  LOP3.LUT R127, R0, 0x12, RZ, 0xfc, !PT ;  /* 0x00000012007f7812 */ /* 0x000fc800078efcff */
[----:B------:R-:W-:Y:S02]  /*8910*/  ISETP.GE.AND P2, PT, R127, UR31, PT ;  /* 0x0000001f7f007c0c */ /* 0x000fe4000bf46270 */
[C---:B------:R-:W-:Y:S02]  /*8920*/  LOP3.LUT R126, R0.reuse, 0xa, RZ, 0xfc, !PT ;  /* 0x0000000a007e7812 */ /* 0x040fe400078efcff */
[----:B------:R-:W-:Y:S02]  /*8930*/  LOP3.LUT R127, R0, 0x1a, RZ, 0xfc, !PT ;  /* 0x0000001a007f7812 */ /* 0x000fe400078efcff */
[----:B------:R-:W-:Y:S01]  /*8940*/  ISETP.GE.AND P1, PT, R126, UR31, PT ;  /* 0x0000001f7e007c0c */ /* 0x000fe2000bf26270 */
[----:B------:R-:W2:Y:S01]  /*8950*/  @!P0 LDG.E.U8 R148, desc[UR26][R18.64] ;  /* 0x0000001a12948981 */ /* 0x000ea2000c1e1100 */
[----:B------:R-:W-:-:S05]  /*8960*/  ISETP.GE.AND P0, PT, R127, UR31, PT ;  /* 0x0000001f7f007c0c */ /* 0x000fca000bf06270 */
[----:B------:R-:W-:Y:S02]  /*8970*/  @!P2 IMAD.MOV.U32 R126, RZ, RZ, R22 ;  /* 0x000000ffff7ea224 */ /* 0x000fe400078e0016 */
[----:B------:R-:W-:-:S04]  /*8980*/  @!P2 IMAD.MOV.U32 R127, RZ, RZ, R24 ;  /* 0x000000ffff7fa224 */ /* 0x000fc800078e0018 */
[----:B------:R-:W2:Y:S04]  /*8990*/  @!P1 LDG.E.U8 R176, desc[UR26][R20.64] ;  /* 0x0000001a14b09981 */ /* 0x000ea8000c1e1100 */
[----:B------:R0:W2:Y:S02]  /*89a0*/  @!P2 LDG.E.U8 R175, desc[UR26][R126.64] ;  /* 0x0000001a7eafa981 */ /* 0x0000a4000c1e1100 */
[----:B0-----:R-:W-:Y:S01]  /*89b0*/  LOP3.LUT R127, R0, 0x22, RZ, 0xfc, !PT ;  /* 0x00000022007f7812 */ /* 0x001fe200078efcff */
[----:B------:R-:W-:-:S03]  /*89c0*/  @!P0 IMAD.MOV.U32 R126, RZ, RZ, R23 ;  /* 0x000000ffff7e8224 */ /* 0x000fc600078e0017 */
[----:B------:R-:W-:Y:S01]  /*89d0*/  ISETP.GE.AND P1, PT, R127, UR31, PT ;  /* 0x0000001f7f007c0c */ /* 0x000fe2000bf26270 */
[----:B------:R-:W-:-:S05]  /*89e0*/  @!P0 IMAD.MOV.U32 R127, RZ, RZ, R25 ;  /* 0x000000ffff7f8224 */ /* 0x000fca00078e0019 */
[----:B------:R0:W2:Y:S01]  /*89f0*/  @!P0 LDG.E.U8 R147, desc[UR26][R126.64] ;  /* 0x0000001a7e938981 */ /* 0x0000a2000c1e1100 */
[----:B------:R-:W-:Y:S02]  /*8a00*/  ISETP.GE.AND P0, PT, R251, UR31, PT ;  /* 0x0000001ffb007c0c */ /* 0x000fe4000bf06270 */
[----:B------:R-:W-:-:S04]  /*8a10*/  ISETP.GE.AND P2, PT, R247, UR31, PT ;  /* 0x0000001ff7007c0c */ /* 0x000fc8000bf46270 */
[----:B0-----:R-:W-:Y:S02]  /*8a20*/  @!P1 IMAD.MOV.U32 R126, RZ, RZ, R26 ;  /* 0x000000ffff7e9224 */ /* 0x001fe400078e001a */
[----:B------:R-:W-:-:S05]  /*8a30*/  @!P1 IMAD.MOV.U32 R127, RZ, RZ, R28 ;  /* 0x000000ffff7f9224 */ /* 0x000fca00078e001c */
[----:B------:R0:W2:Y:S01]  /*8a40*/  @!P1 LDG.E.U8 R146, desc[UR26][R126.64] ;  /* 0x0000001a7e929981 */ /* 0x0000a2000c1e1100 */
[----:B------:R-:W-:Y:S01]  /*8a50*/  ISETP.GE.AND P1, PT, R243, UR31, PT ;  /* 0x0000001ff3007c0c */ /* 0x000fe2000bf26270 */
[----:B0-----:R-:W-:Y:S02]  /*8a60*/  @!P0 IMAD.MOV.U32 R126, RZ, RZ, R27 ;  /* 0x000000ffff7e8224 */ /* 0x001fe400078e001b */
[----:B------:R-:W-:-:S05]  /*8a70*/  @!P0 IMAD.MOV.U32 R127, RZ, RZ, R29 ;  /* 0x000000ffff7f8224 */ /* 0x000fca00078e001d */
[----:B------:R0:W2:Y:S02]  /*8a80*/  @!P0 LDG.E.U8 R145, desc[UR26][R126.64] ;  /* 0x0000001a7e918981 */ /* 0x0000a4000c1e1100 */
[----:B0-----:R-:W-:Y:S02]  /*8a90*/  @!P2 IMAD.MOV.U32 R126, RZ, RZ, R30 ;  /* 0x000000ffff7ea224 */ /* 0x001fe400078e001e */
[----:B------:R-:W-:-:S05]  /*8aa0*/  @!P2 IMAD.MOV.U32 R127, RZ, RZ, R33 ;  /* 0x000000ffff7fa224 */ /* 0x000fca00078e0021 */
[----:B------:R0:W2:Y:S02]  /*8ab0*/  @!P2 LDG.E.U8 R144, desc[UR26][R126.64] ;  /* 0x0000001a7e90a981 */ /* 0x0000a4000c1e1100 */
[----:B0-----:R-:W-:Y:S01]  /*8ac0*/  LOP3.LUT R127, R0, 0x4, RZ, 0xfc, !PT ;  /* 0x00000004007f7812 */ /* 0x001fe200078efcff */
[----:B------:R-:W-:-:S03]  /*8ad0*/  @!P1 IMAD.MOV.U32 R126, RZ, RZ, R31 ;  /* 0x000000ffff7e9224 */ /* 0x000fc600078e001f */
[----:B------:R-:W-:Y:S01]  /*8ae0*/  ISETP.GE.AND P0, PT, R127, UR31, PT ;  /* 0x0000001f7f007c0c */ /* 0x000fe2000bf06270 */
[----:B------:R-:W-:-:S05]  /*8af0*/  @!P1 IMAD.MOV.U32 R127, RZ, RZ, R35 ;  /* 0x000000ffff7f9224 */ /* 0x000fca00078e0023 */
[----:B------:R0:W2:Y:S01]  /*8b00*/  @!P1 LDG.E.U8 R143, desc[UR26][R126.64] ;  /* 0x0000001a7e8f9981 */ /* 0x0000a2000c1e1100 */
[----:B------:R-:W-:Y:S02]  /*8b10*/  PRMT R149, RZ, 0x7610, R149 ;  /* 0x00007610ff957816 */ /* 0x000fe40000000095 */
[----:B------:R-:W-:Y:S02]  /*8b20*/  PRMT R142, RZ, 0x7610, R142 ;  /* 0x00007610ff8e7816 */ /* 0x000fe4000000008e */
[----:B------:R-:W-:Y:S02]  /*8b30*/  PRMT R141, RZ, 0x7610, R141 ;  /* 0x00007610ff8d7816 */ /* 0x000fe4000000008d */
[----:B------:R-:W2:Y:S01]  /*8b40*/  @!P4 LDG.E.U8 R149, desc[UR26][R16.64] ;  /* 0x0000001a1095c981 */ /* 0x000ea2000c1e1100 */
[----:B0-----:R-:W-:-:S04]  /*8b50*/  LOP3.LUT R127, R0, 0xc, RZ, 0xfc, !PT ;  /* 0x0000000c007f7812 */ /* 0x001fc800078efcff */
[----:B------:R-:W-:Y:S01]  /*8b60*/  ISETP.GE.AND P1, PT, R127, UR31, PT ;  /* 0x0000001f7f007c0c */ /* 0x000fe2000bf26270 */
[----:B------:R-:W-:Y:S02]  /*8b70*/  @!P0 IMAD.MOV.U32 R126, RZ, RZ, R32 ;  /* 0x000000ffff7e8224 */ /* 0x000fe400078e0020 */
[----:B------:R-:W-:-:S05]  /*8b80*/  @!P0 IMAD.MOV.U32 R127, RZ, RZ, R37 ;  /* 0x000000ffff7f8224 */ /* 0x000fca00078e0025 */
[----:B------:R0:W2:Y:S05]  /*8b90*/  @!P0 LDG.E.U8 R142, desc[UR26][R126.64] ;  /* 0x0000001a7e8e8981 */ /* 0x0000aa000c1e1100 */
[----:B0-----:R-:W-:Y:S02]  /*8ba0*/  @!P1 IMAD.MOV.U32 R126, RZ, RZ, R34 ;  /* 0x000000ffff7e9224 */ /* 0x001fe400078e0022 */
[----:B------:R-:W-:-:S05]  /*8bb0*/  @!P1 IMAD.MOV.U32 R127, RZ, RZ, R39 ;  /* 0x000000ffff7f9224 */ /* 0x000fca00078e0027 */
[----:B------:R0:W2:Y:S02]  /*8bc0*/  @!P1 LDG.E.U8 R141, desc[UR26][R126.64] ;  /* 0x0000001a7e8d9981 */ /* 0x0000a4000c1e1100 */
[----:B0-----:R-:W-:-:S04]  /*8bd0*/  LOP3.LUT R126, R0, 0x14, RZ, 0xfc, !PT ;  /* 0x00000014007e7812 */ /* 0x001fc800078efcff */
[----:B------:R-:W-:Y:S02]  /*8be0*/  ISETP.GE.AND P0, PT, R126, UR31, PT ;  /* 0x0000001f7e007c0c */ /* 0x000fe4000bf06270 */
[----:B------:R-:W-:Y:S02]  /*8bf0*/  LOP3.LUT R127, R0, 0x1c, RZ, 0xfc, !PT ;  /* 0x0000001c007f7812 */ /* 0x000fe400078efcff */
[----:B------:R-:W-:Y:S02]  /*8c00*/  PRMT R140, RZ, 0x7610, R140 ;  /* 0x00007610ff8c7816 */ /* 0x000fe4000000008c */
[----:B------:R-:W-:-:S07]  /*8c10*/  ISETP.GE.AND P1, PT, R127, UR31, PT ;  /* 0x0000001f7f007c0c */ /* 0x000fce000bf26270 */
[----:B------:R-:W-:Y:S02]  /*8c20*/  @!P0 IMAD.MOV.U32 R126, RZ, RZ, R36 ;  /* 0x000000ffff7e8224 */ /* 0x000fe400078e0024 */
[----:B------:R-:W-:-:S05]  /*8c30*/  @!P0 IMAD.MOV.U32 R127, RZ, RZ, R41 ;  /* 0x000000ffff7f8224 */ /* 0x000fca00078e0029 */
[----:B------:R0:W2:Y:S01]  /*8c40*/  @!P0 LDG.E.U8 R140, desc[UR26][R126.64] ;  /* 0x0000001a7e8c8981 */ /* 0x0000a2000c1e1100 */
[----:B------:R-:W-:Y:S02]  /*8c50*/  PRMT R139, RZ, 0x7610, R139 ;  /* 0x00007610ff8b7816 */ /* 0x000fe4000000008b */
[----:B0-----:R-:W-:Y:S01]  /*8c60*/  LOP3.LUT R127, R0, 0x24, RZ, 0xfc, !PT ;  /* 0x00000024007f7812 */ /* 0x001fe200078efcff */
[----:B------:R-:W-:-:S03]  /*8c70*/  @!P1 IMAD.MOV.U32 R126, RZ, RZ, R38 ;  /* 0x000000ffff7e9224 */ /* 0x000fc600078e0026 */
[----:B------:R-:W-:Y:S01]  /*8c80*/  ISETP.GE.AND P0, PT, R127, UR31, PT ;  /* 0x0000001f7f007c0c */ /* 0x000fe2000bf06270 */
[----:B------:R-:W-:-:S05]  /*8c90*/  @!P1 IMAD.MOV.U32 R127, RZ, RZ, R43 ;  /* 0x000000ffff7f9224 */ /* 0x000fca00078e002b */
[----:B------:R0:W2:Y:S01]  /*8ca0*/  @!P1 LDG.E.U8 R139, desc[UR26][R126.64] ;  /* 0x0000001a7e8b9981 */ /* 0x0000a2000c1e1100 */
[----:B------:R-:W-:Y:S02]  /*8cb0*/  ISETP.GE.AND P1, PT, R250, UR31, PT ;  /* 0x0000001ffa007c0c */ /* 0x000fe4000bf26270 */
[----:B------:R-:W-:Y:S02]  /*8cc0*/  ISETP.GE.AND P2, PT, R246, UR31, PT ;  /* 0x0000001ff6007c0c */ /* 0x000fe4000bf46270 */
[----:B------:R-:W-:Y:S02]  /*8cd0*/  PRMT R174, RZ, 0x7610, R174 ;  /* 0x00007610ffae7816 */ /* 0x000fe400000000ae */
[----:B0-----:R-:W-:Y:S02]  /*8ce0*/  @!P0 IMAD.MOV.U32 R126, RZ, RZ, R40 ;  /* 0x000000ffff7e8224 */ /* 0x001fe400078e0028 */
[----:B------:R-:W-:Y:S01]  /*8cf0*/  @!P0 IMAD.MOV.U32 R127, RZ, RZ, R45 ;  /* 0x000000ffff7f8224 */ /* 0x000fe200078e002d */
[----:B------:R-:W-:-:S04]  /*8d00*/  PRMT R173, RZ, 0x7610, R173 ;  /* 0x00007610ffad7816 */ /* 0x000fc800000000ad */
[----:B------:R0:W2:Y:S01]  /*8d10*/  @!P0 LDG.E.U8 R174, desc[UR26][R126.64] ;  /* 0x0000001a7eae8981 */ /* 0x0000a2000c1e1100 */
[----:B------:R-:W-:Y:S02]  /*8d20*/  ISETP.GE.AND P4, PT, R242, UR31, PT ;  /* 0x0000001ff2007c0c */ /* 0x000fe4000bf86270 */
[----:B------:R-:W-:Y:S01]  /*8d30*/  PRMT R138, RZ, 0x7610, R138 ;  /* 0x00007610ff8a7816 */ /* 0x000fe2000000008a */
[----:B0-----:R-:W-:Y:S02]  /*8d40*/  @!P1 IMAD.MOV.U32 R126, RZ, RZ, R42 ;  /* 0x000000ffff7e9224 */ /* 0x001fe400078e002a */
[----:B------:R-:W-:-:S05]  /*8d50*/  @!P1 IMAD.MOV.U32 R127, RZ, RZ, R47 ;  /* 0x000000ffff7f9224 */ /* 0x000fca00078e002f */
[----:B------:R0:W2:Y:S02]  /*8d60*/  @!P1 LDG.E.U8 R173, desc[UR26][R126.64] ;  /* 0x0000001a7ead9981 */ /* 0x0000a4000c1e1100 */
[----:B0-----:R-:W-:Y:S02]  /*8d70*/  @!P2 IMAD.MOV.U32 R126, RZ, RZ, R44 ;  /* 0x000000ffff7ea224 */ /* 0x001fe400078e002c */
[----:B------:R-:W-:-:S05]  /*8d80*/  @!P2 IMAD.MOV.U32 R127, RZ, RZ, R49 ;  /* 0x000000ffff7fa224 */ /* 0x000fca00078e0031 */
[----:B------:R0:W3:Y:S01]  /*8d90*/  @!P2 LDG.E.U8 R138, desc[UR26][R126.64] ;  /* 0x0000001a7e8aa981 */ /* 0x0000e2000c1e1100 */
[----:B------:R-:W-:Y:S02]  /*8da0*/  PRMT R172, RZ, 0x7610, R172 ;  /* 0x00007610ffac7816 */ /* 0x000fe400000000ac */
[----:B0-----:R-:W-:Y:S01]  /*8db0*/  LOP3.LUT R127, R0, 0x6, RZ, 0xfc, !PT ;  /* 0x00000006007f7812 */ /* 0x001fe200078efcff */
[----:B------:R-:W-:-:S03]  /*8dc0*/  @!P4 IMAD.MOV.U32 R126, RZ, RZ, R46 ;  /* 0x000000ffff7ec224 */ /* 0x000fc600078e002e */
[----:B------:R-:W-:Y:S01]  /*8dd0*/  ISETP.GE.AND P0, PT, R127, UR31, PT ;  /* 0x0000001f7f007c0c */ /* 0x000fe2000bf06270 */
[----:B------:R-:W-:-:S05]  /*8de0*/  @!P4 IMAD.MOV.U32 R127, RZ, RZ, R51 ;  /* 0x000000ffff7fc224 */ /* 0x000fca00078e0033 */
[----:B------:R0:W4:Y:S01]  /*8df0*/  @!P4 LDG.E.U8 R172, desc[UR26][R126.64] ;  /* 0x0000001a7eacc981 */ /* 0x000122000c1e1100 */
[----:B------:R-:W-:Y:S02]  /*8e00*/  PRMT R171, RZ, 0x7610, R171 ;  /* 0x00007610ffab7816 */ /* 0x000fe400000000ab */
[----:B0-----:R-:W-:-:S04]  /*8e10*/  LOP3.LUT R127, R0, 0xe, RZ, 0xfc, !PT ;  /* 0x0000000e007f7812 */ /* 0x001fc800078efcff */
[----:B------:R-:W-:Y:S01]  /*8e20*/  @!P0 IMAD.MOV.U32 R126, RZ, RZ, R48 ;  /* 0x000000ffff7e8224 */ /* 0x000fe200078e0030 */
[----:B------:R-:W-:Y:S01]  /*8e30*/  ISETP.GE.AND P1, PT, R127, UR31, PT ;  /* 0x0000001f7f007c0c */ /* 0x000fe2000bf26270 */
[----:B------:R-:W-:-:S05]  /*8e40*/  @!P0 IMAD.MOV.U32 R127, RZ, RZ, R53 ;  /* 0x000000ffff7f8224 */ /* 0x000fca00078e0035 */
[----:B------:R0:W5:Y:S01]  /*8e50*/  @!P0 LDG.E.U8 R171, desc[UR26][R126.64] ;  /* 0x0000001a7eab8981 */ /* 0x000162000c1e1100 */
        /* <DEDUP_REMOVED lines=11> */
[----:B------:R0:W5:Y:S02]  /*8f10*/  @!P0 LDG.E.U8 R169, desc[UR26][R126.64] ;  /* 0x0000001a7ea98981 */ /* 0x000164000c1e1100 */
[----:B0-----:R-:W-:-:S04]  /*8f20*/  LOP3.LUT R127, R0, 0x26, RZ, 0xfc, !PT ;  /* 0x00000026007f7812 */ /* 0x001fc800078efcff */
[----:B------:R-:W-:Y:S01]  /*8f30*/  ISETP.GE.AND P0, PT, R127, UR31, PT ;  /* 0x0000001f7f007c0c */ /* 0x000fe2000bf06270 */
[----:B------:R-:W-:Y:S01]  /*8f40*/  @!P1 IMAD.MOV.U32 R126, RZ, RZ, R54 ;  /* 0x000000ffff7e9224 */ /* 0x000fe200078e0036 */
[----:B------:R-:W-:Y:S01]  /*8f50*/  PRMT R168, RZ, 0x7610, R168 ;  /* 0x00007610ffa87816 */ /* 0x000fe200000000a8 */
[----:B------:R-:W-:Y:S01]  /*8f60*/  @!P1 IMAD.MOV.U32 R127, RZ, RZ, R59 ;  /* 0x000000ffff7f9224 */ /* 0x000fe200078e003b */
[----:B------:R-:W-:-:S04]  /*8f70*/  PRMT R167, RZ, 0x7610, R167 ;  /* 0x00007610ffa77816 */ /* 0x000fc800000000a7 */
[----:B------:R0:W5:Y:S01]  /*8f80*/  @!P1 LDG.E.U8 R168, desc[UR26][R126.64] ;  /* 0x0000001a7ea89981 */ /* 0x000162000c1e1100 */
[----:B------:R-:W-:-:S04]  /*8f90*/  ISETP.GE.AND P1, PT, R249, UR31, PT ;  /* 0x0000001ff9007c0c */ /* 0x000fc8000bf26270 */
[----:B0-----:R-:W-:Y:S02]  /*8fa0*/  @!P0 IMAD.MOV.U32 R126, RZ, RZ, R56 ;  /* 0x000000ffff7e8224 */ /* 0x001fe400078e0038 */
[----:B------:R-:W-:-:S05]  /*8fb0*/  @!P0 IMAD.MOV.U32 R127, RZ, RZ, R60 ;  /* 0x000000ffff7f8224 */ /* 0x000fca00078e003c */
[----:B------:R0:W5:Y:S01]  /*8fc0*/  @!P0 LDG.E.U8 R167, desc[UR26][R126.64] ;  /* 0x0000001a7ea78981 */ /* 0x000162000c1e1100 */
[----:B------:R-:W-:Y:S02]  /*8fd0*/  ISETP.GE.AND P0, PT, R245, UR31, PT ;  /* 0x0000001ff5007c0c */ /* 0x000fe4000bf06270 */
[----:B------:R-:W-:Y:S02]  /*8fe0*/  PRMT R166, RZ, 0x7610, R166 ;  /* 0x00007610ffa67816 */ /* 0x000fe400000000a6 */
[----:B------:R-:W-:Y:S01]  /*8ff0*/  PRMT R165, RZ, 0x7610, R165 ;  /* 0x00007610ffa57816 */ /* 0x000fe200000000a5 */
[----:B0-----:R-:W-:Y:S02]  /*9000*/  @!P1 IMAD.MOV.U32 R126, RZ, RZ, R58 ;  /* 0x000000ffff7e9224 */ /* 0x001fe400078e003a */
[----:B------:R-:W-:-:S05]  /*9010*/  @!P1 IMAD.MOV.U32 R127, RZ, RZ, R62 ;  /* 0x000000ffff7f9224 */ /* 0x000fca00078e003e */
[----:B------:R0:W5:Y:S02]  /*9020*/  @!P1 LDG.E.U8 R166, desc[UR26][R126.64] ;  /* 0x0000001a7ea69981 */ /* 0x000164000c1e1100 */
[----:B0-----:R-:W-:Y:S02]  /*9030*/  @!P0 IMAD.MOV.U32 R126, RZ, RZ, R61 ;  /* 0x000000ffff7e8224 */ /* 0x001fe400078e003d */
[----:B------:R-:W-:-:S05]  /*9040*/  @!P0 IMAD.MOV.U32 R127, RZ, RZ, R64 ;  /* 0x000000ffff7f8224 */ /* 0x000fca00078e0040 */
[----:B------:R0:W5:Y:S02]  /*9050*/  @!P0 LDG.E.U8 R165, desc[UR26][R126.64] ;  /* 0x0000001a7ea58981 */ /* 0x000164000c1e1100 */
[----:B0-----:R-:W0:Y:S01]  /*9060*/  S2R R127, SR_TID.X ;  /* 0x00000000007f7919 */ /* 0x001e220000002100 */
[----:B------:R-:W-:Y:S02]  /*9070*/  ISETP.GE.AND P1, PT, R241, UR31, PT ;  /* 0x0000001ff1007c0c */ /* 0x000fe4000bf26270 */
[----:B------:R-:W-:-:S11]  /*9080*/  PRMT R164, RZ, 0x7610, R164 ;  /* 0x00007610ffa47816 */ /* 0x000fd600000000a4 */
[----:B------:R-:W-:Y:S01]  /*9090*/  @!P1 IMAD.MOV.U32 R126, RZ, RZ, R63 ;  /* 0x000000ffff7e9224 */ /* 0x000fe200078e003f */
[----:B0-----:R-:W-:-:S04]  /*90a0*/  LOP3.LUT R127, R127, 0x3f, RZ, 0xc0, !PT ;  /* 0x0000003f7f7f7812 */ /* 0x001fc800078ec0ff */
[----:B------:R-:W-:Y:S01]  /*90b0*/  ISETP.GE.AND P0, PT, R127, UR31, PT ;  /* 0x0000001f7f007c0c */ /* 0x000fe2000bf06270 */
[----:B------:R-:W-:-:S05]  /*90c0*/  @!P1 IMAD.MOV.U32 R127, RZ, RZ, R65 ;  /* 0x000000ffff7f9224 */ /* 0x000fca00078e0041 */
[----:B------:R0:W5:Y:S01]  /*90d0*/  @!P1 LDG.E.U8 R164, desc[UR26][R126.64] ;  /* 0x0000001a7ea49981 */ /* 0x000162000c1e1100 */
[----:B------:R-:W-:Y:S01]  /*90e0*/  BAR.SYNC.DEFER_BLOCKING 0x0 ;  /* 0x0000000000007b1d */ /* 0x000fe20000010000 */
[----:B------:R-:W-:Y:S02]  /*90f0*/  PRMT R163, RZ, 0x7610, R163 ;  /* 0x00007610ffa37816 */ /* 0x000fe400000000a3 */
[----:B------:R-:W-:-:S03]  /*9100*/  PRMT R162, RZ, 0x7610, R162 ;  /* 0x00007610ffa27816 */ /* 0x000fc600000000a2 */
[----:B0-----:R-:W-:Y:S02]  /*9110*/  @!P0 IMAD.MOV.U32 R126, RZ, RZ, R71 ;  /* 0x000000ffff7e8224 */ /* 0x001fe400078e0047 */
[----:B------:R-:W-:Y:S01]  /*9120*/  @!P0 IMAD.MOV.U32 R127, RZ, RZ, R78 ;  /* 0x000000ffff7f8224 */ /* 0x000fe200078e004e */
[----:B------:R-:W-:Y:S02]  /*9130*/  PRMT R161, RZ, 0x7610, R161 ;  /* 0x00007610ffa17816 */ /* 0x000fe400000000a1 */
[----:B------:R-:W-:Y:S01]  /*9140*/  PRMT R160, RZ, 0x7610, R160 ;  /* 0x00007610ffa07816 */ /* 0x000fe200000000a0 */
[----:B------:R-:W5:Y:S04]  /*9150*/  @!P0 LDG.E.U8 R163, desc[UR26][R68.64] ;  /* 0x0000001a44a38981 */ /* 0x000f68000c1e1100 */
[----:B------:R0:W5:Y:S02]  /*9160*/  @!P0 LDG.E.U8 R162, desc[UR26][R126.64] ;  /* 0x0000001a7ea28981 */ /* 0x000164000c1e1100 */
[----:B0-----:R-:W-:-:S02]  /*9170*/  @!P0 IMAD.MOV.U32 R126, RZ, RZ, R73 ;  /* 0x000000ffff7e8224 */ /* 0x001fc400078e0049 */
[----:B------:R-:W-:-:S05]  /*9180*/  @!P0 IMAD.MOV.U32 R127, RZ, RZ, R82 ;  /* 0x000000ffff7f8224 */ /* 0x000fca00078e0052 */
[----:B------:R0:W5:Y:S01]  /*9190*/  @!P0 LDG.E.U8 R161, desc[UR26][R126.64] ;  /* 0x0000001a7ea18981 */ /* 0x000162000c1e1100 */
[----:B------:R-:W-:Y:S01]  /*91a0*/  PRMT R159, RZ, 0x7610, R159 ;  /* 0x00007610ff9f7816 */ /* 0x000fe2000000009f */
[----:B0-----:R-:W-:Y:S02]  /*91b0*/  @!P0 IMAD.MOV.U32 R126, RZ, RZ, R75 ;  /* 0x000000ffff7e8224 */ /* 0x001fe400078e004b */
        /* <DEDUP_REMOVED lines=9> */
[----:B------:R0:W5:Y:S04]  /*9250*/  @!P0 LDG.E.U8 R158, desc[UR26][R126.64] ;  /* 0x0000001a7e9e8981 */ /* 0x000168000c1e1100 */
[----:B--2---:R1:W-:Y:S01]  /*9260*/  STS.U8 [R66+UR13+0xa000], R156 ;  /* 0x00a0009c42007988 */ /* 0x0043e2000800000d */
[----:B0-----:R-:W-:Y:S02]  /*9270*/  @!P0 IMAD.MOV.U32 R126, RZ, RZ, R87 ;  /* 0x000000ffff7e8224 */ /* 0x001fe400078e0057 */
[----:B------:R-:W-:Y:S01]  /*9280*/  @!P0 IMAD.MOV.U32 R127, RZ, RZ, R98 ;  /* 0x000000ffff7f8224 */ /* 0x000fe200078e0062 */
[----:B-1----:R-:W-:-:S04]  /*9290*/  PRMT R156, RZ, 0x7610, R156 ;  /* 0x00007610ff9c7816 */ /* 0x002fc8000000009c */
[----:B------:R0:W2:Y:S04]  /*92a0*/  @!P0 LDG.E.U8 R157, desc[UR26][R126.64] ;  /* 0x0000001a7e9d8981 */ /* 0x0000a8000c1e1100 */
[----:B---3--:R1:W-:Y:S01]  /*92b0*/  STS.U8 [R66+UR13+0xa400], R155 ;  /* 0x00a4009b42007988 */ /* 0x0083e2000800000d */
[----:B0-----:R-:W-:Y:S02]  /*92c0*/  @!P0 IMAD.MOV.U32 R126, RZ, RZ, R91 ;  /* 0x000000ffff7e8224 */ /* 0x001fe400078e005b */
[----:B------:R-:W-:Y:S01]  /*92d0*/  @!P0 IMAD.MOV.U32 R127, RZ, RZ, R102 ;  /* 0x000000ffff7f8224 */ /* 0x000fe200078e0066 */
[----:B-1----:R-:W-:-:S04]  /*92e0*/  PRMT R155, RZ, 0x7610, R155 ;  /* 0x00007610ff9b7816 */ /* 0x002fc8000000009b */
[----:B------:R0:W3:Y:S04]  /*92f0*/  @!P0 LDG.E.U8 R156, desc[UR26][R126.64] ;  /* 0x0000001a7e9c8981 */ /* 0x0000e8000c1e1100 */
[----:B----4-:R1:W-:Y:S01]  /*9300*/  STS.U8 [R66+UR13+0xa800], R154 ;  /* 0x00a8009a42007988 */ /* 0x0103e2000800000d */
[----:B0-----:R-:W-:Y:S02]  /*9310*/  @!P0 IMAD.MOV.U32 R126, RZ, RZ, R95 ;  /* 0x000000ffff7e8224 */ /* 0x001fe400078e005f */
[----:B------:R-:W-:Y:S01]  /*9320*/  @!P0 IMAD.MOV.U32 R127, RZ, RZ, R106 ;  /* 0x000000ffff7f8224 */ /* 0x000fe200078e006a */
[----:B-1----:R-:W-:-:S04]  /*9330*/  PRMT R154, RZ, 0x7610, R154 ;  /* 0x00007610ff9a7816 */ /* 0x002fc8000000009a */
[----:B------:R0:W4:Y:S04]  /*9340*/  @!P0 LDG.E.U8 R155, desc[UR26][R126.64] ;  /* 0x0000001a7e9b8981 */ /* 0x000128000c1e1100 */
[----:B-----5:R1:W-:Y:S01]  /*9350*/  STS.U8 [R66+UR13+0xac00], R153 ;  /* 0x00ac009942007988 */ /* 0x0203e2000800000d */
[----:B0-----:R-:W-:Y:S02]  /*9360*/  @!P0 IMAD.MOV.U32 R126, RZ, RZ, R99 ;  /* 0x000000ffff7e8224 */ /* 0x001fe400078e0063 */
[----:B------:R-:W-:Y:S01]  /*9370*/  @!P0 IMAD.MOV.U32 R127, RZ, RZ, R110 ;  /* 0x000000ffff7f8224 */ /* 0x000fe200078e006e */
[----:B-1----:R-:W-:-:S04]  /*9380*/  PRMT R153, RZ, 0x7610, R153 ;  /* 0x00007610ff997816 */ /* 0x002fc80000000099 */
[----:B------:R0:W5:Y:S04]  /*9390*/  @!P0 LDG.E.U8 R154, desc[UR26][R126.64] ;  /* 0x0000001a7e9a8981 */ /* 0x000168000c1e1100 */
[----:B------:R1:W-:Y:S01]  /*93a0*/  STS.U8 [R66+UR13+0xb000], R152 ;  /* 0x00b0009842007988 */ /* 0x0003e2000800000d */
[----:B0-----:R-:W-:Y:S02]  /*93b0*/  @!P0 IMAD.MOV.U32 R126, RZ, RZ, R103 ;  /* 0x000000ffff7e8224 */ /* 0x001fe400078e0067 */
[----:B------:R-:W-:Y:S01]  /*93c0*/  @!P0 IMAD.MOV.U32 R127, RZ, RZ, R114 ;  /* 0x000000ffff7f8224 */ /* 0x000fe200078e0072 */
[----:B-1----:R-:W-:-:S04]  /*93d0*/  PRMT R152, RZ, 0x7610, R152 ;  /* 0x00007610ff987816 */ /* 0x002fc80000000098 */
[----:B------:R0:W2:Y:S04]  /*93e0*/  @!P0 LDG.E.U8 R153, desc[UR26][R126.64] ;  /* 0x0000001a7e998981 */ /* 0x0000a8000c1e1100 */
        /* <DEDUP_REMOVED lines=64> */
[----:B------:R0:W2:Y:S02]  /*97f0*/  @!P0 LDG.E.U8 R142, desc[UR26][R126.64] ;  /* 0x0000001a7e8e8981 */ /* 0x0000a4000c1e1100 */
[----:B0-----:R-:W-:Y:S02]  /*9800*/  @!P0 IMAD.MOV.U32 R126, RZ, RZ, R206 ;  /* 0x000000ffff7e8224 */ /* 0x001fe400078e00ce */
[----:B------:R-:W-:-:S05]  /*9810*/  @!P0 IMAD.MOV.U32 R127, RZ, RZ, R205 ;  /* 0x000000ffff7f8224 */ /* 0x000fca00078e00cd */
[----:B------:R0:W2:Y:S04]  /*9820*/  @!P0 LDG.E.U8 R141, desc[UR26][R126.64] ;  /* 0x0000001a7e8d8981 */ /* 0x0000a8000c1e1100 */
[----:B------:R1:W-:Y:S01]  /*9830*/  STS.U8 [R239+UR13+0xaa00], R140 ;  /* 0x00aa008cef007988 */ /* 0x0003e2000800000d */
[----:B0-----:R-:W-:Y:S02]  /*9840*/  @!P0 IMAD.MOV.U32 R126, RZ, RZ, R210 ;  /* 0x000000ffff7e8224 */ /* 0x001fe400078e00d2 */
[----:B------:R-:W-:Y:S01]  /*9850*/  @!P0 IMAD.MOV.U32 R127, RZ, RZ, R209 ;  /* 0x000000ffff7f8224 */ /* 0x000fe200078e00d1 */
[----:B-1----:R-:W-:Y:S01]  /*9860*/  PRMT R140, RZ, 0x7610, R140 ;  /* 0x00007610ff8c7816 */ /* 0x002fe2000000008c */
[----:B------:R0:W-:Y:S05]  /*9870*/  STS.U8 [R239+UR13+0xae00], R139 ;  /* 0x00ae008bef007988 */ /* 0x0001ea000800000d */
[----:B------:R1:W2:Y:S01]  /*9880*/  @!P0 LDG.E.U8 R140, desc[UR26][R126.64] ;  /* 0x0000001a7e8c8981 */ /* 0x0002a2000c1e1100 */
[----:B0-----:R-:W-:-:S03]  /*9890*/  PRMT R139, RZ, 0x7610, R139 ;  /* 0x00007610ff8b7816 */ /* 0x001fc6000000008b */
[----:B------:R0:W-:Y:S01]  /*98a0*/  STS.U8 [R239+UR13+0xb200], R174 ;  /* 0x00b200aeef007988 */ /* 0x0001e2000800000d */
[----:B-1----:R-:W-:Y:S02]  /*98b0*/  @!P0 IMAD.MOV.U32 R126, RZ, RZ, R214 ;  /* 0x000000ffff7e8224 */ /* 0x002fe400078e00d6 */
[----:B------:R-:W-:Y:S01]  /*98c0*/  @!P0 IMAD.MOV.U32 R127, RZ, RZ, R213 ;  /* 0x000000ffff7f8224 */ /* 0x000fe200078e00d5 */
[----:B0-----:R-:W-:-:S04]  /*98d0*/  PRMT R174, RZ, 0x7610, R174 ;  /* 0x00007610ffae7816 */ /* 0x001fc800000000ae */
[----:B------:R0:W3:Y:S04]  /*98e0*/  @!P0 LDG.E.U8 R139, desc[UR26][R126.64] ;  /* 0x0000001a7e8b8981 */ /* 0x0000e8000c1e1100 */
[----:B------:R1:W-:Y:S01]  /*98f0*/  STS.U8 [R239+UR13+0xb600], R173 ;  /* 0x00b600adef007988 */ /* 0x0003e2000800000d */
[----:B0-----:R-:W-:Y:S02]  /*9900*/  @!P0 IMAD.MOV.U32 R126, RZ, RZ, R218 ;  /* 0x000000ffff7e8224 */ /* 0x001fe400078e00da */
[----:B------:R-:W-:Y:S01]  /*9910*/  @!P0 IMAD.MOV.U32 R127, RZ, RZ, R217 ;  /* 0x000000ffff7f8224 */ /* 0x000fe200078e00d9 */
[----:B-1----:R-:W-:-:S04]  /*9920*/  PRMT R173, RZ, 0x7610, R173 ;  /* 0x00007610ffad7816 */ /* 0x002fc800000000ad */
[----:B------:R0:W4:Y:S04]  /*9930*/  @!P0 LDG.E.U8 R174, desc[UR26][R126.64] ;  /* 0x0000001a7eae8981 */ /* 0x000128000c1e1100 */
[----:B------:R1:W-:Y:S01]  /*9940*/  STS.U8 [R239+UR13+0xba00], R138 ;  /* 0x00ba008aef007988 */ /* 0x0003e2000800000d */
        /* <DEDUP_REMOVED lines=173> */
[----:B------:R0:W5:Y:S02]  /*a420*/  @!P0 LDG.E.U8 R142, desc[UR26][R126.64] ;  /* 0x0000001a7e8e8981 */ /* 0x000164000c1e1100 */
[----:B0-----:R-:W-:Y:S02]  /*a430*/  @!P0 IMAD.MOV.U32 R126, RZ, RZ, R236 ;  /* 0x000000ffff7e8224 */ /* 0x001fe400078e00ec */
[----:B------:R-:W-:-:S05]  /*a440*/  @!P0 IMAD.MOV.U32 R127, RZ, RZ, R235 ;  /* 0x000000ffff7f8224 */ /* 0x000fca00078e00eb */
[----:B------:R-:W5:Y:S04]  /*a450*/  @!P0 LDG.E.U8 R141, desc[UR26][R126.64] ;  /* 0x0000001a7e8d8981 */ /* 0x000f68000c1e1100 */
        /* <DEDUP_REMOVED lines=19> */
[----:B--2---:R0:W-:Y:S04]  /*a590*/  STS.U8 [R67+UR13+0x5900], R158 ;  /* 0x0059009e43007988 */ /* 0x0041e8000800000d */
[----:B---3--:R0:W-:Y:S04]  /*a5a0*/  STS.U8 [R67+UR13+0x5b00], R157 ;  /* 0x005b009d43007988 */ /* 0x0081e8000800000d */
        /* <DEDUP_REMOVED lines=18> */
[----:B------:R1:W-:Y:S06]  /*a6d0*/  MEMBAR.ALL.CTA ;  /* 0x0000000000007992 */ /* 0x0003ec0000008000 */
[----:B-1----:R-:W1:Y:S01]  /*a6e0*/  FENCE.VIEW.ASYNC.S ;  /* 0x00000000000073c6 */ /* 0x002e620000000000 */
[----:B------:R-:W-:Y:S01]  /*a6f0*/  ULEA UR15, UR32, UR13, 0x3 ;  /* 0x0000000d200f7291 */ /* 0x000fe2000f8e18ff */
[----:B------:R-:W-:-:S03]  /*a700*/  UMOV UR4, UR5 ;  /* 0x0000000500047c82 */ /* 0x000fc60008000000 */
[----:B------:R-:W-:Y:S01]  /*a710*/  UIADD3 UR15, UPT, UPT, UR15, 0xc000, URZ ;  /* 0x0000c0000f0f7890 */ /* 0x000fe2000fffe0ff */
[----:B-1----:R-:W-:Y:S06]  /*a720*/  BAR.SYNC.DEFER_BLOCKING 0x0 ;  /* 0x0000000000007b1d */ /* 0x002fec0000010000 */
[----:B0-----:R-:W-:Y:S05]  /*a730*/  BRA.U UP1, `(.L_x_9) ;  /* 0x00000001013c7547 */ /* 0x001fea000b800000 */
[----:B------:R-:W-:Y:S01]  /*a740*/  UMOV UR20, UR6 ;  /* 0x0000000600147c82 */ /* 0x000fe20008000000 */
[----:B------:R-:W-:Y:S01]  /*a750*/  UMOV UR21, 0x40004040 ;  /* 0x4000404000157882 */ /* 0x000fe20000000000 */
[----:B------:R-:W-:Y:S01]  /*a760*/  UMOV UR22, UR8 ;  /* 0x0000000800167c82 */ /* 0x000fe20008000000 */
[----:B------:R-:W-:Y:S01]  /*a770*/  UMOV UR23, 0x80004020 ;  /* 0x8000402000177882 */ /* 0x000fe20000000000 */
[----:B------:R-:W-:Y:S01]  /*a780*/  UMOV UR24, 0x0 ;  /* 0x0000000000187882 */ /* 0x000fe20000000000 */
[----:B------:R-:W-:Y:S01]  /*a790*/  UMOV UR25, 0x8408490 ;  /* 0x0840849000197882 */ /* 0x000fe20000000000 */
[----:B------:R-:W-:Y:S01]  /*a7a0*/  UMOV UR10, UR15 ;  /* 0x0000000f000a7c82 */ /* 0x000fe20008000000 */
[----:B------:R-:W-:Y:S01]  /*a7b0*/  UMOV UR11, URZ ;  /* 0x000000ff000b7c82 */ /* 0x000fe20008000000 */
[----:B------:R-:W-:Y:S01]  /*a7c0*/  UMOV UR36, 0x0 ;  /* 0x0000000000247882 */ /* 0x000fe20000000000 */
[----:B------:R-:W-:Y:S01]  /*a7d0*/  UMOV UR37, 0x8408490 ;  /* 0x0840849000257882 */ /* 0x000fe20000000000 */
[----:B------:R0:W-:Y:S01]  /*a7e0*/  UTCQMMA gdesc[UR20], gdesc[UR22], tmem[UR12], tmem[UR24], idesc[UR25], UPT ;  /* 0x00ff1816140075ea */ /* 0x0001e2000b80030c */
[----:B------:R-:W-:Y:S01]  /*a7f0*/  UMOV UR5, UR10 ;  /* 0x0000000a00057c82 */ /* 0x000fe20008000000 */
[----:B------:R0:W-:Y:S01]  /*a800*/  UTCQMMA gdesc[UR16], gdesc[UR18], tmem[UR12], tmem[UR36], idesc[UR37], UPT ;  /* 0x00ff2412100075ea */ /* 0x0001e2000b80030c */
[----:B------:R0:W-:Y:S01]  /*a810*/  UTCBAR [UR5], URZ ;  /* 0x000000ff050073e9 */ /* 0x0001e200080000ff */
[----:B------:R-:W-:-:S02]  /*a820*/  NOP ;  /* 0x0000000000007918 */ /* 0x000fc40000000000 */
.L_x_9:
[----:B------:R-:W-:Y:S01]  /*a830*/  UIADD3 UR32, UPT, UPT, UR32, 0x1, URZ ;  /* 0x0000000120207890 */ /* 0x000fe2000fffe0ff */
[----:B------:R-:W-:Y:S01]  /*a840*/  IMAD.U32 R126, RZ, RZ, UR4 ;  /* 0x00000004ff7e7e24 */ /* 0x000fe2000f8e00ff */
[----:B------:R-:W-:Y:S02]  /*a850*/  UIADD3 UR30, UPT, UPT, UR30, -0x1, URZ ;  /* 0xffffffff1e1e7890 */ /* 0x000fe4000fffe0ff */
[----:B------:R-:W-:Y:S02]  /*a860*/  UISETP.GT.AND UP2, UPT, UR32, 0x1, UPT ;  /* 0x000000012000788c */ /* 0x000fe4000bf44270 */
[----:B------:R-:W-:Y:S02]  /*a870*/  UIADD3 UR31, UPT, UPT, UR31, -0x40, URZ ;  /* 0xffffffc01f1f7890 */ /* 0x000fe4000fffe0ff */
[----:B0-----:R-:W-:Y:S02]  /*a880*/  USEL UR5, URZ, 0x1, !UP2 ;  /* 0x00000001ff057887 */ /* 0x001fe4000d000000 */
[----:B------:R-:W-:-:S02]  /*a890*/  USEL UR32, UR32, URZ, !UP2 ;  /* 0x000000ff20207287 */ /* 0x000fc4000d000000 */
[----:B------:R-:W-:Y:S02]  /*a8a0*/  UISETP.NE.U32.AND UP2, UPT, UR30, URZ, UPT ;  /* 0x000000ff1e00728c */ /* 0x000fe4000bf45070 */
[----:B------:R-:W-:-:S07]  /*a8b0*/  ULOP3.LUT UR5, UR4, UR5, URZ, 0x3c, !UPT ;  /* 0x0000000504057292 */ /* 0x000fce000f8e3cff */
[----:B------:R-:W-:Y:S05]  /*a8c0*/  BRA.U UP2, `(.L_x_10) ;  /* 0xffffffd102407547 */ /* 0x000fea000b83ffff */
.L_x_7:
[----:B------:R-:W1:Y:S01]  /*a8d0*/  S2R R127, SR_TID.X ;  /* 0x00000000007f7919 */ /* 0x000e620000002100 */
[----:B------:R-:W-:Y:S01]  /*a8e0*/  UISETP.GE.AND UP1, UPT, UR33, 0x40, UPT ;  /* 0x000000402100788c */ /* 0x000fe2000bf26270 */
[C---:B0-----:R-:W-:Y:S01]  /*a8f0*/  LOP3.LUT R147, R237.reuse, R0, RZ, 0xfc, !PT ;  /* 0x00000000ed937212 */ /* 0x041fe200078efcff */
[----:B------:R-:W0:Y:S01]  /*a900*/  LDCU UR5, c[0x0][0x39c] ;  /* 0x00007380ff0577ac */ /* 0x000e220008000800 */
[C-C-:B------:R-:W-:Y:S02]  /*a910*/  LOP3.LUT R149, R237.reuse, 0x3e, R0.reuse, 0xfe, !PT ;  /* 0x0000003eed957812 */ /* 0x140fe400078efe00 */
[C-C-:B------:R-:W-:Y:S01]  /*a920*/  LOP3.LUT R152, R237.reuse, 0x3c, R0.reuse, 0xfe, !PT ;  /* 0x0000003ced987812 */ /* 0x140fe200078efe00 */
[----:B------:R-:W2:Y:S01]  /*a930*/  LDCU.128 UR8, c[0x0][0x390] ;  /* 0x00007200ff0877ac */ /* 0x000ea20008000c00 */
[C-C-:B------:R-:W-:Y:S02]  /*a940*/  LOP3.LUT R150, R237.reuse, 0x3a, R0.reuse, 0xfe, !PT ;  /* 0x0000003aed967812 */ /* 0x140fe400078efe00 */
[----:B------:R-:W-:-:S02]  /*a950*/  LOP3.LUT R153, R237, 0x38, R0, 0xfe, !PT ;  /* 0x00000038ed997812 */ /* 0x000fc400078efe00 */
[C-C-:B------:R-:W-:Y:S02]  /*a960*/  LOP3.LUT R151, R237.reuse, 0x36, R0.reuse, 0xfe, !PT ;  /* 0x00000036ed977812 */ /* 0x140fe400078efe00 */
[C-C-:B------:R-:W-:Y:S02]  /*a970*/  LOP3.LUT R156, R237.reuse, 0x34, R0.reuse, 0xfe, !PT ;  /* 0x00000034ed9c7812 */ /* 0x140fe400078efe00 */
[C-C-:B------:R-:W-:Y:S02]  /*a980*/  LOP3.LUT R148, R237.reuse, 0x32, R0.reuse, 0xfe, !PT ;  /* 0x00000032ed947812 */ /* 0x140fe400078efe00 */
[C-C-:B------:R-:W-:Y:S02]  /*a990*/  LOP3.LUT R154, R237.reuse, 0x30, R0.reuse, 0xfe, !PT ;  /* 0x00000030ed9a7812 */ /* 0x140fe400078efe00 */
[C-C-:B------:R-:W-:Y:S02]  /*a9a0*/  LOP3.LUT R157, R237.reuse, 0x2e, R0.reuse, 0xfe, !PT ;  /* 0x0000002eed9d7812 */ /* 0x140fe400078efe00 */
[----:B------:R-:W-:-:S02]  /*a9b0*/  LOP3.LUT R159, R237, 0x2c, R0, 0xfe, !PT ;  /* 0x0000002ced9f7812 */ /* 0x000fc400078efe00 */
[C-C-:B------:R-:W-:Y:S02]  /*a9c0*/  LOP3.LUT R155, R237.reuse, 0x2a, R0.reuse, 0xfe, !PT ;  /* 0x0000002aed9b7812 */ /* 0x140fe400078efe00 */
[C-C-:B------:R-:W-:Y:S02]  /*a9d0*/  LOP3.LUT R160, R237.reuse, 0x28, R0.reuse, 0xfe, !PT ;  /* 0x00000028eda07812 */ /* 0x140fe400078efe00 */
[----:B------:R-:W-:Y:S02]  /*a9e0*/  LOP3.LUT R158, R237, 0x26, R0, 0xfe, !PT ;  /* 0x00000026ed9e7812 */ /* 0x000fe400078efe00 */
[C---:B-1----:R-:W-:Y:S02]  /*a9f0*/  LOP3.LUT R161, R127.reuse, 0x80, RZ, 0xc0, !PT ;  /* 0x000000807fa17812 */ /* 0x042fe400078ec0ff */
[----:B------:R-:W-:Y:S01]  /*aa00*/  LOP3.LUT R162, R127, 0x7f, RZ, 0xc0, !PT ;  /* 0x0000007f7fa27812 */ /* 0x000fe200078ec0ff */
[----:B0-2---:R-:W-:Y:S06]  /*aa10*/  BRA.U !UP1, `(.L_x_11) ;  /* 0x0000000109107547 */ /* 0x005fec000b800000 */
[----:B------:R-:W-:-:S06]  /*aa20*/  USHF.L.U32 UR4, UR4, 0x1f, URZ ;  /* 0x0000001f04047899 */ /* 0x000fcc00080006ff */
[----:B------:R-:W-:-:S04]  /*aa30*/  IMAD.U32 R2, RZ, RZ, UR4 ;  /* 0x00000004ff027e24 */ /* 0x000fc8000f8e00ff */
[----:B------:R-:W0:Y:S02]  /*aa40*/  SYNCS.PHASECHK.TRANS64.TRYWAIT P0, [UR15], R2 ;  /* 0x00000002ff0075a7 */ /* 0x000e24000800110f */
[----:B0-----:R-:W-:Y:S05]  /*aa50*/  @!P0 BRA `(.L_x_12) ;  /* 0x0000005800588947 */ /* 0x001fea0003800000 */
.L_x_11:
[----:B------:R-:W-:Y:S01]  /*aa60*/  BAR.SYNC.DEFER_BLOCKING 0x0 ;  /* 0x0000000000007b1d */ /* 0x000fe20000010000 */
[----:B------:R-:W-:Y:S02]  /*aa70*/  LEA R161, R161, UR13, 0x5 ;  /* 0x0000000da1a17c11 */ /* 0x000fe4000f8e28ff */
[C-C-:B------:R-:W-:Y:S02]  /*aa80*/  LOP3.LUT R132, R237.reuse, 0x24, R0.reuse, 0xfe, !PT ;  /* 0x00000024ed847812 */ /* 0x140fe400078efe00 */
[C-C-:B------:R-:W-:Y:S01]  /*aa90*/  LOP3.LUT R135, R237.reuse, 0x22, R0.reuse, 0xfe, !PT ;  /* 0x00000022ed877812 */ /* 0x140fe200078efe00 */
[----:B------:R-:W0:Y:S01]  /*aaa0*/  LDCU UR4, c[0x0][0x3b4] ;  /* 0x00007680ff0477ac */ /* 0x000e220008000800 */
[C-C-:B------:R-:W-:Y:S01]  /*aab0*/  LOP3.LUT R136, R237.reuse, 0x20, R0.reuse, 0xfe, !PT ;  /* 0x00000020ed887812 */ /* 0x140fe200078efe00 */
[----:B------:R-:W1:Y:S01]  /*aac0*/  S2R R165, SR_TID.X ;  /* 0x0000000000a57919 */ /* 0x000e620000002100 */
[C-C-:B------:R-:W-:Y:S01]  /*aad0*/  LOP3.LUT R137, R237.reuse, 0x1e, R0.reuse, 0xfe, !PT ;  /* 0x0000001eed897812 */ /* 0x140fe200078efe00 */
[----:B------:R-:W2:Y:S01]  /*aae0*/  LDCU UR6, c[0x0][0x39c] ;  /* 0x00007380ff0677ac */ /* 0x000ea20008000800 */
[----:B------:R-:W-:-:S02]  /*aaf0*/  LOP3.LUT R138, R237, 0x1c, R0, 0xfe, !PT ;  /* 0x0000001ced8a7812 */ /* 0x000fc400078efe00 */
[C-C-:B------:R-:W-:Y:S01]  /*ab00*/  LOP3.LUT R139, R237.reuse, 0x1a, R0.reuse, 0xfe, !PT ;  /* 0x0000001aed8b7812 */ /* 0x140fe200078efe00 */
[----:B------:R-:W3:Y:S01]  /*ab10*/  LDCU UR7, c[0x0][0x39c] ;  /* 0x00007380ff0777ac */ /* 0x000ee20008000800 */
[C-C-:B------:R-:W-:Y:S02]  /*ab20*/  LOP3.LUT R134, R237.reuse, 0x18, R0.reuse, 0xfe, !PT ;  /* 0x00000018ed867812 */ /* 0x140fe400078efe00 */
[C-C-:B------:R-:W-:Y:S02]  /*ab30*/  LOP3.LUT R140, R237.reuse, 0x16, R0.reuse, 0xfe, !PT ;  /* 0x00000016ed8c7812 */ /* 0x140fe400078efe00 */
[C-C-:B------:R-:W-:Y:S02]  /*ab40*/  LOP3.LUT R141, R237.reuse, 0x14, R0.reuse, 0xfe, !PT ;  /* 0x00000014ed8d7812 */ /* 0x140fe400078efe00 */
[C-C-:B------:R-:W-:Y:S02]  /*ab50*/  LOP3.LUT R142, R237.reuse, 0x12, R0.reuse, 0xfe, !PT ;  /* 0x00000012ed8e7812 */ /* 0x140fe400078efe00 */
[C-C-:B------:R-:W-:Y:S01]  /*ab60*/  LOP3.LUT R144, R237.reuse, 0x10, R0.reuse, 0xfe, !PT ;  /* 0x00000010ed907812 */ /* 0x140fe200078efe00 */
[----:B------:R-:W4:Y:S02]  /*ab70*/  @!P3 SYNCS.CCTL.IV [UR13+0xc000] ;  /* 0x00c00000ff00b9b1 */ /* 0x000f24000800000d */
[----:B----4-:R-:W-:Y:S01]  /*ab80*/  BAR.SYNC.DEFER_BLOCKING 0x0 ;  /* 0x0000000000007b1d */ /* 0x010fe20000010000 */
[----:B------:R-:W-:-:S02]  /*ab90*/  LOP3.LUT R143, R237, 0xe, R0, 0xfe, !PT ;  /* 0x0000000eed8f7812 */ /* 0x000fc400078efe00 */
[C-C-:B------:R-:W-:Y:S02]  /*aba0*/  LOP3.LUT R145, R237.reuse, 0xc, R0.reuse, 0xfe, !PT ;  /* 0x0000000ced917812 */ /* 0x140fe400078efe00 */
[C-C-:B------:R-:W-:Y:S02]  /*abb0*/  LOP3.LUT R146, R237.reuse, 0xa, R0.reuse, 0xfe, !PT ;  /* 0x0000000aed927812 */ /* 0x140fe400078efe00 */
[C-C-:B------:R-:W-:Y:S01]  /*abc0*/  LOP3.LUT R133, R237.reuse, 0x8, R0.reuse, 0xfe, !PT ;  /* 0x00000008ed857812 */ /* 0x140fe200078efe00 */
[----:B------:R-:W4:Y:S01]  /*abd0*/  LDTM.x128 R4, tmem[UR14] ;  /* 0x0000000e000479ee */ /* 0x000f2200083c0000 */
[C-C-:B------:R-:W-:Y:S02]  /*abe0*/  LOP3.LUT R3, R237.reuse, 0x6, R0.reuse, 0xfe, !PT ;  /* 0x00000006ed037812 */ /* 0x140fe400078efe00 */
[C-C-:B------:R-:W-:Y:S02]  /*abf0*/  LOP3.LUT R2, R237.reuse, 0x4, R0.reuse, 0xfe, !PT ;  /* 0x00000004ed027812 */ /* 0x140fe400078efe00 */
[----:B------:R-:W-:Y:S01]  /*ac00*/  LOP3.LUT R237, R237, 0x2, R0, 0xfe, !PT ;  /* 0x00000002eded7812 */ /* 0x000fe200078efe00 */
[----:B------:R-:W-:Y:S01]  /*ac10*/  IMAD R0, R162, 0x10, R161 ;  /* 0x00000010a2007824 */ /* 0x000fe200078e02a1 */
[----:B------:R-:W-:-:S02]  /*ac20*/  ISETP.GE.AND P0, PT, R240, UR10, PT ;  /* 0x0000000af0007c0c */ /* 0x000fc4000bf06270 */
[C---:B------:R-:W-:Y:S02]  /*ac30*/  LOP3.LUT R163, R147.reuse, 0xfe, RZ, 0xfc, !PT ;  /* 0x000000fe93a37812 */ /* 0x040fe400078efcff */
[----:B------:R-:W-:Y:S02]  /*ac40*/  ISETP.LT.AND P4, PT, R147, UR11, !P0 ;  /* 0x0000000b93007c0c */ /* 0x000fe4000c781270 */
[----:B------:R-:W-:Y:S01]  /*ac50*/  ISETP.LT.AND P1, PT, R163, UR5, !P0 ;  /* 0x00000005a3007c0c */ /* 0x000fe2000c721270 */
[----:B------:R-:W5:Y:S01]  /*ac60*/  LDCU UR5, c[0x0][0x39c] ;  /* 0x00007380ff0577ac */ /* 0x000f620008000800 */
[----:B------:R-:W0:Y:S01]  /*ac70*/  @!P3 SYNCS.CCTL.IV [UR13+0xc008] ;  /* 0x00c00800ff00b9b1 */ /* 0x000e22000800000d */
[----:B------:R-:W-:Y:S01]  /*ac80*/  NOP ;  /* 0x0000000000007918 */ /* 0x000fe20000000000 */
[----:B------:R-:W-:Y:S02]  /*ac90*/  ISETP.LT.AND P3, PT, R237, UR11, !P0 ;  /* 0x0000000bed007c0c */ /* 0x000fe4000c761270 */
[----:B----4-:R-:W-:-:S02]  /*aca0*/  F2FP.SATFINITE.E5M2.F32.PACK_AB_MERGE_C R4, R5, R4, RZ ;  /* 0x000000040504723e */ /* 0x010fc400048060ff */
[----:B------:R-:W-:Y:S02]  /*acb0*/  F2FP.SATFINITE.E5M2.F32.PACK_AB_MERGE_C R6, R7, R6, RZ ;  /* 0x000000060706723e */ /* 0x000fe400048060ff */
[----:B------:R-:W-:Y:S02]  /*acc0*/  F2FP.SATFINITE.E5M2.F32.PACK_AB_MERGE_C R8, R9, R8, RZ ;  /* 0x000000080908723e */ /* 0x000fe400048060ff */
[----:B------:R-:W-:Y:S02]  /*acd0*/  F2FP.SATFINITE.E5M2.F32.PACK_AB_MERGE_C R12, R13, R12, RZ ;  /* 0x0000000c0d0c723e */ /* 0x000fe400048060ff */
[----:B------:R-:W-:Y:S02]  /*ace0*/  F2FP.SATFINITE.E5M2.F32.PACK_AB_MERGE_C R14, R15, R14, RZ ;  /* 0x0000000e0f0e723e */ /* 0x000fe400048060ff */
[----:B------:R-:W-:Y:S02]  /*acf0*/  F2FP.SATFINITE.E5M2.F32.PACK_AB_MERGE_C R16, R17, R16, RZ ;  /* 0x000000101110723e */ /* 0x000fe400048060ff */
[----:B------:R-:W-:-:S02]  /*ad00*/  F2FP.SATFINITE.E5M2.F32.PACK_AB_MERGE_C R10, R11, R10, RZ ;  /* 0x0000000a0b0a723e */ /* 0x000fc400048060ff */
[----:B------:R-:W-:Y:S02]  /*ad10*/  F2FP.SATFINITE.E5M2.F32.PACK_AB_MERGE_C R18, R19, R18, RZ ;  /* 0x000000121312723e */ /* 0x000fe400048060ff */
[----:B------:R-:W-:Y:S02]  /*ad20*/  F2FP.SATFINITE.E5M2.F32.PACK_AB_MERGE_C R28, R29, R28, RZ ;  /* 0x0000001c1d1c723e */ /* 0x000fe400048060ff */
[----:B------:R-:W-:Y:S02]  /*ad30*/  F2FP.SATFINITE.E5M2.F32.PACK_AB_MERGE_C R19, R79, R78, RZ ;  /* 0x0000004e4f13723e */ /* 0x000fe400048060ff */
[----:B------:R-:W-:Y:S02]  /*ad40*/  F2FP.SATFINITE.E5M2.F32.PACK_AB_MERGE_C R11, R109, R108, RZ ;  /* 0x0000006c6d0b723e */ /* 0x000fe400048060ff */
[----:B------:R-:W-:Y:S02]  /*ad50*/  F2FP.SATFINITE.E5M2.F32.PACK_AB_MERGE_C R32, R33, R32, RZ ;  /* 0x000000202120723e */ /* 0x000fe400048060ff */
[----:B------:R-:W-:-:S02]  /*ad60*/  F2FP.SATFINITE.E5M2.F32.PACK_AB_MERGE_C R9, R127, R126, RZ ;  /* 0x0000007e7f09723e */ /* 0x000fc400048060ff */
[----:B------:R-:W-:Y:S02]  /*ad70*/  LOP3.LUT R29, R4, 0xffff, RZ, 0xc0, !PT ;  /* 0x0000ffff041d7812 */ /* 0x000fe400078ec0ff */
[----:B------:R-:W-:Y:S02]  /*ad80*/  LOP3.LUT R78, R6, 0xffff, RZ, 0xc0, !PT ;  /* 0x0000ffff064e7812 */ /* 0x000fe400078ec0ff */
[----:B------:R-:W-:Y:S02]  /*ad90*/  LOP3.LUT R108, R8, 0xffff, RZ, 0xc0, !PT ;  /* 0x0000ffff086c7812 */ /* 0x000fe400078ec0ff */
[----:B------:R-:W-:Y:S02]  /*ada0*/  LOP3.LUT R162, R16, 0xffff, RZ, 0xc0, !PT ;  /* 0x0000ffff10a27812 */ /* 0x000fe400078ec0ff */
[----:B------:R-:W-:Y:S02]  /*adb0*/  LOP3.LUT R33, R12, 0xffff, RZ, 0xc0, !PT ;  /* 0x0000ffff0c217812 */ /* 0x000fe400078ec0ff */
[----:B------:R-:W-:-:S02]  /*adc0*/  LOP3.LUT R126, R14, 0xffff, RZ, 0xc0, !PT ;  /* 0x0000ffff0e7e7812 */ /* 0x000fc400078ec0ff */
        /* <DEDUP_REMOVED lines=10> */
[----:B------:R-:W-:Y:S02]  /*ae70*/  PRMT R4, R108, 0x3340, R1 ;  /* 0x000033406c047816 */ /* 0x000fe40000000001 */
[----:B------:R-:W-:-:S02]  /*ae80*/  PRMT R5, R29, 0x3340, R78 ;  /* 0x000033401d057816 */ /* 0x000fc4000000004e */
[----:B------:R-:W-:Y:S02]  /*ae90*/  F2FP.SATFINITE.E5M2.F32.PACK_AB_MERGE_C R34, R35, R34, RZ ;  /* 0x000000222322723e */ /* 0x000fe400048060ff */
[----:B------:R-:W-:Y:S02]  /*aea0*/  PRMT R6, R162, 0x3340, R1 ;  /* 0x00003340a2067816 */ /* 0x000fe40000000001 */
[----:B------:R-:W-:Y:S02]  /*aeb0*/  PRMT R7, R33, 0x3340, R126 ;  /* 0x0000334021077816 */ /* 0x000fe4000000007e */
[----:B------:R-:W-:Y:S02]  /*aec0*/  F2FP.SATFINITE.E5M2.F32.PACK_AB_MERGE_C R16, R129, R128, RZ ;  /* 0x000000808110723e */ /* 0x000fe400048060ff */
[----:B------:R-:W-:Y:S02]  /*aed0*/  LOP3.LUT R35, R20, 0xffff, RZ, 0xc0, !PT ;  /* 0x0000ffff14237812 */ /* 0x000fe400078ec0ff */
[----:B------:R-:W-:-:S02]  /*aee0*/  LOP3.LUT R128, R22, 0xffff, RZ, 0xc0, !PT ;  /* 0x0000ffff16807812 */ /* 0x000fc400078ec0ff */
[----:B------:R-:W-:Y:S02]  /*aef0*/  LOP3.LUT R164, R24, 0xffff, RZ, 0xc0, !PT ;  /* 0x0000ffff18a47812 */ /* 0x000fe400078ec0ff */
[----:B------:R-:W-:Y:S02]  /*af00*/  LOP3.LUT R45, R28, 0xffff, RZ, 0xc0, !PT ;  /* 0x0000ffff1c2d7812 */ /* 0x000fe400078ec0ff */
[----:B------:R-:W-:Y:S02]  /*af10*/  LOP3.LUT R166, R30, 0xffff, RZ, 0xc0, !PT ;  /* 0x0000ffff1ea67812 */ /* 0x000fe400078ec0ff */
[----:B------:R-:W-:Y:S02]  /*af20*/  LOP3.LUT R168, R32, 0xffff, RZ, 0xc0, !PT ;  /* 0x0000ffff20a87812 */ /* 0x000fe400078ec0ff */
[----:B------:R-:W-:Y:S02]  /*af30*/  PRMT R4, R5, 0x5410, R4 ;  /* 0x0000541005047816 */ /* 0x000fe40000000004 */
[----:B------:R-:W-:-:S02]  /*af40*/  LOP3.LUT R47, R36, 0xffff, RZ, 0xc0, !PT ;  /* 0x0000ffff242f7812 */ /* 0x000fc400078ec0ff */
[----:B------:R-:W-:Y:S02]  /*af50*/  LOP3.LUT R170, R38, 0xffff, RZ, 0xc0, !PT ;  /* 0x0000ffff26aa7812 */ /* 0x000fe400078ec0ff */
[----:B------:R-:W-:Y:S02]  /*af60*/  LOP3.LUT R172, R40, 0xffff, RZ, 0xc0, !PT ;  /* 0x0000ffff28ac7812 */ /* 0x000fe400078ec0ff */
[----:B------:R-:W-:Y:S02]  /*af70*/  LOP3.LUT R49, R44, 0xffff, RZ, 0xc0, !PT ;  /* 0x0000ffff2c317812 */ /* 0x000fe400078ec0ff */
[----:B------:R-:W-:Y:S02]  /*af80*/  LOP3.LUT R174, R46, 0xffff, RZ, 0xc0, !PT ;  /* 0x0000ffff2eae7812 */ /* 0x000fe400078ec0ff */
[----:B------:R-:W-:Y:S02]  /*af90*/  LOP3.LUT R176, R48, 0xffff, RZ, 0xc0, !PT ;  /* 0x0000ffff30b07812 */ /* 0x000fe400078ec0ff */
[----:B------:R-:W-:-:S02]  /*afa0*/  F2FP.SATFINITE.E5M2.F32.PACK_AB_MERGE_C R52, R53, R52, RZ ;  /* 0x000000343534723e */ /* 0x000fc400048060ff */
[----:B------:R-:W-:Y:S02]  /*afb0*/  F2FP.SATFINITE.E5M2.F32.PACK_AB_MERGE_C R54, R55, R54, RZ ;  /* 0x000000363736723e */ /* 0x000fe400048060ff */
[----:B------:R-:W-:Y:S02]  /*afc0*/  F2FP.SATFINITE.E5M2.F32.PACK_AB_MERGE_C R56, R57, R56, RZ ;  /* 0x000000383938723e */ /* 0x000fe400048060ff */
[----:B------:R-:W-:Y:S02]  /*afd0*/  PRMT R5, R7, 0x5410, R6 ;  /* 0x0000541007057816 */ /* 0x000fe40000000006 */
[----:B------:R-:W-:Y:S02]  /*afe0*/  F2FP.SATFINITE.E5M2.F32.PACK_AB_MERGE_C R60, R61, R60, RZ ;  /* 0x0000003c3d3c723e */ /* 0x000fe400048060ff */
[----:B------:R-:W-:Y:S02]  /*aff0*/  F2FP.SATFINITE.E5M2.F32.PACK_AB_MERGE_C R62, R63, R62, RZ ;  /* 0x0000003e3f3e723e */ /* 0x000fe400048060ff */
[----:B------:R-:W-:-:S02]  /*b000*/  F2FP.SATFINITE.E5M2.F32.PACK_AB_MERGE_C R64, R65, R64, RZ ;  /* 0x000000404140723e */ /* 0x000fc400048060ff */
[--C-:B------:R-:W-:Y:S02]  /*b010*/  PRMT R6, R164, 0x3340, R1.reuse ;  /* 0x00003340a4067816 */ /* 0x100fe40000000001 */
[----:B------:R-:W-:Y:S02]  /*b020*/  PRMT R7, R35, 0x3340, R128 ;  /* 0x0000334023077816 */ /* 0x000fe40000000080 */
[----:B------:R-:W-:Y:S02]  /*b030*/  PRMT R8, R168, 0x3340, R1 ;  /* 0x00003340a8087816 */ /* 0x000fe40000000001 */
[----:B------:R-:W-:Y:S02]  /*b040*/  PRMT R13, R45, 0x3340, R166 ;  /* 0x000033402d0d7816 */ /* 0x000fe400000000a6 */
[----:B------:R-:W-:Y:S02]  /*b050*/  F2FP.SATFINITE.E5M2.F32.PACK_AB_MERGE_C R50, R51, R50, RZ ;  /* 0x000000323332723e */ /* 0x000fe400048060ff */
[----:B------:R-:W-:-:S02]  /*b060*/  F2FP.SATFINITE.E5M2.F32.PACK_AB_MERGE_C R68, R69, R68, RZ ;  /* 0x000000444544723e */ /* 0x000fc400048060ff */
[----:B------:R-:W-:Y:S02]  /*b070*/  F2FP.SATFINITE.E5M2.F32.PACK_AB_MERGE_C R70, R71, R70, RZ ;  /* 0x000000464746723e */ /* 0x000fe400048060ff */
[----:B------:R-:W-:Y:S02]  /*b080*/  F2FP.SATFINITE.E5M2.F32.PACK_AB_MERGE_C R72, R73, R72, RZ ;  /* 0x000000484948723e */ /* 0x000fe400048060ff */
[----:B------:R-:W-:Y:S02]  /*b090*/  F2FP.SATFINITE.E5M2.F32.PACK_AB_MERGE_C R76, R77, R76, RZ ;  /* 0x0000004c4d4c723e */ /* 0x000fe400048060ff */
[----:B------:R-:W-:Y:S02]  /*b0a0*/  F2FP.SATFINITE.E5M2.F32.PACK_AB_MERGE_C R80, R81, R80, RZ ;  /* 0x000000505150723e */ /* 0x000fe400048060ff */
[--C-:B------:R-:W-:Y:S02]  /*b0b0*/  PRMT R12, R172, 0x3340, R1.reuse ;  /* 0x00003340ac0c7816 */ /* 0x100fe40000000001 */
[----:B------:R-:W-:-:S02]  /*b0c0*/  PRMT R14, R176, 0x3340, R1 ;  /* 0x00003340b00e7816 */ /* 0x000fc40000000001 */
[----:B------:R-:W-:Y:S02]  /*b0d0*/  PRMT R15, R47, 0x3340, R170 ;  /* 0x000033402f0f7816 */ /* 0x000fe400000000aa */
[----:B------:R-:W-:Y:S02]  /*b0e0*/  PRMT R17, R49, 0x3340, R174 ;  /* 0x0000334031117816 */ /* 0x000fe400000000ae */
[----:B------:R-:W-:Y:S02]  /*b0f0*/  LOP3.LUT R51, R52, 0xffff, RZ, 0xc0, !PT ;  /* 0x0000ffff34337812 */ /* 0x000fe400078ec0ff */
[----:B------:R-:W-:Y:S02]  /*b100*/  LOP3.LUT R178, R54, 0xffff, RZ, 0xc0, !PT ;  /* 0x0000ffff36b27812 */ /* 0x000fe400078ec0ff */
[----:B------:R-:W-:Y:S02]  /*b110*/  LOP3.LUT R180, R56, 0xffff, RZ, 0xc0, !PT ;  /* 0x0000ffff38b47812 */ /* 0x000fe400078ec0ff */
[----:B------:R-:W-:-:S02]  /*b120*/  PRMT R6, R7, 0x5410, R6 ;  /* 0x0000541007067816 */ /* 0x000fc40000000006 */
[----:B------:R-:W-:Y:S02]  /*b130*/  LOP3.LUT R53, R60, 0xffff, RZ, 0xc0, !PT ;  /* 0x0000ffff3c357812 */ /* 0x000fe400078ec0ff */
[----:B------:R-:W-:Y:S02]  /*b140*/  LOP3.LUT R182, R62, 0xffff, RZ, 0xc0, !PT ;  /* 0x0000ffff3eb67812 */ /* 0x000fe400078ec0ff */
[----:B------:R-:W-:Y:S02]  /*b150*/  LOP3.LUT R64, R64, 0xffff, RZ, 0xc0, !PT ;  /* 0x0000ffff40407812 */ /* 0x000fe400078ec0ff */
[----:B------:R-:W-:Y:S02]  /*b160*/  F2FP.SATFINITE.E5M2.F32.PACK_AB_MERGE_C R84, R85, R84, RZ ;  /* 0x000000545554723e */ /* 0x000fe400048060ff */
[----:B------:R-:W-:Y:S02]  /*b170*/  F2FP.SATFINITE.E5M2.F32.PACK_AB_MERGE_C R86, R87, R86, RZ ;  /* 0x000000565756723e */ /* 0x000fe400048060ff */
[----:B------:R-:W-:-:S02]  /*b180*/  F2FP.SATFINITE.E5M2.F32.PACK_AB_MERGE_C R88, R89, R88, RZ ;  /* 0x000000585958723e */ /* 0x000fc400048060ff */
[----:B------:R-:W-:Y:S02]  /*b190*/  PRMT R7, R13, 0x5410, R8 ;  /* 0x000054100d077816 */ /* 0x000fe40000000008 */
[----:B------:R-:W-:Y:S02]  /*b1a0*/  PRMT R12, R15, 0x5410, R12 ;  /* 0x000054100f0c7816 */ /* 0x000fe4000000000c */
[----:B------:R-:W-:Y:S02]  /*b1b0*/  PRMT R13, R17, 0x5410, R14 ;  /* 0x00005410110d7816 */ /* 0x000fe4000000000e */
[----:B------:R-:W-:Y:S02]  /*b1c0*/  LOP3.LUT R68, R68, 0xffff, RZ, 0xc0, !PT ;  /* 0x0000ffff44447812 */ /* 0x000fe400078ec0ff */
[----:B------:R-:W-:Y:S02]  /*b1d0*/  LOP3.LUT R55, R70, 0xffff, RZ, 0xc0, !PT ;  /* 0x0000ffff46377812 */ /* 0x000fe400078ec0ff */
[----:B------:R-:W-:-:S02]  /*b1e0*/  LOP3.LUT R72, R72, 0xffff, RZ, 0xc0, !PT ;  /* 0x0000ffff48487812 */ /* 0x000fc400078ec0ff */
[----:B------:R-:W-:Y:S02]  /*b1f0*/  LOP3.LUT R38, R76, 0xffff, RZ, 0xc0, !PT ;  /* 0x0000ffff4c267812 */ /* 0x000fe400078ec0ff */
[----:B------:R-:W-:Y:S02]  /*b200*/  LOP3.LUT R19, R19, 0xffff, RZ, 0xc0, !PT ;  /* 0x0000ffff13137812 */ /* 0x000fe400078ec0ff */
[----:B------:R-:W-:Y:S02]  /*b210*/  LOP3.LUT R40, R80, 0xffff, RZ, 0xc0, !PT ;  /* 0x0000ffff50287812 */ /* 0x000fe400078ec0ff */
[----:B------:R-:W-:Y:S02]  /*b220*/  F2FP.SATFINITE.E5M2.F32.PACK_AB_MERGE_C R92, R93, R92, RZ ;  /* 0x0000005c5d5c723e */ /* 0x000fe400048060ff */
[----:B------:R-:W-:Y:S02]  /*b230*/  F2FP.SATFINITE.E5M2.F32.PACK_AB_MERGE_C R94, R95, R94, RZ ;  /* 0x0000005e5f5e723e */ /* 0x000fe400048060ff */
[----:B------:R-:W-:-:S02]  /*b240*/  F2FP.SATFINITE.E5M2.F32.PACK_AB_MERGE_C R96, R97, R96, RZ ;  /* 0x000000606160723e */ /* 0x000fc400048060ff */
[----:B------:R-:W-:Y:S02]  /*b250*/  F2FP.SATFINITE.E5M2.F32.PACK_AB_MERGE_C R100, R101, R100, RZ ;  /* 0x000000646564723e */ /* 0x000fe400048060ff */
[----:B------:R-:W-:Y:S02]  /*b260*/  F2FP.SATFINITE.E5M2.F32.PACK_AB_MERGE_C R102, R103, R102, RZ ;  /* 0x000000666766723e */ /* 0x000fe400048060ff */
[----:B------:R-:W-:Y:S02]  /*b270*/  F2FP.SATFINITE.E5M2.F32.PACK_AB_MERGE_C R104, R105, R104, RZ ;  /* 0x000000686968723e */ /* 0x000fe400048060ff */
[----:B------:R-:W-:Y:S02]  /*b280*/  PRMT R14, R180, 0x3340, R1 ;  /* 0x00003340b40e7816 */ /* 0x000fe40000000001 */
[----:B------:R-:W-:Y:S02]  /*b290*/  PRMT R15, R51, 0x3340, R178 ;  /* 0x00003340330f7816 */ /* 0x000fe400000000b2 */
[----:B------:R-:W-:-:S02]  /*b2a0*/  F2FP.SATFINITE.E5M2.F32.PACK_AB_MERGE_C R110, R111, R110, RZ ;  /* 0x0000006e6f6e723e */ /* 0x000fc400048060ff */
[----:B------:R-:W-:Y:S02]  /*b2b0*/  F2FP.SATFINITE.E5M2.F32.PACK_AB_MERGE_C R112, R113, R112, RZ ;  /* 0x000000707170723e */ /* 0x000fe400048060ff */
[----:B------:R-:W-:Y:S02]  /*b2c0*/  PRMT R8, R64, 0x3340, R1 ;  /* 0x0000334040087816 */ /* 0x000fe40000000001 */
[----:B------:R-:W-:Y:S02]  /*b2d0*/  PRMT R17, R53, 0x3340, R182 ;  /* 0x0000334035117816 */ /* 0x000fe400000000b6 */
[----:B------:R-:W-:Y:S02]  /*b2e0*/  LOP3.LUT R84, R84, 0xffff, RZ, 0xc0, !PT ;  /* 0x0000ffff54547812 */ /* 0x000fe400078ec0ff */
[----:B------:R-:W-:Y:S02]  /*b2f0*/  LOP3.LUT R57, R86, 0xffff, RZ, 0xc0, !PT ;  /* 0x0000ffff56397812 */ /* 0x000fe400078ec0ff */
[----:B------:R-:W-:-:S02]  /*b300*/  LOP3.LUT R88, R88, 0xffff, RZ, 0xc0, !PT ;  /* 0x0000ffff58587812 */ /* 0x000fc400078ec0ff */
[----:B------:R-:W-:Y:S02]  /*b310*/  F2FP.SATFINITE.E5M2.F32.PACK_AB_MERGE_C R58, R59, R58, RZ ;  /* 0x0000003a3b3a723e */ /* 0x000fe400048060ff */
[--C-:B------:R-:W-:Y:S02]  /*b320*/  PRMT R22, R72, 0x3340, R1.reuse ;  /* 0x0000334048167816 */ /* 0x100fe40000000001 */
[----:B------:R-:W-:Y:S02]  /*b330*/  PRMT R23, R40, 0x3340, R1 ;  /* 0x0000334028177816 */ /* 0x000fe40000000001 */
[----:B------:R-:W-:Y:S02]  /*b340*/  PRMT R21, R68, 0x3340, R55 ;  /* 0x0000334044157816 */ /* 0x000fe40000000037 */
[----:B------:R-:W-:Y:S02]  /*b350*/  PRMT R20, R38, 0x3340, R19 ;  /* 0x0000334026147816 */ /* 0x000fe40000000013 */
[----:B------:R-:W-:-:S02]  /*b360*/  PRMT R14, R15, 0x5410, R14 ;  /* 0x000054100f0e7816 */ /* 0x000fc4000000000e */
[----:B------:R-:W-:Y:S02]  /*b370*/  LOP3.LUT R92, R92, 0xffff, RZ, 0xc0, !PT ;  /* 0x0000ffff5c5c7812 */ /* 0x000fe400078ec0ff */
[----:B------:R-:W-:Y:S02]  /*b380*/  LOP3.LUT R59, R94, 0xffff, RZ, 0xc0, !PT ;  /* 0x0000ffff5e3b7812 */ /* 0x000fe400078ec0ff */
[----:B------:R-:W-:Y:S02]  /*b390*/  LOP3.LUT R96, R96, 0xffff, RZ, 0xc0, !PT ;  /* 0x0000ffff60607812 */ /* 0x000fe400078ec0ff */
[----:B------:R-:W-:Y:S02]  /*b3a0*/  LOP3.LUT R100, R100, 0xffff, RZ, 0xc0, !PT ;  /* 0x0000ffff64647812 */ /* 0x000fe400078ec0ff */
[----:B------:R-:W-:Y:S02]  /*b3b0*/  LOP3.LUT R61, R102, 0xffff, RZ, 0xc0, !PT ;  /* 0x0000ffff663d7812 */ /* 0x000fe400078ec0ff */
[----:B------:R-:W-:-:S02]  /*b3c0*/  LOP3.LUT R104, R104, 0xffff, RZ, 0xc0, !PT ;  /* 0x0000ffff68687812 */ /* 0x000fc400078ec0ff */
[----:B------:R-:W-:Y:S02]  /*b3d0*/  F2FP.SATFINITE.E5M2.F32.PACK_AB_MERGE_C R26, R27, R26, RZ ;  /* 0x0000001a1b1a723e */ /* 0x000fe400048060ff */
[----:B------:R-:W-:Y:S02]  /*b3e0*/  PRMT R15, R17, 0x5410, R8 ;  /* 0x00005410110f7816 */ /* 0x000fe40000000008 */
[----:B------:R-:W-:Y:S02]  /*b3f0*/  LOP3.LUT R11, R11, 0xffff, RZ, 0xc0, !PT ;  /* 0x0000ffff0b0b7812 */ /* 0x000fe400078ec0ff */
[----:B------:R-:W-:Y:S02]  /*b400*/  LOP3.LUT R28, R110, 0xffff, RZ, 0xc0, !PT ;  /* 0x0000ffff6e1c7812 */ /* 0x000fe400078ec0ff */
[----:B------:R-:W-:Y:S02]  /*b410*/  LOP3.LUT R32, R112, 0xffff, RZ, 0xc0, !PT ;  /* 0x0000ffff70207812 */ /* 0x000fe400078ec0ff */
[----:B------:R-:W-:-:S02]  /*b420*/  PRMT R27, R88, 0x3340, R1 ;  /* 0x00003340581b7816 */ /* 0x000fc40000000001 */
[----:B------:R-:W-:Y:S02]  /*b430*/  PRMT R8, R84, 0x3340, R57 ;  /* 0x0000334054087816 */ /* 0x000fe40000000039 */
[----:B------:R-:W-:Y:S02]  /*b440*/  F2FP.SATFINITE.E5M2.F32.PACK_AB_MERGE_C R116, R117, R116, RZ ;  /* 0x000000747574723e */ /* 0x000fe400048060ff */
[----:B------:R-:W-:Y:S02]  /*b450*/  F2FP.SATFINITE.E5M2.F32.PACK_AB_MERGE_C R118, R119, R118, RZ ;  /* 0x000000767776723e */ /* 0x000fe400048060ff */
[----:B------:R-:W-:Y:S02]  /*b460*/  F2FP.SATFINITE.E5M2.F32.PACK_AB_MERGE_C R120, R121, R120, RZ ;  /* 0x000000787978723e */ /* 0x000fe400048060ff */
[----:B------:R-:W-:Y:S02]  /*b470*/  F2FP.SATFINITE.E5M2.F32.PACK_AB_MERGE_C R124, R125, R124, RZ ;  /* 0x0000007c7d7c723e */ /* 0x000fe400048060ff */
[----:B------:R-:W-:-:S02]  /*b480*/  PRMT R22, R21, 0x5410, R22 ;  /* 0x0000541015167816 */ /* 0x000fc40000000016 */
[----:B------:R-:W-:Y:S02]  /*b490*/  PRMT R23, R20, 0x5410, R23 ;  /* 0x0000541014177816 */ /* 0x000fe40000000017 */
[--C-:B------:R-:W-:Y:S02]  /*b4a0*/  PRMT R30, R96, 0x3340, R1.reuse ;  /* 0x00003340601e7816 */ /* 0x100fe40000000001 */
[----:B------:R-:W-:Y:S02]  /*b4b0*/  PRMT R21, R104, 0x3340, R1 ;  /* 0x0000334068157816 */ /* 0x000fe40000000001 */
[----:B------:R-:W-:Y:S02]  /*b4c0*/  PRMT R17, R92, 0x3340, R59 ;  /* 0x000033405c117816 */ /* 0x000fe4000000003b */
[----:B------:R-:W-:Y:S02]  /*b4d0*/  PRMT R20, R100, 0x3340, R61 ;  /* 0x0000334064147816 */ /* 0x000fe4000000003d */
[----:B------:R-:W-:-:S02]  /*b4e0*/  PRMT R24, R32, 0x3340, R1 ;  /* 0x0000334020187816 */ /* 0x000fc40000000001 */
[----:B------:R-:W-:Y:S02]  /*b4f0*/  PRMT R25, R11, 0x3340, R28 ;  /* 0x000033400b197816 */ /* 0x000fe4000000001c */
[----:B------:R-:W-:Y:S02]  /*b500*/  PRMT R27, R8, 0x5410, R27 ;  /* 0x00005410081b7816 */ /* 0x000fe4000000001b */
[----:B------:R-:W-:Y:S02]  /*b510*/  LOP3.LUT R116, R116, 0xffff, RZ, 0xc0, !PT ;  /* 0x0000ffff74747812 */ /* 0x000fe400078ec0ff */
[----:B------:R-:W-:Y:S02]  /*b520*/  LOP3.LUT R63, R118, 0xffff, RZ, 0xc0, !PT ;  /* 0x0000ffff763f7812 */ /* 0x000fe400078ec0ff */
[----:B------:R-:W-:Y:S02]  /*b530*/  LOP3.LUT R120, R120, 0xffff, RZ, 0xc0, !PT ;  /* 0x0000ffff78787812 */ /* 0x000fe400078ec0ff */
[----:B------:R-:W-:-:S02]  /*b540*/  LOP3.LUT R8, R124, 0xffff, RZ, 0xc0, !PT ;  /* 0x0000ffff7c087812 */ /* 0x000fc400078ec0ff */
[----:B------:R-:W-:Y:S02]  /*b550*/  LOP3.LUT R9, R9, 0xffff, RZ, 0xc0, !PT ;  /* 0x0000ffff09097812 */ /* 0x000fe400078ec0ff */
[----:B------:R-:W-:Y:S02]  /*b560*/  LOP3.LUT R16, R16, 0xffff, RZ, 0xc0, !PT ;  /* 0x0000ffff10107812 */ /* 0x000fe400078ec0ff */
[----:B------:R-:W-:Y:S02]  /*b570*/  PRMT R30, R17, 0x5410, R30 ;  /* 0x00005410111e7816 */ /* 0x000fe4000000001e */
[----:B------:R-:W-:Y:S02]  /*b580*/  PRMT R21, R20, 0x5410, R21 ;  /* 0x0000541014157816 */ /* 0x000fe40000000015 */
[----:B------:R-:W-:Y:S02]  /*b590*/  PRMT R20, R25, 0x5410, R24 ;  /* 0x0000541019147816 */ /* 0x000fe40000000018 */
[----:B------:R-:W-:-:S02]  /*b5a0*/  SHF.R.U32.HI R17, RZ, 0x8, R29 ;  /* 0x00000008ff117819 */ /* 0x000fc4000001161d */
[----:B------:R-:W-:Y:S02]  /*b5b0*/  SHF.R.U32.HI R24, RZ, 0x8, R78 ;  /* 0x00000008ff187819 */ /* 0x000fe4000001164e */
[----:B------:R-:W-:Y:S02]  /*b5c0*/  SHF.R.U32.HI R25, RZ, 0x8, R108 ;  /* 0x00000008ff197819 */ /* 0x000fe4000001166c */
[--C-:B------:R-:W-:Y:S02]  /*b5d0*/  PRMT R29, R120, 0x3340, R1.reuse ;  /* 0x00003340781d7816 */ /* 0x100fe40000000001 */
[----:B------:R-:W-:Y:S02]  /*b5e0*/  PRMT R31, R16, 0x3340, R1 ;  /* 0x00003340101f7816 */ /* 0x000fe40000000001 */
[----:B------:R-:W-:Y:S02]  /*b5f0*/  PRMT R46, R116, 0x3340, R63 ;  /* 0x00003340742e7816 */ /* 0x000fe4000000003f */
[----:B------:R-:W-:-:S02]  /*b600*/  PRMT R48, R8, 0x3340, R9 ;  /* 0x0000334008307816 */ /* 0x000fc40000000009 */
[----:B------:R-:W-:Y:S02]  /*b610*/  LOP3.LUT R44, R17, 0xffff, RZ, 0xc0, !PT ;  /* 0x0000ffff112c7812 */ /* 0x000fe400078ec0ff */
[----:B------:R-:W-:Y:S02]  /*b620*/  LOP3.LUT R17, R24, 0xffff, RZ, 0xc0, !PT ;  /* 0x0000ffff18117812 */ /* 0x000fe400078ec0ff */
[----:B------:R-:W-:Y:S02]  /*b630*/  LOP3.LUT R36, R25, 0xffff, RZ, 0xc0, !PT ;  /* 0x0000ffff19247812 */ /* 0x000fe400078ec0ff */
[----:B------:R-:W-:Y:S02]  /*b640*/  PRMT R25, R46, 0x5410, R29 ;  /* 0x000054102e197816 */ /* 0x000fe4000000001d */
[----:B------:R-:W-:Y:S02]  /*b650*/  PRMT R24, R48, 0x5410, R31 ;  /* 0x0000541030187816 */ /* 0x000fe4000000001f */
[----:B------:R-:W-:-:S02]  /*b660*/  SHF.R.U32.HI R29, RZ, 0x8, R33 ;  /* 0x00000008ff1d7819 */ /* 0x000fc40000011621 */
[----:B------:R-:W-:Y:S02]  /*b670*/  SHF.R.U32.HI R31, RZ, 0x8, R126 ;  /* 0x00000008ff1f7819 */ /* 0x000fe4000001167e */
[----:B------:R-:W-:Y:S02]  /*b680*/  SHF.R.U32.HI R35, RZ, 0x8, R35 ;  /* 0x00000008ff237819 */ /* 0x000fe40000011623 */
[----:B------:R-:W-:Y:S02]  /*b690*/  SHF.R.U32.HI R37, RZ, 0x8, R128 ;  /* 0x00000008ff257819 */ /* 0x000fe40000011680 */
[----:B------:R-:W-:Y:S02]  /*b6a0*/  LOP3.LUT R46, R29, 0xffff, RZ, 0xc0, !PT ;  /* 0x0000ffff1d2e7812 */ /* 0x000fe400078ec0ff */
[----:B------:R-:W-:Y:S02]  /*b6b0*/  LOP3.LUT R31, R31, 0xffff, RZ, 0xc0, !PT ;  /* 0x0000ffff1f1f7812 */ /* 0x000fe400078ec0ff */
[----:B------:R-:W-:-:S02]  /*b6c0*/  LOP3.LUT R52, R35, 0xffff, RZ, 0xc0, !PT ;  /* 0x0000ffff23347812 */ /* 0x000fc400078ec0ff */
[----:B------:R-:W-:Y:S02]  /*b6d0*/  LOP3.LUT R37, R37, 0xffff, RZ, 0xc0, !PT ;  /* 0x0000ffff25257812 */ /* 0x000fe400078ec0ff */
[----:B------:R-:W-:Y:S02]  /*b6e0*/  PRMT R41, R46, 0x3340, R31 ;  /* 0x000033402e297816 */ /* 0x000fe4000000001f */
[----:B------:R-:W-:Y:S02]  /*b6f0*/  SHF.R.U32.HI R29, RZ, 0x8, R45 ;  /* 0x00000008ff1d7819 */ /* 0x000fe4000001162d */
[----:B------:R-:W-:Y:S02]  /*b700*/  SHF.R.U32.HI R31, RZ, 0x8, R166 ;  /* 0x00000008ff1f7819 */ /* 0x000fe400000116a6 */
[----:B------:R-:W-:Y:S02]  /*b710*/  F2FP.SATFINITE.E5M2.F32.PACK_AB_MERGE_C R42, R43, R42, RZ ;  /* 0x0000002a2b2a723e */ /* 0x000fe400048060ff */
[----:B------:R-:W-:-:S02]  /*b720*/  PRMT R43, R52, 0x3340, R37 ;  /* 0x00003340342b7816 */ /* 0x000fc40000000025 */
[----:B------:R-:W-:Y:S02]  /*b730*/  SHF.R.U32.HI R35, RZ, 0x8, R47 ;  /* 0x00000008ff237819 */ /* 0x000fe4000001162f */
[----:B------:R-:W-:Y:S02]  /*b740*/  SHF.R.U32.HI R37, RZ, 0x8, R170 ;  /* 0x00000008ff257819 */ /* 0x000fe400000116aa */
[----:B------:R-:W-:Y:S02]  /*b750*/  LOP3.LUT R52, R29, 0xffff, RZ, 0xc0, !PT ;  /* 0x0000ffff1d347812 */ /* 0x000fe400078ec0ff */
[----:B------:R-:W-:Y:S02]  /*b760*/  LOP3.LUT R31, R31, 0xffff, RZ, 0xc0, !PT ;  /* 0x0000ffff1f1f7812 */ /* 0x000fe400078ec0ff */
[----:B------:R-:W-:Y:S02]  /*b770*/  SHF.R.U32.HI R39, RZ, 0x8, R164 ;  /* 0x00000008ff277819 */ /* 0x000fe400000116a4 */
[----:B------:R-:W-:-:S02]  /*b780*/  LOP3.LUT R56, R35, 0xffff, RZ, 0xc0, !PT ;  /* 0x0000ffff23387812 */ /* 0x000fc400078ec0ff */
[----:B------:R-:W-:Y:S02]  /*b790*/  LOP3.LUT R37, R37, 0xffff, RZ, 0xc0, !PT ;  /* 0x0000ffff25257812 */ /* 0x000fe400078ec0ff */
[----:B------:R-:W-:Y:S02]  /*b7a0*/  PRMT R45, R52, 0x3340, R31 ;  /* 0x00003340342d7816 */ /* 0x000fe4000000001f */
[----:B------:R-:W-:Y:S02]  /*b7b0*/  SHF.R.U32.HI R33, RZ, 0x8, R162 ;  /* 0x00000008ff217819 */ /* 0x000fe400000116a2 */
[----:B------:R-:W-:Y:S02]  /*b7c0*/  SHF.R.U32.HI R29, RZ, 0x8, R49 ;  /* 0x00000008ff1d7819 */ /* 0x000fe40000011631 */
[----:B------:R-:W-:Y:S02]  /*b7d0*/  SHF.R.U32.HI R31, RZ, 0x8, R174 ;  /* 0x00000008ff1f7819 */ /* 0x000fe400000116ae */
[----:B------:R-:W-:-:S02]  /*b7e0*/  LOP3.LUT R48, R39, 0xffff, RZ, 0xc0, !PT ;  /* 0x0000ffff27307812 */ /* 0x000fc400078ec0ff */
[----:B------:R-:W-:Y:S02]  /*b7f0*/  SHF.R.U32.HI R39, RZ, 0x8, R172 ;  /* 0x00000008ff277819 */ /* 0x000fe400000116ac */
[----:B------:R-:W-:Y:S02]  /*b800*/  PRMT R17, R44, 0x3340, R17 ;  /* 0x000033402c117816 */ /* 0x000fe40000000011 */
[----:B------:R-:W-:Y:S02]  /*b810*/  PRMT R47, R56, 0x3340, R37 ;  /* 0x00003340382f7816 */ /* 0x000fe40000000025 */
[----:B------:R-:W-:Y:S02]  /*b820*/  LOP3.LUT R44, R33, 0xffff, RZ, 0xc0, !PT ;  /* 0x0000ffff212c7812 */ /* 0x000fe400078ec0ff */
[----:B------:R-:W-:Y:S02]  /*b830*/  SHF.R.U32.HI R35, RZ, 0x8, R51 ;  /* 0x00000008ff237819 */ /* 0x000fe40000011633 */
[----:B------:R-:W-:-:S02]  /*b840*/  SHF.R.U32.HI R37, RZ, 0x8, R178 ;  /* 0x00000008ff257819 */ /* 0x000fc400000116b2 */
[----:B------:R-:W-:Y:S02]  /*b850*/  LOP3.LUT R56, R29, 0xffff, RZ, 0xc0, !PT ;  /* 0x0000ffff1d387812 */ /* 0x000fe400078ec0ff */
[----:B------:R-:W-:Y:S02]  /*b860*/  LOP3.LUT R31, R31, 0xffff, RZ, 0xc0, !PT ;  /* 0x0000ffff1f1f7812 */ /* 0x000fe400078ec0ff */
[----:B------:R-:W-:Y:S02]  /*b870*/  SHF.R.U32.HI R33, RZ, 0x8, R168 ;  /* 0x00000008ff217819 */ /* 0x000fe400000116a8 */
[----:B------:R-:W-:Y:S02]  /*b880*/  LOP3.LUT R54, R39, 0xffff, RZ, 0xc0, !PT ;  /* 0x0000ffff27367812 */ /* 0x000fe400078ec0ff */
[----:B------:R-:W-:Y:S02]  /*b890*/  SHF.R.U32.HI R39, RZ, 0x8, R180 ;  /* 0x00000008ff277819 */ /* 0x000fe400000116b4 */
[----:B------:R-:W-:-:S02]  /*b8a0*/  LOP3.LUT R62, R35, 0xffff, RZ, 0xc0, !PT ;  /* 0x0000ffff233e7812 */ /* 0x000fc400078ec0ff */
[----:B------:R-:W-:Y:S02]  /*b8b0*/  LOP3.LUT R37, R37, 0xffff, RZ, 0xc0, !PT ;  /* 0x0000ffff25257812 */ /* 0x000fe400078ec0ff */
[----:B------:R-:W-:Y:S02]  /*b8c0*/  PRMT R49, R56, 0x3340, R31 ;  /* 0x0000334038317816 */ /* 0x000fe4000000001f */
[----:B------:R-:W-:Y:S02]  /*b8d0*/  LOP3.LUT R46, R33, 0xffff, RZ, 0xc0, !PT ;  /* 0x0000ffff212e7812 */ /* 0x000fe400078ec0ff */
[----:B------:R-:W-:Y:S02]  /*b8e0*/  SHF.R.U32.HI R29, RZ, 0x8, R53 ;  /* 0x00000008ff1d7819 */ /* 0x000fe40000011635 */
[----:B------:R-:W-:Y:S02]  /*b8f0*/  SHF.R.U32.HI R31, RZ, 0x8, R182 ;  /* 0x00000008ff1f7819 */ /* 0x000fe400000116b6 */
[----:B------:R-:W-:-:S02]  /*b900*/  SHF.R.U32.HI R33, RZ, 0x8, R176 ;  /* 0x00000008ff217819 */ /* 0x000fc400000116b0 */
[----:B------:R-:W-:Y:S02]  /*b910*/  LOP3.LUT R60, R39, 0xffff, RZ, 0xc0, !PT ;  /* 0x0000ffff273c7812 */ /* 0x000fe400078ec0ff */
[----:B------:R-:W-:Y:S02]  /*b920*/  PRMT R51, R62, 0x3340, R37 ;  /* 0x000033403e337816 */ /* 0x000fe40000000025 */
[----:B------:R-:W-:Y:S02]  /*b930*/  SHF.R.U32.HI R39, RZ, 0x8, R72 ;  /* 0x00000008ff277819 */ /* 0x000fe40000011648 */
[----:B------:R-:W-:Y:S02]  /*b940*/  SHF.R.U32.HI R35, RZ, 0x8, R68 ;  /* 0x00000008ff237819 */ /* 0x000fe40000011644 */
[----:B------:R-:W-:Y:S02]  /*b950*/  SHF.R.U32.HI R37, RZ, 0x8, R55 ;  /* 0x00000008ff257819 */ /* 0x000fe40000011637 */
[----:B------:R-:W-:-:S02]  /*b960*/  LOP3.LUT R62, R29, 0xffff, RZ, 0xc0, !PT ;  /* 0x0000ffff1d3e7812 */ /* 0x000fc400078ec0ff */
[----:B------:R-:W-:Y:S02]  /*b970*/  LOP3.LUT R31, R31, 0xffff, RZ, 0xc0, !PT ;  /* 0x0000ffff1f1f7812 */ /* 0x000fe400078ec0ff */
[----:B------:R-:W-:Y:S02]  /*b980*/  LOP3.LUT R52, R33, 0xffff, RZ, 0xc0, !PT ;  /* 0x0000ffff21347812 */ /* 0x000fe400078ec0ff */
[----:B------:R-:W-:Y:S02]  /*b990*/  SHF.R.U32.HI R38, RZ, 0x8, R38 ;  /* 0x00000008ff267819 */ /* 0x000fe40000011626 */
[----:B------:R-:W-:Y:S02]  /*b9a0*/  SHF.R.U32.HI R19, RZ, 0x8, R19 ;  /* 0x00000008ff137819 */ /* 0x000fe40000011613 */
[----:B------:R-:W-:Y:S02]  /*b9b0*/  SHF.R.U32.HI R33, RZ, 0x8, R64 ;  /* 0x00000008ff217819 */ /* 0x000fe40000011640 */
[----:B------:R-:W-:-:S02]  /*b9c0*/  LOP3.LUT R64, R39, 0xffff, RZ, 0xc0, !PT ;  /* 0x0000ffff27407812 */ /* 0x000fc400078ec0ff */
[----:B------:R-:W-:Y:S02]  /*b9d0*/  LOP3.LUT R68, R35, 0xffff, RZ, 0xc0, !PT ;  /* 0x0000ffff23447812 */ /* 0x000fe400078ec0ff */
[----:B------:R-:W-:Y:S02]  /*b9e0*/  LOP3.LUT R37, R37, 0xffff, RZ, 0xc0, !PT ;  /* 0x0000ffff25257812 */ /* 0x000fe400078ec0ff */
[----:B------:R-:W-:Y:S02]  /*b9f0*/  PRMT R39, R62, 0x3340, R31 ;  /* 0x000033403e277816 */ /* 0x000fe4000000001f */
[----:B------:R-:W-:Y:S02]  /*ba00*/  SHF.R.U32.HI R29, RZ, 0x8, R84 ;  /* 0x00000008ff1d7819 */ /* 0x000fe40000011654 */
[----:B------:R-:W-:Y:S02]  /*ba10*/  SHF.R.U32.HI R31, RZ, 0x8, R57 ;  /* 0x00000008ff1f7819 */ /* 0x000fe40000011639 */
[----:B------:R-:W-:-:S02]  /*ba20*/  LOP3.LUT R38, R38, 0xffff, RZ, 0xc0, !PT ;  /* 0x0000ffff26267812 */ /* 0x000fc400078ec0ff */
[----:B------:R-:W-:Y:S02]  /*ba30*/  LOP3.LUT R19, R19, 0xffff, RZ, 0xc0, !PT ;  /* 0x0000ffff13137812 */ /* 0x000fe400078ec0ff */
[----:B------:R-:W-:Y:S02]  /*ba40*/  LOP3.LUT R56, R33, 0xffff, RZ, 0xc0, !PT ;  /* 0x0000ffff21387812 */ /* 0x000fe400078ec0ff */
[----:B------:R-:W-:Y:S02]  /*ba50*/  PRMT R53, R68, 0x3340, R37 ;  /* 0x0000334044357816 */ /* 0x000fe40000000025 */
[----:B------:R-:W-:Y:S02]  /*ba60*/  SHF.R.U32.HI R33, RZ, 0x8, R88 ;  /* 0x00000008ff217819 */ /* 0x000fe40000011658 */
[----:B------:R-:W-:Y:S02]  /*ba70*/  LOP3.LUT R68, R29, 0xffff, RZ, 0xc0, !PT ;  /* 0x0000ffff1d447812 */ /* 0x000fe400078ec0ff */
[----:B------:R-:W-:-:S02]  /*ba80*/  LOP3.LUT R31, R31, 0xffff, RZ, 0xc0, !PT ;  /* 0x0000ffff1f1f7812 */ /* 0x000fc400078ec0ff */
[----:B------:R-:W-:Y:S02]  /*ba90*/  PRMT R55, R38, 0x3340, R19 ;  /* 0x0000334026377816 */ /* 0x000fe40000000013 */
[----:B------:R-:W-:Y:S02]  /*baa0*/  SHF.R.U32.HI R19, RZ, 0x8, R92 ;  /* 0x00000008ff137819 */ /* 0x000fe4000001165c */
[----:B------:R-:W-:Y:S02]  /*bab0*/  SHF.R.U32.HI R29, RZ, 0x8, R59 ;  /* 0x00000008ff1d7819 */ /* 0x000fe4000001163b */
[----:B------:R-:W-:Y:S02]  /*bac0*/  LOP3.LUT R62, R33, 0xffff, RZ, 0xc0, !PT ;  /* 0x0000ffff213e7812 */ /* 0x000fe400078ec0ff */
[----:B------:R-:W-:Y:S02]  /*bad0*/  PRMT R57, R68, 0x3340, R31 ;  /* 0x0000334044397816 */ /* 0x000fe4000000001f */
[----:B------:R-:W-:-:S02]  /*bae0*/  SHF.R.U32.HI R33, RZ, 0x8, R100 ;  /* 0x00000008ff217819 */ /* 0x000fc40000011664 */
[----:B------:R-:W-:Y:S02]  /*baf0*/  SHF.R.U32.HI R35, RZ, 0x8, R61 ;  /* 0x00000008ff237819 */ /* 0x000fe4000001163d */
[----:B------:R-:W-:Y:S02]  /*bb00*/  LOP3.LUT R68, R19, 0xffff, RZ, 0xc0, !PT ;  /* 0x0000ffff13447812 */ /* 0x000fe400078ec0ff */
[----:B------:R-:W-:Y:S02]  /*bb10*/  LOP3.LUT R29, R29, 0xffff, RZ, 0xc0, !PT ;  /* 0x0000ffff1d1d7812 */ /* 0x000fe400078ec0ff */
[----:B------:R-:W-:Y:S02]  /*bb20*/  LOP3.LUT R72, R33, 0xffff, RZ, 0xc0, !PT ;  /* 0x0000ffff21487812 */ /* 0x000fe400078ec0ff */
[----:B------:R-:W-:Y:S02]  /*bb30*/  LOP3.LUT R35, R35, 0xffff, RZ, 0xc0, !PT ;  /* 0x0000ffff23237812 */ /* 0x000fe400078ec0ff */
[----:B------:R-:W-:-:S02]  /*bb40*/  PRMT R33, R68, 0x3340, R29 ;  /* 0x0000334044217816 */ /* 0x000fc4000000001d */
[----:B------:R-:W-:Y:S02]  /*bb50*/  SHF.R.U32.HI R19, RZ, 0x8, R116 ;  /* 0x00000008ff137819 */ /* 0x000fe40000011674 */
[----:B------:R-:W-:Y:S02]  /*bb60*/  SHF.R.U32.HI R11, RZ, 0x8, R11 ;  /* 0x00000008ff0b7819 */ /* 0x000fe4000001160b */
[----:B------:R-:W-:Y:S02]  /*bb70*/  SHF.R.U32.HI R28, RZ, 0x8, R28 ;  /* 0x00000008ff1c7819 */ /* 0x000fe4000001161c */
[----:B------:R-:W-:Y:S02]  /*bb80*/  SHF.R.U32.HI R29, RZ, 0x8, R63 ;  /* 0x00000008ff1d7819 */ /* 0x000fe4000001163f */
[----:B------:R-:W-:Y:S02]  /*bb90*/  PRMT R35, R72, 0x3340, R35 ;  /* 0x0000334048237816 */ /* 0x000fe40000000023 */
[----:B------:R-:W-:-:S02]  /*bba0*/  LOP3.LUT R72, R19, 0xffff, RZ, 0xc0, !PT ;  /* 0x0000ffff13487812 */ /* 0x000fc400078ec0ff */
[----:B------:R-:W-:Y:S02]  /*bbb0*/  LOP3.LUT R11, R11, 0xffff, RZ, 0xc0, !PT ;  /* 0x0000ffff0b0b7812 */ /* 0x000fe400078ec0ff */
[----:B------:R-:W-:Y:S02]  /*bbc0*/  LOP3.LUT R28, R28, 0xffff, RZ, 0xc0, !PT ;  /* 0x0000ffff1c1c7812 */ /* 0x000fe400078ec0ff */
[----:B------:R-:W-:Y:S02]  /*bbd0*/  LOP3.LUT R19, R29, 0xffff, RZ, 0xc0, !PT ;  /* 0x0000ffff1d137812 */ /* 0x000fe400078ec0ff */
[----:B------:R-:W-:Y:S01]  /*bbe0*/  PRMT R29, R11, 0x3340, R28 ;  /* 0x000033400b1d7816 */ /* 0x000fe2000000001c */
[----:B-1----:R-:W-:Y:S01]  /*bbf0*/  IMAD.SHL.U32 R28, R165, 0x10, RZ ;  /* 0x00000010a51c7824 */ /* 0x002fe200078e00ff */
[----:B------:R-:W-:Y:S02]  /*bc00*/  PRMT R59, R72, 0x3340, R19 ;  /* 0x00003340483b7816 */ /* 0x000fe40000000013 */
[----:B------:R-:W-:-:S02]  /*bc10*/  LOP3.LUT R11, R10, 0xffff, RZ, 0xc0, !PT ;  /* 0x0000ffff0a0b7812 */ /* 0x000fc400078ec0ff */
[----:B------:R-:W-:Y:S02]  /*bc20*/  LOP3.LUT R18, R18, 0xffff, RZ, 0xc0, !PT ;  /* 0x0000ffff12127812 */ /* 0x000fe400078ec0ff */
[----:B------:R-:W-:Y:S02]  /*bc30*/  LOP3.LUT R19, R26, 0xffff, RZ, 0xc0, !PT ;  /* 0x0000ffff1a137812 */ /* 0x000fe400078ec0ff */
[----:B------:R-:W-:Y:S02]  /*bc40*/  LOP3.LUT R34, R34, 0xffff, RZ, 0xc0, !PT ;  /* 0x0000ffff22227812 */ /* 0x000fe400078ec0ff */
[--C-:B------:R-:W-:Y:S02]  /*bc50*/  PRMT R36, R36, 0x3340, R1.reuse ;  /* 0x0000334024247816 */ /* 0x100fe40000000001 */
[--C-:B------:R-:W-:Y:S02]  /*bc60*/  PRMT R44, R44, 0x3340, R1.reuse ;  /* 0x000033402c2c7816 */ /* 0x100fe40000000001 */
[----:B------:R-:W-:-:S02]  /*bc70*/  PRMT R48, R48, 0x3340, R1 ;  /* 0x0000334030307816 */ /* 0x000fc40000000001 */
[----:B------:R-:W-:Y:S02]  /*bc80*/  PRMT R46, R46, 0x3340, R1 ;  /* 0x000033402e2e7816 */ /* 0x000fe40000000001 */
[----:B------:R-:W-:Y:S02]  /*bc90*/  PRMT R4, R4, 0x4210, R11 ;  /* 0x0000421004047816 */ /* 0x000fe4000000000b */
[----:B------:R-:W-:Y:S02]  /*bca0*/  PRMT R5, R5, 0x4210, R18 ;  /* 0x0000421005057816 */ /* 0x000fe40000000012 */
[----:B------:R-:W-:Y:S02]  /*bcb0*/  PRMT R6, R6, 0x4210, R19 ;  /* 0x0000421006067816 */ /* 0x000fe40000000013 */
[----:B------:R-:W-:Y:S02]  /*bcc0*/  PRMT R7, R7, 0x4210, R34 ;  /* 0x0000421007077816 */ /* 0x000fe40000000022 */
[----:B------:R-:W-:-:S02]  /*bcd0*/  PRMT R36, R17, 0x5410, R36 ;  /* 0x0000541011247816 */ /* 0x000fc40000000024 */
[----:B------:R-:W-:Y:S01]  /*bce0*/  PRMT R41, R41, 0x5410, R44 ;  /* 0x0000541029297816 */ /* 0x000fe2000000002c */
[----:B0-----:R0:W-:Y:S01]  /*bcf0*/  STS.128 [R0], R4 ;  /* 0x0000000400007388 */ /* 0x0011e20000000c00 */
[----:B------:R-:W-:Y:S02]  /*bd00*/  PRMT R48, R43, 0x5410, R48 ;  /* 0x000054102b307816 */ /* 0x000fe40000000030 */
[----:B------:R-:W-:Y:S02]  /*bd10*/  PRMT R45, R45, 0x5410, R46 ;  /* 0x000054102d2d7816 */ /* 0x000fe4000000002e */
[----:B------:R-:W-:Y:S02]  /*bd20*/  SHF.R.U32.HI R8, RZ, 0x8, R8 ;  /* 0x00000008ff087819 */ /* 0x000fe40000011608 */
[----:B------:R-:W-:Y:S02]  /*bd30*/  SHF.R.U32.HI R9, RZ, 0x8, R9 ;  /* 0x00000008ff097819 */ /* 0x000fe40000011609 */
[----:B------:R-:W-:-:S02]  /*bd40*/  SHF.R.U32.HI R16, RZ, 0x8, R16 ;  /* 0x00000008ff107819 */ /* 0x000fc40000011610 */
[----:B------:R-:W-:Y:S02]  /*bd50*/  LOP3.LUT R8, R8, 0xffff, RZ, 0xc0, !PT ;  /* 0x0000ffff08087812 */ /* 0x000fe400078ec0ff */
[----:B------:R-:W-:Y:S02]  /*bd60*/  LOP3.LUT R9, R9, 0xffff, RZ, 0xc0, !PT ;  /* 0x0000ffff09097812 */ /* 0x000fe400078ec0ff */
[----:B------:R-:W-:Y:S02]  /*bd70*/  LOP3.LUT R16, R16, 0xffff, RZ, 0xc0, !PT ;  /* 0x0000ffff10107812 */ /* 0x000fe400078ec0ff */
[----:B0-----:R-:W-:Y:S02]  /*bd80*/  PRMT R4, R36, 0x5210, R11 ;  /* 0x0000521024047816 */ /* 0x001fe4000000000b */
[----:B------:R-:W-:Y:S02]  /*bd90*/  PRMT R5, R41, 0x5210, R18 ;  /* 0x0000521029057816 */ /* 0x000fe40000000012 */
[----:B------:R-:W-:-:S02]  /*bda0*/  PRMT R6, R48, 0x5210, R19 ;  /* 0x0000521030067816 */ /* 0x000fc40000000013 */
[----:B------:R-:W-:Y:S02]  /*bdb0*/  PRMT R7, R45, 0x5210, R34 ;  /* 0x000052102d077816 */ /* 0x000fe40000000022 */
[----:B------:R-:W-:Y:S02]  /*bdc0*/  PRMT R54, R54, 0x3340, R1 ;  /* 0x0000334036367816 */ /* 0x000fe40000000001 */
[----:B------:R-:W-:Y:S01]  /*bdd0*/  PRMT R61, R8, 0x3340, R9 ;  /* 0x00003340083d7816 */ /* 0x000fe20000000009 */
[----:B------:R-:W-:Y:S01]  /*bde0*/  STS.128 [R0+0x800], R4 ;  /* 0x0008000400007388 */ /* 0x000fe20000000c00 */
[----:B------:R-:W-:Y:S02]  /*bdf0*/  PRMT R8, R16, 0x3340, R1 ;  /* 0x0000334010087816 */ /* 0x000fe40000000001 */
[----:B------:R-:W-:Y:S02]  /*be00*/  PRMT R16, R47, 0x5410, R54 ;  /* 0x000054102f107816 */ /* 0x000fe40000000036 */
[----:B------:R-:W-:-:S02]  /*be10*/  LOP3.LUT R9, R42, 0xffff, RZ, 0xc0, !PT ;  /* 0x0000ffff2a097812 */ /* 0x000fc400078ec0ff */
[----:B------:R-:W-:Y:S02]  /*be20*/  PRMT R60, R60, 0x3340, R1 ;  /* 0x000033403c3c7816 */ /* 0x000fe40000000001 */
[--C-:B------:R-:W-:Y:S02]  /*be30*/  PRMT R12, R12, 0x4210, R9.reuse ;  /* 0x000042100c0c7816 */ /* 0x100fe40000000009 */
[----:B------:R-:W-:Y:S02]  /*be40*/  PRMT R16, R16, 0x5210, R9 ;  /* 0x0000521010107816 */ /* 0x000fe40000000009 */
[----:B------:R-:W-:Y:S02]  /*be50*/  LOP3.LUT R9, R58, 0xffff, RZ, 0xc0, !PT ;  /* 0x0000ffff3a097812 */ /* 0x000fe400078ec0ff */
[----:B------:R-:W-:Y:S02]  /*be60*/  PRMT R60, R51, 0x5410, R60 ;  /* 0x00005410333c7816 */ /* 0x000fe4000000003c */
[----:B------:R-:W-:Y:S01]  /*be70*/  LOP3.LUT R28, R28, 0xff0, RZ, 0xc0, !PT ;  /* 0x00000ff01c1c7812 */ /* 0x000fe200078ec0ff */
[----:B------:R-:W-:Y:S01]  /*be80*/  BAR.SYNC.DEFER_BLOCKING 0x0 ;  /* 0x0000000000007b1d */ /* 0x000fe20000010000 */
[----:B------:R-:W-:-:S02]  /*be90*/  PRMT R46, R61, 0x5410, R8 ;  /* 0x000054103d2e7816 */ /* 0x000fc40000000008 */
[--C-:B------:R-:W-:Y:S02]  /*bea0*/  PRMT R14, R14, 0x4210, R9.reuse ;  /* 0x000042100e0e7816 */ /* 0x100fe40000000009 */
[----:B------:R-:W-:Y:S02]  /*beb0*/  PRMT R18, R60, 0x5210, R9 ;  /* 0x000052103c127816 */ /* 0x000fe40000000009 */
[----:B------:R-:W-:Y:S02]  /*bec0*/  F2FP.SATFINITE.E5M2.F32.PACK_AB_MERGE_C R66, R67, R66, RZ ;  /* 0x000000424342723e */ /* 0x000fe400048060ff */
[--C-:B------:R-:W-:Y:S02]  /*bed0*/  PRMT R52, R52, 0x3340, R1.reuse ;  /* 0x0000334034347816 */ /* 0x100fe40000000001 */
[----:B------:R-:W-:Y:S02]  /*bee0*/  PRMT R56, R56, 0x3340, R1 ;  /* 0x0000334038387816 */ /* 0x000fe40000000001 */
[----:B------:R-:W-:-:S02]  /*bef0*/  PRMT R17, R49, 0x5410, R52 ;  /* 0x0000541031117816 */ /* 0x000fc40000000034 */
[----:B------:R-:W-:Y:S02]  /*bf00*/  PRMT R39, R39, 0x5410, R56 ;  /* 0x0000541027277816 */ /* 0x000fe40000000038 */
[----:B------:R-:W-:Y:S02]  /*bf10*/  LOP3.LUT R50, R50, 0xffff, RZ, 0xc0, !PT ;  /* 0x0000ffff32327812 */ /* 0x000fe400078ec0ff */
[----:B------:R-:W-:Y:S02]  /*bf20*/  LOP3.LUT R66, R66, 0xffff, RZ, 0xc0, !PT ;  /* 0x0000ffff42427812 */ /* 0x000fe400078ec0ff */
[--C-:B------:R-:W-:Y:S02]  /*bf30*/  PRMT R13, R13, 0x4210, R50.reuse ;  /* 0x000042100d0d7816 */ /* 0x100fe40000000032 */
[----:B------:R-:W-:Y:S01]  /*bf40*/  PRMT R17, R17, 0x5210, R50 ;  /* 0x0000521011117816 */ /* 0x000fe20000000032 */
[----:B------:R-:W0:Y:S01]  /*bf50*/  LDS.128 R8, [R28+UR13] ;  /* 0x0000000d1c087984 */ /* 0x000e220008000c00 */
[----:B------:R-:W-:-:S02]  /*bf60*/  PRMT R15, R15, 0x4210, R66 ;  /* 0x000042100f0f7816 */ /* 0x000fc40000000042 */
[----:B------:R-:W-:Y:S01]  /*bf70*/  PRMT R19, R39, 0x5210, R66 ;  /* 0x0000521027137816 */ /* 0x000fe20000000042 */
[----:B------:R-:W-:Y:S01]  /*bf80*/  LDS.128 R4, [R28+UR13+0x1000] ;  /* 0x0010000d1c047984 */ /* 0x000fe20008000c00 */
[----:B------:R-:W-:Y:S02]  /*bf90*/  SHF.R.U32.HI R32, RZ, 0x8, R32 ;  /* 0x00000008ff207819 */ /* 0x000fe40000011620 */
[----:B------:R-:W-:Y:S01]  /*bfa0*/  SHF.R.U32.HI R40, RZ, 0x8, R40 ;  /* 0x00000008ff287819 */ /* 0x000fe20000011628 */
[----:B------:R-:W-:Y:S01]  /*bfb0*/  BAR.SYNC.DEFER_BLOCKING 0x0 ;  /* 0x0000000000007b1d */ /* 0x000fe20000010000 */
[----:B------:R-:W-:Y:S02]  /*bfc0*/  SHF.R.U32.HI R31, RZ, 0x8, R96 ;  /* 0x00000008ff1f7819 */ /* 0x000fe40000011660 */
[----:B------:R-:W-:Y:S02]  /*bfd0*/  SHF.R.U32.HI R37, RZ, 0x8, R104 ;  /* 0x00000008ff257819 */ /* 0x000fe40000011668 */
[----:B------:R-:W-:-:S02]  /*bfe0*/  LOP3.LUT R32, R32, 0xffff, RZ, 0xc0, !PT ;  /* 0x0000ffff20207812 */ /* 0x000fc400078ec0ff */
[----:B------:R-:W-:Y:S02]  /*bff0*/  LOP3.LUT R40, R40, 0xffff, RZ, 0xc0, !PT ;  /* 0x0000ffff28287812 */ /* 0x000fe400078ec0ff */
[----:B------:R-:W-:Y:S02]  /*c000*/  LOP3.LUT R38, R31, 0xffff, RZ, 0xc0, !PT ;  /* 0x0000ffff1f267812 */ /* 0x000fe400078ec0ff */
[----:B------:R-:W-:Y:S02]  /*c010*/  LOP3.LUT R70, R37, 0xffff, RZ, 0xc0, !PT ;  /* 0x0000ffff25467812 */ /* 0x000fe400078ec0ff */
[----:B------:R-:W-:Y:S02]  /*c020*/  F2FP.SATFINITE.E5M2.F32.PACK_AB_MERGE_C R98, R99, R98, RZ ;  /* 0x000000626362723e */ /* 0x000fe400048060ff */
[----:B------:R-:W-:Y:S02]  /*c030*/  PRMT R32, R32, 0x3340, R1 ;  /* 0x0000334020207816 */ /* 0x000fe40000000001 */
[----:B------:R-:W-:-:S02]  /*c040*/  F2FP.SATFINITE.E5M2.F32.PACK_AB_MERGE_C R74, R75, R74, RZ ;  /* 0x0000004a4b4a723e */ /* 0x000fc400048060ff */
[----:B------:R-:W-:Y:S02]  /*c050*/  F2FP.SATFINITE.E5M2.F32.PACK_AB_MERGE_C R82, R83, R82, RZ ;  /* 0x000000525352723e */ /* 0x000fe400048060ff */
[----:B------:R-:W-:Y:S02]  /*c060*/  F2FP.SATFINITE.E5M2.F32.PACK_AB_MERGE_C R90, R91, R90, RZ ;  /* 0x0000005a5b5a723e */ /* 0x000fe400048060ff */
[--C-:B------:R-:W-:Y:S01]  /*c070*/  PRMT R64, R64, 0x3340, R1.reuse ;  /* 0x0000334040407816 */ /* 0x100fe20000000001 */
[----:B------:R-:W-:Y:S01]  /*c080*/  STS.128 [R0], R12 ;  /* 0x0000000c00007388 */ /* 0x000fe20000000c00 */
[--C-:B------:R-:W-:Y:S02]  /*c090*/  PRMT R40, R40, 0x3340, R1.reuse ;  /* 0x0000334028287816 */ /* 0x100fe40000000001 */
[--C-:B------:R-:W-:Y:S01]  /*c0a0*/  PRMT R62, R62, 0x3340, R1.reuse ;  /* 0x000033403e3e7816 */ /* 0x100fe20000000001 */
[----:B------:R-:W-:Y:S01]  /*c0b0*/  STS.128 [R0+0x800], R16 ;  /* 0x0008001000007388 */ /* 0x000fe20000000c00 */
[----:B------:R-:W-:-:S02]  /*c0c0*/  PRMT R38, R38, 0x3340, R1 ;  /* 0x0000334026267816 */ /* 0x000fc40000000001 */
[----:B------:R-:W-:Y:S01]  /*c0d0*/  SHF.R.U32.HI R31, RZ, 0x8, R120 ;  /* 0x00000008ff1f7819 */ /* 0x000fe20000011678 */
[----:B------:R-:W-:Y:S01]  /*c0e0*/  BAR.SYNC.DEFER_BLOCKING 0x0 ;  /* 0x0000000000007b1d */ /* 0x000fe20000010000 */
[----:B------:R-:W-:Y:S02]  /*c0f0*/  PRMT R70, R70, 0x3340, R1 ;  /* 0x0000334046467816 */ /* 0x000fe40000000001 */
[----:B------:R-:W-:Y:S02]  /*c100*/  PRMT R44, R29, 0x5410, R32 ;  /* 0x000054101d2c7816 */ /* 0x000fe40000000020 */
[----:B------:R-:W-:Y:S02]  /*c110*/  LOP3.LUT R39, R98, 0xffff, RZ, 0xc0, !PT ;  /* 0x0000ffff62277812 */ /* 0x000fe400078ec0ff */
        /* <DEDUP_REMOVED lines=8> */
[----:B------:R-:W-:Y:S01]  /*c1a0*/  PRMT R31, R35, 0x5410, R70 ;  /* 0x00005410231f7816 */ /* 0x000fe20000000046 */
[----:B------:R-:W1:Y:S01]  /*c1b0*/  LDS.128 R16, [R28+UR13] ;  /* 0x0000000d1c107984 */ /* 0x000e620008000c00 */
[----:B------:R-:W-:Y:S02]  /*c1c0*/  PRMT R35, R30, 0x4210, R39 ;  /* 0x000042101e237816 */ /* 0x000fe40000000027 */
[--C-:B------:R-:W-:Y:S01]  /*c1d0*/  PRMT R32, R22, 0x4210, R29.reuse ;  /* 0x0000421016207816 */ /* 0x100fe2000000001d */
[----:B------:R-:W-:Y:S01]  /*c1e0*/  LDS.128 R12, [R28+UR13+0x1000] ;  /* 0x0010000d1c0c7984 */ /* 0x000fe20008000c00 */
[----:B------:R-:W-:Y:S02]  /*c1f0*/  PRMT R36, R64, 0x5210, R29 ;  /* 0x0000521040247816 */ /* 0x000fe4000000001d */
[--C-:B------:R-:W-:Y:S01]  /*c200*/  PRMT R33, R23, 0x4210, R82.reuse ;  /* 0x0000421017217816 */ /* 0x100fe20000000052 */
[----:B------:R-:W4:Y:S01]  /*c210*/  LDC R29, c[0x0][0x3b8] ;  /* 0x0000ee00ff1d7b82 */ /* 0x000f220000000800 */
[----:B------:R-:W-:-:S02]  /*c220*/  PRMT R37, R37, 0x5210, R82 ;  /* 0x0000521025257816 */ /* 0x000fc40000000052 */
[----:B------:R-:W-:-:S05]  /*c230*/  PRMT R34, R27, 0x4210, R90 ;  /* 0x000042101b227816 */ /* 0x000fca000000005a */
[----:B------:R-:W-:Y:S01]  /*c240*/  BAR.SYNC.DEFER_BLOCKING 0x0 ;  /* 0x0000000000007b1d */ /* 0x000fe20000010000 */
[----:B------:R-:W-:Y:S02]  /*c250*/  PRMT R38, R57, 0x5210, R90 ;  /* 0x0000521039267816 */ /* 0x000fe4000000005a */
[----:B------:R-:W-:Y:S02]  /*c260*/  PRMT R39, R26, 0x5210, R39 ;  /* 0x000052101a277816 */ /* 0x000fe40000000027 */
[----:B------:R-:W-:Y:S02]  /*c270*/  F2FP.SATFINITE.E5M2.F32.PACK_AB_MERGE_C R106, R107, R106, RZ ;  /* 0x0000006a6b6a723e */ /* 0x000fe400048060ff */
[----:B------:R-:W-:Y:S02]  /*c280*/  F2FP.SATFINITE.E5M2.F32.PACK_AB_MERGE_C R114, R115, R114, RZ ;  /* 0x000000727372723e */ /* 0x000fe400048060ff */
[----:B------:R-:W-:Y:S02]  /*c290*/  LOP3.LUT R106, R106, 0xffff, RZ, 0xc0, !PT ;  /* 0x0000ffff6a6a7812 */ /* 0x000fe400078ec0ff */
[----:B------:R-:W-:-:S02]  /*c2a0*/  F2FP.SATFINITE.E5M2.F32.PACK_AB_MERGE_C R130, R131, R130, RZ ;  /* 0x000000828382723e */ /* 0x000fc400048060ff */
[----:B------:R-:W-:Y:S02]  /*c2b0*/  F2FP.SATFINITE.E5M2.F32.PACK_AB_MERGE_C R122, R123, R122, RZ ;  /* 0x0000007a7b7a723e */ /* 0x000fe400048060ff */
[----:B------:R-:W-:Y:S02]  /*c2c0*/  PRMT R40, R21, 0x4210, R106 ;  /* 0x0000421015287816 */ /* 0x000fe4000000006a */
[----:B------:R-:W-:Y:S02]  /*c2d0*/  LOP3.LUT R23, R114, 0xffff, RZ, 0xc0, !PT ;  /* 0x0000ffff72177812 */ /* 0x000fe400078ec0ff */
[----:B------:R-:W-:Y:S01]  /*c2e0*/  LOP3.LUT R21, R130, 0xffff, RZ, 0xc0, !PT ;  /* 0x0000ffff82157812 */ /* 0x000fe200078ec0ff */
[----:B----4-:R-:W-:Y:S01]  /*c2f0*/  IMAD R237, R237, R29, RZ ;  /* 0x0000001deded7224 */ /* 0x010fe200078e02ff */
[----:B------:R-:W-:Y:S02]  /*c300*/  LOP3.LUT R122, R122, 0xffff, RZ, 0xc0, !PT ;  /* 0x0000ffff7a7a7812 */ /* 0x000fe400078ec0ff */
[--C-:B------:R-:W-:Y:S01]  /*c310*/  PRMT R41, R20, 0x4210, R23.reuse ;  /* 0x0000421014297816 */ /* 0x100fe20000000017 */
[----:B------:R4:W-:Y:S01]  /*c320*/  STS.128 [R0], R32 ;  /* 0x0000002000007388 */ /* 0x0009e20000000c00 */
[----:B------:R-:W-:-:S02]  /*c330*/  PRMT R121, R44, 0x5210, R23 ;  /* 0x000052102c797816 */ /* 0x000fc40000000017 */
[----:B------:R-:W-:Y:S01]  /*c340*/  PRMT R42, R25, 0x4210, R122 ;  /* 0x00004210192a7816 */ /* 0x000fe2000000007a */
[----:B------:R1:W-:Y:S01]  /*c350*/  STS.128 [R0+0x800], R36 ;  /* 0x0008002400007388 */ /* 0x0003e20000000c00 */
[--C-:B------:R-:W-:Y:S02]  /*c360*/  PRMT R43, R24, 0x4210, R21.reuse ;  /* 0x00004210182b7816 */ /* 0x100fe40000000015 */
[----:B------:R-:W-:Y:S01]  /*c370*/  PRMT R123, R46, 0x5210, R21 ;  /* 0x000052102e7b7816 */ /* 0x000fe20000000015 */
[----:B------:R-:W-:Y:S01]  /*c380*/  BAR.SYNC.DEFER_BLOCKING 0x0 ;  /* 0x0000000000007b1d */ /* 0x000fe20000010000 */
[----:B------:R-:W-:Y:S02]  /*c390*/  PRMT R68, R68, 0x3340, R1 ;  /* 0x0000334044447816 */ /* 0x000fe40000000001 */
[----:B------:R-:W-:Y:S01]  /*c3a0*/  PRMT R120, R31, 0x5210, R106 ;  /* 0x000052101f787816 */ /* 0x000fe2000000006a */
[----:B------:R-:W-:Y:S01]  /*c3b0*/  IMAD R31, R240, UR4, RZ ;  /* 0x00000004f01f7c24 */ /* 0x000fe2000f8e02ff */
[----:B------:R-:W-:Y:S01]  /*c3c0*/  PRMT R59, R59, 0x5410, R68 ;  /* 0x000054103b3b7816 */ /* 0x000fe20000000044 */
[----:B------:R-:W2:Y:S01]  /*c3d0*/  LDCU UR4, c[0x0][0x39c] ;  /* 0x00007380ff0477ac */ /* 0x000ea20008000800 */
[----:B0-----:R-:W-:Y:S01]  /*c3e0*/  PRMT R47, R8, 0x7770, RZ ;  /* 0x00007770082f7816 */ /* 0x001fe200000000ff */
[----:B----4-:R-:W-:Y:S01]  /*c3f0*/  IMAD R33, R147, R29, RZ ;  /* 0x0000001d93217224 */ /* 0x010fe200078e02ff */
[----:B------:R-:W-:-:S02]  /*c400*/  PRMT R122, R59, 0x5210, R122 ;  /* 0x000052103b7a7816 */ /* 0x000fc4000000007a */
[C---:B------:R-:W-:Y:S01]  /*c410*/  IADD3 R30, P2, PT, R31.reuse, UR8, RZ ;  /* 0x000000081f1e7c10 */ /* 0x040fe2000ff5e0ff */
[----:B-1----:R-:W-:Y:S01]  /*c420*/  IMAD R36, R2, R29, RZ ;  /* 0x0000001d02247224 */ /* 0x002fe200078e02ff */
[----:B------:R-:W-:Y:S01]  /*c430*/  PRMT R45, R8, 0x7771, RZ ;  /* 0x00007771082d7816 */ /* 0x000fe200000000ff */
[----:B------:R-:W0:Y:S01]  /*c440*/  LDCU UR8, c[0x0][0x39c] ;  /* 0x00007380ff0877ac */ /* 0x000e220008000800 */
[----:B------:R-:W-:Y:S02]  /*c450*/  LEA.HI.X.SX32 R31, R31, UR9, 0x1, P2 ;  /* 0x000000091f1f7c11 */ /* 0x000fe400090f0eff */
[-C--:B------:R-:W-:Y:S02]  /*c460*/  IADD3 R32, P2, PT, R33, R30.reuse, RZ ;  /* 0x0000001e21207210 */ /* 0x080fe40007f5e0ff */
[----:B------:R-:W-:Y:S02]  /*c470*/  IADD3 R34, P5, PT, R237, R30, RZ ;  /* 0x0000001eed227210 */ /* 0x000fe40007fbe0ff */
[----:B------:R-:W-:-:S02]  /*c480*/  LEA.HI.X.SX32 R33, R33, R31, 0x1, P2 ;  /* 0x0000001f21217211 */ /* 0x000fc400010f0eff */
[----:B------:R-:W-:Y:S01]  /*c490*/  ISETP.LT.AND P2, PT, R2, UR11, !P0 ;  /* 0x0000000b02007c0c */ /* 0x000fe2000c741270 */
[----:B------:R-:W1:Y:S01]  /*c4a0*/  LDS.128 R24, [R28+UR13] ;  /* 0x0000000d1c187984 */ /* 0x000e620008000c00 */
[----:B------:R-:W-:Y:S02]  /*c4b0*/  LEA.HI.X.SX32 R35, R237, R31, 0x1, P5 ;  /* 0x0000001fed237211 */ /* 0x000fe400028f0eff */
[C---:B------:R-:W-:Y:S01]  /*c4c0*/  PRMT R39, R8.reuse, 0x7772, RZ ;  /* 0x0000777208277816 */ /* 0x040fe200000000ff */
[----:B------:R-:W-:Y:S01]  /*c4d0*/  LDS.128 R20, [R28+UR13+0x1000] ;  /* 0x0010000d1c147984 */ /* 0x000fe20008000c00 */
[----:B------:R-:W-:Y:S06]  /*c4e0*/  BAR.SYNC.DEFER_BLOCKING 0x0 ;  /* 0x0000000000007b1d */ /* 0x000fec0000010000 */
[----:B------:R4:W-:Y:S04]  /*c4f0*/  STS.128 [R0], R40 ;  /* 0x0000002800007388 */ /* 0x0009e80000000c00 */
[----:B------:R0:W-:Y:S01]  /*c500*/  STS.128 [R0+0x800], R120 ;  /* 0x0008007800007388 */ /* 0x0001e20000000c00 */
[----:B------:R-:W-:Y:S01]  /*c510*/  BAR.SYNC.DEFER_BLOCKING 0x0 ;  /* 0x0000000000007b1d */ /* 0x000fe20000010000 */
[----:B----4-:R-:W-:-:S02]  /*c520*/  PRMT R43, R8, 0x7773, RZ ;  /* 0x00007773082b7816 */ /* 0x010fc400000000ff */
[----:B------:R-:W-:Y:S01]  /*c530*/  PRMT R41, R9, 0x7770, RZ ;  /* 0x0000777009297816 */ /* 0x000fe200000000ff */
[----:B0-----:R-:W-:Y:S02]  /*c540*/  IMAD R0, R3, R29, RZ ;  /* 0x0000001d03007224 */ /* 0x001fe400078e02ff */
[----:B------:R0:W-:Y:S01]  /*c550*/  @P4 STG.E.U8 desc[UR26][R32.64], R47 ;  /* 0x0000002f20004986 */ /* 0x0001e2000c10111a */
[----:B------:R-:W-:-:S03]  /*c560*/  IADD3 R2, P4, PT, R36, R30, RZ ;  /* 0x0000001e24027210 */ /* 0x000fc60007f9e0ff */
[----:B------:R4:W-:Y:S01]  /*c570*/  @P3 STG.E.U8 desc[UR26][R34.64], R45 ;  /* 0x0000002d22003986 */ /* 0x0009e2000c10111a */
[----:B------:R-:W-:Y:S02]  /*c580*/  ISETP.LT.AND P3, PT, R3, UR11, !P0 ;  /* 0x0000000b03007c0c */ /* 0x000fe4000c761270 */
[----:B------:R-:W-:Y:S02]  /*c590*/  LEA.HI.X.SX32 R3, R36, R31, 0x1, P4 ;  /* 0x0000001f24037211 */ /* 0x000fe400020f0eff */
[C---:B------:R-:W-:Y:S01]  /*c5a0*/  ISETP.LT.AND P4, PT, R133.reuse, UR11, !P0 ;  /* 0x0000000b85007c0c */ /* 0x040fe2000c781270 */
[-C--:B------:R-:W-:Y:S01]  /*c5b0*/  IMAD R133, R133, R29.reuse, RZ ;  /* 0x0000001d85857224 */ /* 0x080fe200078e02ff */
[-C--:B------:R-:W-:Y:S01]  /*c5c0*/  IADD3 R36, P5, PT, R0, R30.reuse, RZ ;  /* 0x0000001e00247210 */ /* 0x080fe20007fbe0ff */
[----:B------:R1:W-:Y:S01]  /*c5d0*/  @P2 STG.E.U8 desc[UR26][R2.64], R39 ;  /* 0x0000002702002986 */ /* 0x0003e2000c10111a */
[C---:B------:R-:W-:Y:S01]  /*c5e0*/  ISETP.LT.AND P2, PT, R146.reuse, UR11, !P0 ;  /* 0x0000000b92007c0c */ /* 0x040fe2000c741270 */
[----:B------:R-:W-:Y:S01]  /*c5f0*/  IMAD R146, R146, R29, RZ ;  /* 0x0000001d92927224 */ /* 0x000fe200078e02ff */
[----:B0-----:R-:W-:-:S02]  /*c600*/  IADD3 R32, P6, PT, R133, R30, RZ ;  /* 0x0000001e85207210 */ /* 0x001fc40007fde0ff */
[-C--:B------:R-:W-:Y:S02]  /*c610*/  LEA.HI.X.SX32 R37, R0, R31.reuse, 0x1, P5 ;  /* 0x0000001f00257211 */ /* 0x080fe400028f0eff */
[----:B------:R-:W-:Y:S02]  /*c620*/  LEA.HI.X.SX32 R33, R133, R31, 0x1, P6 ;  /* 0x0000001f85217211 */ /* 0x000fe400030f0eff */
[C---:B----4-:R-:W-:Y:S01]  /*c630*/  IADD3 R34, P5, PT, R146.reuse, R30, RZ ;  /* 0x0000001e92227210 */ /* 0x050fe20007fbe0ff */
[----:B------:R0:W-:Y:S01]  /*c640*/  @P3 STG.E.U8 desc[UR26][R36.64], R43 ;  /* 0x0000002b24003986 */ /* 0x0001e2000c10111a */
[C---:B------:R-:W-:Y:S01]  /*c650*/  ISETP.LT.AND P3, PT, R145.reuse, UR11, !P0 ;  /* 0x0000000b91007c0c */ /* 0x040fe2000c761270 */
[----:B------:R-:W-:Y:S01]  /*c660*/  IMAD R145, R145, R29, RZ ;  /* 0x0000001d91917224 */ /* 0x000fe200078e02ff */
[----:B------:R-:W-:Y:S01]  /*c670*/  LEA.HI.X.SX32 R35, R146, R31, 0x1, P5 ;  /* 0x0000001f92237211 */ /* 0x000fe200028f0eff */
[----:B------:R4:W-:Y:S01]  /*c680*/  @P4 STG.E.U8 desc[UR26][R32.64], R41 ;  /* 0x0000002920004986 */ /* 0x0009e2000c10111a */
[----:B-1----:R-:W-:-:S02]  /*c690*/  PRMT R39, R9, 0x7771, RZ ;  /* 0x0000777109277816 */ /* 0x002fc400000000ff */
[C---:B------:R-:W-:Y:S01]  /*c6a0*/  ISETP.LT.AND P4, PT, R143.reuse, UR11, !P0 ;  /* 0x0000000b8f007c0c */ /* 0x040fe2000c781270 */
[-C--:B------:R-:W-:Y:S01]  /*c6b0*/  IMAD R143, R143, R29.reuse, RZ ;  /* 0x0000001d8f8f7224 */ /* 0x080fe200078e02ff */
[-C--:B------:R-:W-:Y:S01]  /*c6c0*/  IADD3 R2, P5, PT, R145, R30.reuse, RZ ;  /* 0x0000001e91027210 */ /* 0x080fe20007fbe0ff */
[----:B------:R1:W-:Y:S01]  /*c6d0*/  @P2 STG.E.U8 desc[UR26][R34.64], R39 ;  /* 0x0000002722002986 */ /* 0x0003e2000c10111a */
[C---:B------:R-:W-:Y:S01]  /*c6e0*/  ISETP.LT.AND P2, PT, R144.reuse, UR11, !P0 ;  /* 0x0000000b90007c0c */ /* 0x040fe2000c741270 */
[----:B------:R-:W-:Y:S01]  /*c6f0*/  IMAD R144, R144, R29, RZ ;  /* 0x0000001d90907224 */ /* 0x000fe200078e02ff */
[----:B0-----:R-:W-:Y:S02]  /*c700*/  IADD3 R36, P6, PT, R143, R30, RZ ;  /* 0x0000001e8f247210 */ /* 0x001fe40007fde0ff */
[----:B------:R-:W-:Y:S02]  /*c710*/  LEA.HI.X.SX32 R3, R145, R31, 0x1, P5 ;  /* 0x0000001f91037211 */ /* 0x000fe400028f0eff */
[----:B------:R-:W-:-:S02]  /*c720*/  PRMT R43, R9, 0x7772, RZ ;  /* 0x00007772092b7816 */ /* 0x000fc400000000ff */
[-C--:B------:R-:W-:Y:S02]  /*c730*/  LEA.HI.X.SX32 R37, R143, R31.reuse, 0x1, P6 ;  /* 0x0000001f8f257211 */ /* 0x080fe400030f0eff */
[----:B----4-:R-:W-:Y:S01]  /*c740*/  PRMT R41, R9, 0x7773, RZ ;  /* 0x0000777309297816 */ /* 0x010fe200000000ff */
[----:B------:R0:W-:Y:S01]  /*c750*/  @P3 STG.E.U8 desc[UR26][R2.64], R43 ;  /* 0x0000002b02003986 */ /* 0x0001e2000c10111a */
[----:B------:R-:W-:Y:S02]  /*c760*/  IADD3 R8, P5, PT, R144, R30, RZ ;  /* 0x0000001e90087210 */ /* 0x000fe40007fbe0ff */
[----:B------:R-:W-:Y:S01]  /*c770*/  ISETP.LT.AND P3, PT, R142, UR11, !P0 ;  /* 0x0000000b8e007c0c */ /* 0x000fe2000c761270 */
[----:B------:R4:W-:Y:S01]  /*c780*/  @P4 STG.E.U8 desc[UR26][R36.64], R41 ;  /* 0x0000002924004986 */ /* 0x0009e2000c10111a */
[----:B------:R-:W-:Y:S01]  /*c790*/  LEA.HI.X.SX32 R9, R144, R31, 0x1, P5 ;  /* 0x0000001f90097211 */ /* 0x000fe200028f0eff */
[----:B------:R-:W-:Y:S01]  /*c7a0*/  IMAD R142, R142, R29, RZ ;  /* 0x0000001d8e8e7224 */ /* 0x000fe200078e02ff */
[----:B-1----:R-:W-:-:S02]  /*c7b0*/  PRMT R39, R10, 0x7770, RZ ;  /* 0x000077700a277816 */ /* 0x002fc400000000ff */
[C---:B------:R-:W-:Y:S01]  /*c7c0*/  ISETP.LT.AND P4, PT, R141.reuse, UR11, !P0 ;  /* 0x0000000b8d007c0c */ /* 0x040fe2000c781270 */
[----:B------:R-:W-:Y:S01]  /*c7d0*/  IMAD R141, R141, R29, RZ ;  /* 0x0000001d8d8d7224 */ /* 0x000fe200078e02ff */
[----:B------:R-:W-:Y:S01]  /*c7e0*/  PRMT R35, R10, 0x7772, RZ ;  /* 0x000077720a237816 */ /* 0x000fe200000000ff */
[----:B------:R1:W-:Y:S01]  /*c7f0*/  @P2 STG.E.U8 desc[UR26][R8.64], R39 ;  /* 0x0000002708002986 */ /* 0x0003e2000c10111a */
[CC--:B------:R-:W-:Y:S02]  /*c800*/  IADD3 R32, P2, PT, R142.reuse, R30.reuse, RZ ;  /* 0x0000001e8e207210 */ /* 0x0c0fe40007f5e0ff */
[----:B0-----:R-:W-:Y:S02]  /*c810*/  IADD3 R2, P6, PT, R141, R30, RZ ;  /* 0x0000001e8d027210 */ /* 0x001fe40007fde0ff */
[----:B------:R-:W-:Y:S02]  /*c820*/  LEA.HI.X.SX32 R33, R142, R31, 0x1, P2 ;  /* 0x0000001f8e217211 */ /* 0x000fe400010f0eff */
[----:B----4-:R-:W-:-:S02]  /*c830*/  PRMT R37, R10, 0x7771, RZ ;  /* 0x000077710a257816 */ /* 0x010fc400000000ff */
[----:B------:R-:W-:Y:S02]  /*c840*/  LEA.HI.X.SX32 R3, R141, R31, 0x1, P6 ;  /* 0x0000001f8d037211 */ /* 0x000fe400030f0eff */
[C---:B------:R-:W-:Y:S01]  /*c850*/  ISETP.LT.AND P5, PT, R140.reuse, UR11, !P0 ;  /* 0x0000000b8c007c0c */ /* 0x040fe2000c7a1270 */
[-C--:B------:R-:W-:Y:S01]  /*c860*/  IMAD R140, R140, R29.reuse, RZ ;  /* 0x0000001d8c8c7224 */ /* 0x080fe200078e02ff */
[----:B------:R0:W-:Y:S01]  /*c870*/  @P3 STG.E.U8 desc[UR26][R32.64], R37 ;  /* 0x0000002520003986 */ /* 0x0001e2000c10111a */
[C---:B------:R-:W-:Y:S01]  /*c880*/  ISETP.LT.AND P3, PT, R139.reuse, UR11, !P0 ;  /* 0x0000000b8b007c0c */ /* 0x040fe2000c761270 */
[-C--:B------:R-:W-:Y:S01]  /*c890*/  IMAD R139, R139, R29.reuse, RZ ;  /* 0x0000001d8b8b7224 */ /* 0x080fe200078e02ff */
[----:B------:R-:W-:Y:S01]  /*c8a0*/  PRMT R43, R10, 0x7773, RZ ;  /* 0x000077730a2b7816 */ /* 0x000fe200000000ff */
[----:B------:R4:W-:Y:S01]  /*c8b0*/  @P4 STG.E.U8 desc[UR26][R2.64], R35 ;  /* 0x0000002302004986 */ /* 0x0009e2000c10111a */
[C---:B------:R-:W-:Y:S01]  /*c8c0*/  ISETP.LT.AND P4, PT, R134.reuse, UR11, !P0 ;  /* 0x0000000b86007c0c */ /* 0x040fe2000c781270 */
[----:B------:R-:W-:Y:S01]  /*c8d0*/  IMAD R134, R134, R29, RZ ;  /* 0x0000001d86867224 */ /* 0x000fe200078e02ff */
[----:B-1----:R-:W-:-:S02]  /*c8e0*/  IADD3 R8, P2, PT, R140, R30, RZ ;  /* 0x0000001e8c087210 */ /* 0x002fc40007f5e0ff */
[C---:B------:R-:W-:Y:S02]  /*c8f0*/  PRMT R41, R11.reuse, 0x7770, RZ ;  /* 0x000077700b297816 */ /* 0x040fe400000000ff */
[-C--:B------:R-:W-:Y:S02]  /*c900*/  LEA.HI.X.SX32 R9, R140, R31.reuse, 0x1, P2 ;  /* 0x0000001f8c097211 */ /* 0x080fe400010f0eff */
[CC--:B0-----:R-:W-:Y:S02]  /*c910*/  IADD3 R32, P6, PT, R134.reuse, R30.reuse, RZ ;  /* 0x0000001e86207210 */ /* 0x0c1fe40007fde0ff */
[----:B------:R-:W-:Y:S01]  /*c920*/  PRMT R39, R11, 0x7771, RZ ;  /* 0x000077710b277816 */ /* 0x000fe200000000ff */
[----:B------:R0:W-:Y:S01]  /*c930*/  @P5 STG.E.U8 desc[UR26][R8.64], R43 ;  /* 0x0000002b08005986 */ /* 0x0001e2000c10111a */
[----:B------:R-:W-:Y:S02]  /*c940*/  LEA.HI.X.SX32 R33, R134, R31, 0x1, P6 ;  /* 0x0000001f86217211 */ /* 0x000fe400030f0eff */
[----:B----4-:R-:W-:-:S02]  /*c950*/  IADD3 R2, P5, PT, R139, R30, RZ ;  /* 0x0000001e8b027210 */ /* 0x010fc40007fbe0ff */
[C---:B------:R-:W-:Y:S01]  /*c960*/  ISETP.LT.AND P6, PT, R138.reuse, UR11, !P0 ;  /* 0x0000000b8a007c0c */ /* 0x040fe2000c7c1270 */
[----:B------:R-:W-:Y:S01]  /*c970*/  IMAD R138, R138, R29, RZ ;  /* 0x0000001d8a8a7224 */ /* 0x000fe200078e02ff */
[----:B------:R-:W-:Y:S01]  /*c980*/  LEA.HI.X.SX32 R3, R139, R31, 0x1, P5 ;  /* 0x0000001f8b037211 */ /* 0x000fe200028f0eff */
[----:B------:R1:W-:Y:S01]  /*c990*/  @P4 STG.E.U8 desc[UR26][R32.64], R41 ;  /* 0x0000002920004986 */ /* 0x0003e2000c10111a */
[----:B------:R-:W-:Y:S02]  /*c9a0*/  LOP3.LUT R0, R147, 0x42, RZ, 0xfc, !PT ;  /* 0x0000004293007812 */ /* 0x000fe400078efcff */
[C---:B------:R-:W-:Y:S01]  /*c9b0*/  ISETP.LT.AND P4, PT, R137.reuse, UR11, !P0 ;  /* 0x0000000b89007c0c */ /* 0x040fe2000c781270 */
[----:B------:R4:W-:Y:S01]  /*c9c0*/  @P3 STG.E.U8 desc[UR26][R2.64], R39 ;  /* 0x0000002702003986 */ /* 0x0009e2000c10111a */
[----:B0-----:R-:W-:Y:S01]  /*c9d0*/  IADD3 R8, P5, PT, R138, R30, RZ ;  /* 0x0000001e8a087210 */ /* 0x001fe20007fbe0ff */
[----:B------:R-:W-:Y:S01]  /*c9e0*/  IMAD R137, R137, R29, RZ ;  /* 0x0000001d89897224 */ /* 0x000fe200078e02ff */
[----:B------:R-:W-:-:S02]  /*c9f0*/  PRMT R37, R11, 0x7772, RZ ;  /* 0x000077720b257816 */ /* 0x000fc400000000ff */
[----:B------:R-:W-:Y:S02]  /*ca00*/  LEA.HI.X.SX32 R9, R138, R31, 0x1, P5 ;  /* 0x0000001f8a097211 */ /* 0x000fe400028f0eff */
[C---:B------:R-:W-:Y:S01]  /*ca10*/  ISETP.LT.AND P3, PT, R136.reuse, UR11, !P0 ;  /* 0x0000000b88007c0c */ /* 0x040fe2000c761270 */
[----:B------:R-:W-:Y:S01]  /*ca20*/  IMAD R136, R136, R29, RZ ;  /* 0x0000001d88887224 */ /* 0x000fe200078e02ff */
[----:B--2---:R-:W-:Y:S01]  /*ca30*/  ISETP.LT.AND P2, PT, R0, UR4, !P0 ;  /* 0x0000000400007c0c */ /* 0x004fe2000c741270 */
[----:B------:R-:W0:Y:S01]  /*ca40*/  LDCU UR4, c[0x0][0x39c] ;  /* 0x00007380ff0477ac */ /* 0x000e220008000800 */
[-C--:B------:R-:W-:Y:S01]  /*ca50*/  IADD3 R10, P5, PT, R137, R30.reuse, RZ ;  /* 0x0000001e890a7210 */ /* 0x080fe20007fbe0ff */
[----:B------:R2:W-:Y:S01]  /*ca60*/  @P6 STG.E.U8 desc[UR26][R8.64], R37 ;  /* 0x0000002508006986 */ /* 0x0005e2000c10111a */
[----:B-1----:R-:W-:Y:S02]  /*ca70*/  IADD3 R32, P6, PT, R136, R30, RZ ;  /* 0x0000001e88207210 */ /* 0x002fe40007fde0ff */
[----:B------:R-:W-:-:S02]  /*ca80*/  PRMT R35, R11, 0x7773, RZ ;  /* 0x000077730b237816 */ /* 0x000fc400000000ff */
[----:B------:R-:W-:Y:S02]  /*ca90*/  LEA.HI.X.SX32 R11, R137, R31, 0x1, P5 ;  /* 0x0000001f890b7211 */ /* 0x000fe400028f0eff */
[C---:B------:R-:W-:Y:S01]  /*caa0*/  ISETP.LT.AND P5, PT, R135.reuse, UR11, !P0 ;  /* 0x0000000b87007c0c */ /* 0x040fe2000c7a1270 */
[----:B------:R-:W-:Y:S01]  /*cab0*/  IMAD R135, R135, R29, RZ ;  /* 0x0000001d87877224 */ /* 0x000fe200078e02ff */
[----:B------:R-:W-:Y:S01]  /*cac0*/  LEA.HI.X.SX32 R33, R136, R31, 0x1, P6 ;  /* 0x0000001f88217211 */ /* 0x000fe200030f0eff */
[----:B------:R1:W-:Y:S01]  /*cad0*/  @P4 STG.E.U8 desc[UR26][R10.64], R35 ;  /* 0x000000230a004986 */ /* 0x0003e2000c10111a */
[C---:B------:R-:W-:Y:S02]  /*cae0*/  PRMT R41, R16.reuse, 0x7770, RZ ;  /* 0x0000777010297816 */ /* 0x040fe400000000ff */
[C---:B----4-:R-:W-:Y:S02]  /*caf0*/  PRMT R39, R16.reuse, 0x7771, RZ ;  /* 0x0000777110277816 */ /* 0x050fe400000000ff */
[----:B--2---:R-:W-:Y:S01]  /*cb00*/  PRMT R37, R16, 0x7772, RZ ;  /* 0x0000777210257816 */ /* 0x004fe200000000ff */
[----:B------:R2:W-:Y:S01]  /*cb10*/  @P3 STG.E.U8 desc[UR26][R32.64], R41 ;  /* 0x0000002920003986 */ /* 0x0005e2000c10111a */
[----:B------:R-:W-:-:S02]  /*cb20*/  IADD3 R2, P3, PT, R135, R30, RZ ;  /* 0x0000001e87027210 */ /* 0x000fc40007f7e0ff */
[C---:B0-----:R-:W-:Y:S01]  /*cb30*/  ISETP.LT.AND P4, PT, R132.reuse, UR4, !P0 ;  /* 0x0000000484007c0c */ /* 0x041fe2000c781270 */
[----:B------:R-:W-:Y:S01]  /*cb40*/  IMAD R132, R132, R29, RZ ;  /* 0x0000001d84847224 */ /* 0x000fe200078e02ff */
[----:B------:R-:W-:Y:S01]  /*cb50*/  LEA.HI.X.SX32 R3, R135, R31, 0x1, P3 ;  /* 0x0000001f87037211 */ /* 0x000fe200018f0eff */
[----:B------:R-:W0:Y:S01]  /*cb60*/  LDCU UR4, c[0x0][0x39c] ;  /* 0x00007380ff0477ac */ /* 0x000e220008000800 */
[C---:B-----5:R-:W-:Y:S01]  /*cb70*/  ISETP.LT.AND P3, PT, R158.reuse, UR5, !P0 ;  /* 0x000000059e007c0c */ /* 0x060fe2000c761270 */
[----:B------:R-:W-:Y:S01]  /*cb80*/  IMAD R158, R158, R29, RZ ;  /* 0x0000001d9e9e7224 */ /* 0x000fe200078e02ff */
[-C--:B------:R-:W-:Y:S01]  /*cb90*/  IADD3 R8, P6, PT, R132, R30.reuse, RZ ;  /* 0x0000001e84087210 */ /* 0x080fe20007fde0ff */
[----:B------:R4:W-:Y:S01]  /*cba0*/  @P5 STG.E.U8 desc[UR26][R2.64], R39 ;  /* 0x0000002702005986 */ /* 0x0009e2000c10111a */
[----:B-1----:R-:W-:Y:S01]  /*cbb0*/  PRMT R35, R17, 0x7770, RZ ;  /* 0x0000777011237816 */ /* 0x002fe200000000ff */
[----:B------:R-:W1:Y:S01]  /*cbc0*/  LDCU UR5, c[0x0][0x39c] ;  /* 0x00007380ff0577ac */ /* 0x000e620008000800 */
[----:B------:R-:W-:-:S02]  /*cbd0*/  IADD3 R10, P5, PT, R158, R30, RZ ;  /* 0x0000001e9e0a7210 */ /* 0x000fc40007fbe0ff */
[----:B------:R-:W-:Y:S02]  /*cbe0*/  LEA.HI.X.SX32 R9, R132, R31, 0x1, P6 ;  /* 0x0000001f84097211 */ /* 0x000fe400030f0eff */
[C---:B------:R-:W-:Y:S01]  /*cbf0*/  ISETP.LT.AND P6, PT, R160.reuse, UR6, !P0 ;  /* 0x00000006a0007c0c */ /* 0x040fe2000c7c1270 */
[----:B------:R-:W-:Y:S01]  /*cc00*/  IMAD R160, R160, R29, RZ ;  /* 0x0000001da0a07224 */ /* 0x000fe200078e02ff */
[----:B------:R-:W-:Y:S01]  /*cc10*/  LEA.HI.X.SX32 R11, R158, R31, 0x1, P5 ;  /* 0x0000001f9e0b7211 */ /* 0x000fe200028f0eff */
[----:B------:R5:W-:Y:S01]  /*cc20*/  @P4 STG.E.U8 desc[UR26][R8.64], R37 ;  /* 0x0000002508004986 */ /* 0x000be2000c10111a */
[----:B--2---:R-:W-:Y:S01]  /*cc30*/  PRMT R33, R16, 0x7773, RZ ;  /* 0x0000777310217816 */ /* 0x004fe200000000ff */
[----:B------:R-:W2:Y:S01]  /*cc40*/  LDCU UR6, c[0x0][0x39c] ;  /* 0x00007380ff0677ac */ /* 0x000ea20008000800 */
[C---:B---3--:R-:W-:Y:S01]  /*cc50*/  ISETP.LT.AND P4, PT, R155.reuse, UR7, !P0 ;  /* 0x000000079b007c0c */ /* 0x048fe2000c781270 */
[----:B------:R-:W-:Y:S01]  /*cc60*/  IMAD R155, R155, R29, RZ ;  /* 0x0000001d9b9b7224 */ /* 0x000fe200078e02ff */
[----:B----4-:R-:W-:Y:S01]  /*cc70*/  PRMT R39, R18, 0x7772, RZ ;  /* 0x0000777212277816 */ /* 0x010fe200000000ff */
[----:B------:R3:W-:Y:S01]  /*cc80*/  @P3 STG.E.U8 desc[UR26][R10.64], R33 ;  /* 0x000000210a003986 */ /* 0x0007e2000c10111a */
[----:B------:R-:W-:Y:S01]  /*cc90*/  IADD3 R2, P3, PT, R160, R30, RZ ;  /* 0x0000001ea0027210 */ /* 0x000fe20007f7e0ff */
[----:B------:R-:W4:Y:S01]  /*cca0*/  LDCU UR7, c[0x0][0x39c] ;  /* 0x00007380ff0777ac */ /* 0x000f220008000800 */
[----:B------:R-:W-:-:S02]  /*ccb0*/  LOP3.LUT R0, R147, 0x40, RZ, 0xfc, !PT ;  /* 0x0000004093007812 */ /* 0x000fc400078efcff */
[----:B------:R-:W-:Y:S02]  /*ccc0*/  LEA.HI.X.SX32 R3, R160, R31, 0x1, P3 ;  /* 0x0000001fa0037211 */ /* 0x000fe400018f0eff */
[C---:B------:R-:W-:Y:S01]  /*ccd0*/  ISETP.LT.AND P3, PT, R159.reuse, UR8, !P0 ;  /* 0x000000089f007c0c */ /* 0x040fe2000c761270 */
[----:B------:R-:W-:Y:S01]  /*cce0*/  IMAD R159, R159, R29, RZ ;  /* 0x0000001d9f9f7224 */ /* 0x000fe200078e02ff */
[-C--:B-----5:R-:W-:Y:S01]  /*ccf0*/  IADD3 R8, P5, PT, R155, R30.reuse, RZ ;  /* 0x0000001e9b087210 */ /* 0x0a0fe20007fbe0ff */
[----:B------:R5:W-:Y:S01]  /*cd00*/  @P6 STG.E.U8 desc[UR26][R2.64], R35 ;  /* 0x0000002302006986 */ /* 0x000be2000c10111a */
[----:B------:R-:W-:Y:S02]  /*cd10*/  PRMT R37, R17, 0x7771, RZ ;  /* 0x0000777111257816 */ /* 0x000fe400000000ff */
[----:B---3--:R-:W-:Y:S02]  /*cd20*/  IADD3 R10, P6, PT, R159, R30, RZ ;  /* 0x0000001e9f0a7210 */ /* 0x008fe40007fde0ff */
[----:B------:R-:W-:-:S02]  /*cd30*/  LEA.HI.X.SX32 R9, R155, R31, 0x1, P5 ;  /* 0x0000001f9b097211 */ /* 0x000fc400028f0eff */
[C---:B0-----:R-:W-:Y:S01]  /*cd40*/  ISETP.LT.AND P5, PT, R157.reuse, UR4, !P0 ;  /* 0x000000049d007c0c */ /* 0x041fe2000c7a1270 */
[----:B------:R-:W-:Y:S01]  /*cd50*/  IMAD R157, R157, R29, RZ ;  /* 0x0000001d9d9d7224 */ /* 0x000fe200078e02ff */
[----:B------:R-:W-:Y:S01]  /*cd60*/  LEA.HI.X.SX32 R11, R159, R31, 0x1, P6 ;  /* 0x0000001f9f0b7211 */ /* 0x000fe200030f0eff */
[----:B------:R-:W-:Y:S01]  /*cd70*/  @P4 STG.E.U8 desc[UR26][R8.64], R37 ;  /* 0x0000002508004986 */ /* 0x000fe2000c10111a */
[C---:B------:R-:W-:Y:S01]  /*cd80*/  PRMT R33, R17.reuse, 0x7772, RZ ;  /* 0x0000777211217816 */ /* 0x040fe200000000ff */
[----:B------:R-:W0:Y:S01]  /*cd90*/  LDCU UR4, c[0x0][0x39c] ;  /* 0x00007380ff0477ac */ /* 0x000e220008000800 */
[C---:B-1----:R-:W-:Y:S01]  /*cda0*/  ISETP.LT.AND P4, PT, R154.reuse, UR5, !P0 ;  /* 0x000000059a007c0c */ /* 0x042fe2000c781270 */
[----:B------:R-:W-:Y:S01]  /*cdb0*/  IMAD R154, R154, R29, RZ ;  /* 0x0000001d9a9a7224 */ /* 0x000fe200078e02ff */
[----:B-----5:R-:W-:Y:S01]  /*cdc0*/  PRMT R35, R17, 0x7773, RZ ;  /* 0x0000777311237816 */ /* 0x020fe200000000ff */
[----:B------:R1:W-:Y:S01]  /*cdd0*/  @P3 STG.E.U8 desc[UR26][R10.64], R33 ;  /* 0x000000210a003986 */ /* 0x0003e2000c10111a */
[-C--:B------:R-:W-:Y:S01]  /*cde0*/  IADD3 R2, P3, PT, R157, R30.reuse, RZ ;  /* 0x0000001e9d027210 */ /* 0x080fe20007f7e0ff */
[----:B------:R-:W3:Y:S01]  /*cdf0*/  LDCU UR5, c[0x0][0x39c] ;  /* 0x00007380ff0577ac */ /* 0x000ee20008000800 */
[----:B------:R-:W-:-:S02]  /*ce00*/  IADD3 R16, P6, PT, R154, R30, RZ ;  /* 0x0000001e9a107210 */ /* 0x000fc40007fde0ff */
[----:B------:R-:W-:Y:S02]  /*ce10*/  LEA.HI.X.SX32 R3, R157, R31, 0x1, P3 ;  /* 0x0000001f9d037211 */ /* 0x000fe400018f0eff */
[C---:B--2---:R-:W-:Y:S01]  /*ce20*/  ISETP.LT.AND P3, PT, R148.reuse, UR6, !P0 ;  /* 0x0000000694007c0c */ /* 0x044fe2000c761270 */
[----:B------:R-:W-:Y:S01]  /*ce30*/  IMAD R148, R148, R29, RZ ;  /* 0x0000001d94947224 */ /* 0x000fe200078e02ff */
[----:B------:R-:W-:Y:S01]  /*ce40*/  LEA.HI.X.SX32 R17, R154, R31, 0x1, P6 ;  /* 0x0000001f9a117211 */ /* 0x000fe200030f0eff */
[----:B------:R2:W-:Y:S01]  /*ce50*/  @P5 STG.E.U8 desc[UR26][R2.64], R35 ;  /* 0x0000002302005986 */ /* 0x0005e2000c10111a */
[----:B------:R-:W5:Y:S01]  /*ce60*/  LDCU UR6, c[0x0][0x39c] ;  /* 0x00007380ff0677ac */ /* 0x000f620008000800 */
[----:B-1----:R-:W-:Y:S02]  /*ce70*/  PRMT R11, R18, 0x7770, RZ ;  /* 0x00007770120b7816 */ /* 0x002fe400000000ff */
[-C--:B------:R-:W-:Y:S02]  /*ce80*/  IADD3 R8, P5, PT, R148, R30.reuse, RZ ;  /* 0x0000001e94087210 */ /* 0x080fe40007fbe0ff */
[C---:B----4-:R-:W-:Y:S01]  /*ce90*/  ISETP.LT.AND P6, PT, R156.reuse, UR7, !P0 ;  /* 0x000000079c007c0c */ /* 0x050fe2000c7c1270 */
[----:B------:R-:W-:Y:S01]  /*cea0*/  IMAD R156, R156, R29, RZ ;  /* 0x0000001d9c9c7224 */ /* 0x000fe200078e02ff */
[----:B------:R-:W-:Y:S01]  /*ceb0*/  LEA.HI.X.SX32 R9, R148, R31, 0x1, P5 ;  /* 0x0000001f94097211 */ /* 0x000fe200028f0eff */
[----:B------:R1:W-:Y:S01]  /*cec0*/  @P4 STG.E.U8 desc[UR26][R16.64], R11 ;  /* 0x0000000b10004986 */ /* 0x0003e2000c10111a */
[C---:B------:R-:W-:Y:S01]  /*ced0*/  PRMT R33, R18.reuse, 0x7771, RZ ;  /* 0x0000777112217816 */ /* 0x040fe200000000ff */
[----:B------:R-:W4:Y:S01]  /*cee0*/  LDCU UR7, c[0x0][0x39c] ;  /* 0x00007380ff0777ac */ /* 0x000f220008000800 */
[C---:B0-----:R-:W-:Y:S01]  /*cef0*/  ISETP.LT.AND P4, PT, R151.reuse, UR4, !P0 ;  /* 0x0000000497007c0c */ /* 0x041fe2000c781270 */
[----:B------:R-:W-:Y:S01]  /*cf00*/  IMAD R151, R151, R29, RZ ;  /* 0x0000001d97977224 */ /* 0x000fe200078e02ff */
[----:B------:R-:W-:Y:S01]  /*cf10*/  PRMT R37, R18, 0x7773, RZ ;  /* 0x0000777312257816 */ /* 0x000fe200000000ff */
[----:B------:R0:W-:Y:S01]  /*cf20*/  @P3 STG.E.U8 desc[UR26][R8.64], R33 ;  /* 0x0000002108003986 */ /* 0x0001e2000c10111a */
[-C--:B--2---:R-:W-:Y:S01]  /*cf30*/  IADD3 R2, P3, PT, R156, R30.reuse, RZ ;  /* 0x0000001e9c027210 */ /* 0x084fe20007f7e0ff */
[----:B------:R-:W2:Y:S01]  /*cf40*/  LDCU UR4, c[0x0][0x39c] ;  /* 0x00007380ff0477ac */ /* 0x000ea20008000800 */
[----:B------:R-:W-:-:S02]  /*cf50*/  IADD3 R10, P5, PT, R151, R30, RZ ;  /* 0x0000001e970a7210 */ /* 0x000fc40007fbe0ff */
[----:B------:R-:W-:Y:S02]  /*cf60*/  LEA.HI.X.SX32 R3, R156, R31, 0x1, P3 ;  /* 0x0000001f9c037211 */ /* 0x000fe400018f0eff */
[C---:B---3--:R-:W-:Y:S01]  /*cf70*/  ISETP.LT.AND P3, PT, R153.reuse, UR5, !P0 ;  /* 0x0000000599007c0c */ /* 0x048fe2000c761270 */
[----:B------:R-:W-:Y:S01]  /*cf80*/  IMAD R153, R153, R29, RZ ;  /* 0x0000001d99997224 */ /* 0x000fe200078e02ff */
[----:B------:R-:W3:Y:S01]  /*cf90*/  LDCU UR5, c[0x0][0x39c] ;  /* 0x00007380ff0577ac */ /* 0x000ee20008000800 */
[----:B------:R2:W-:Y:S01]  /*cfa0*/  @P6 STG.E.U8 desc[UR26][R2.64], R39 ;  /* 0x0000002702006986 */ /* 0x0005e2000c10111a */
[----:B-1----:R-:W-:Y:S02]  /*cfb0*/  LEA.HI.X.SX32 R11, R151, R31, 0x1, P5 ;  /* 0x0000001f970b7211 */ /* 0x002fe400028f0eff */
[----:B0-----:R-:W-:Y:S02]  /*cfc0*/  IADD3 R8, P6, PT, R153, R30, RZ ;  /* 0x0000001e99087210 */ /* 0x001fe40007fde0ff */
[C---:B-----5:R-:W-:Y:S01]  /*cfd0*/  ISETP.LT.AND P5, PT, R150.reuse, UR6, !P0 ;  /* 0x0000000696007c0c */ /* 0x060fe2000c7a1270 */
[----:B------:R-:W-:Y:S01]  /*cfe0*/  IMAD R150, R150, R29, RZ ;  /* 0x0000001d96967224 */ /* 0x000fe200078e02ff */
[C---:B------:R-:W-:Y:S01]  /*cff0*/  PRMT R17, R19.reuse, 0x7773, RZ ;  /* 0x0000777313117816 */ /* 0x040fe200000000ff */
[----:B------:R0:W-:Y:S01]  /*d000*/  @P4 STG.E.U8 desc[UR26][R10.64], R37 ;  /* 0x000000250a004986 */ /* 0x0001e2000c10111a */
[C---:B------:R-:W-:Y:S01]  /*d010*/  PRMT R33, R19.reuse, 0x7772, RZ ;  /* 0x0000777213217816 */ /* 0x040fe200000000ff */
[----:B------:R-:W1:Y:S01]  /*d020*/  LDCU UR6, c[0x0][0x39c] ;  /* 0x00007380ff0677ac */ /* 0x000e620008000800 */
[----:B------:R-:W-:-:S02]  /*d030*/  PRMT R35, R19, 0x7771, RZ ;  /* 0x0000777113237816 */ /* 0x000fc400000000ff */
[----:B------:R-:W-:Y:S02]  /*d040*/  PRMT R19, R19, 0x7770, RZ ;  /* 0x0000777013137816 */ /* 0x000fe400000000ff */
[----:B------:R-:W-:Y:S02]  /*d050*/  LEA.HI.X.SX32 R9, R153, R31, 0x1, P6 ;  /* 0x0000001f99097211 */ /* 0x000fe400030f0eff */
[C---:B----4-:R-:W-:Y:S01]  /*d060*/  ISETP.LT.AND P6, PT, R152.reuse, UR7, !P0 ;  /* 0x0000000798007c0c */ /* 0x050fe2000c7c1270 */
[----:B------:R-:W-:Y:S01]  /*d070*/  IMAD R152, R152, R29, RZ ;  /* 0x0000001d98987224 */ /* 0x000fe200078e02ff */
[CC--:B--2---:R-:W-:Y:S01]  /*d080*/  IADD3 R2, P4, PT, R150.reuse, R30.reuse, RZ ;  /* 0x0000001e96027210 */ /* 0x0c4fe20007f9e0ff */
[----:B------:R2:W-:Y:S01]  /*d090*/  @P3 STG.E.U8 desc[UR26][R8.64], R19 ;  /* 0x0000001308003986 */ /* 0x0005e2000c10111a */
[C---:B------:R-:W-:Y:S01]  /*d0a0*/  ISETP.LT.AND P3, PT, R149.reuse, UR4, !P0 ;  /* 0x0000000495007c0c */ /* 0x040fe2000c761270 */
[----:B------:R-:W4:Y:S01]  /*d0b0*/  LDCU UR4, c[0x0][0x39c] ;  /* 0x00007380ff0477ac */ /* 0x000f220008000800 */
[----:B------:R-:W-:Y:S01]  /*d0c0*/  LEA.HI.X.SX32 R3, R150, R31, 0x1, P4 ;  /* 0x0000001f96037211 */ /* 0x000fe200020f0eff */
[----:B------:R-:W-:Y:S01]  /*d0d0*/  IMAD R149, R149, R29, RZ ;  /* 0x0000001d95957224 */ /* 0x000fe200078e02ff */
[----:B0-----:R-:W-:-:S02]  /*d0e0*/  IADD3 R10, P4, PT, R152, R30, RZ ;  /* 0x0000001e980a7210 */ /* 0x001fc40007f9e0ff */
[----:B------:R-:W-:Y:S01]  /*d0f0*/  LOP3.LUT R16, R147, 0x44, RZ, 0xfc, !PT ;  /* 0x0000004493107812 */ /* 0x000fe200078efcff */
[----:B------:R0:W-:Y:S01]  /*d100*/  @P5 STG.E.U8 desc[UR26][R2.64], R35 ;  /* 0x0000002302005986 */ /* 0x0001e2000c10111a */
[----:B------:R-:W-:Y:S02]  /*d110*/  LEA.HI.X.SX32 R11, R152, R31, 0x1, P4 ;  /* 0x0000001f980b7211 */ /* 0x000fe400020f0eff */
[C---:B---3--:R-:W-:Y:S01]  /*d120*/  ISETP.LT.AND P4, PT, R0.reuse, UR5, !P0 ;  /* 0x0000000500007c0c */ /* 0x048fe2000c781270 */
[----:B------:R-:W3:Y:S01]  /*d130*/  LDCU UR5, c[0x0][0x39c] ;  /* 0x00007380ff0577ac */ /* 0x000ee20008000800 */
[----:B--2---:R-:W-:Y:S01]  /*d140*/  IADD3 R8, P5, PT, R149, R30, RZ ;  /* 0x0000001e95087210 */ /* 0x004fe20007fbe0ff */
[----:B------:R-:W-:Y:S01]  /*d150*/  IMAD R0, R0, R29, RZ ;  /* 0x0000001d00007224 */ /* 0x000fe200078e02ff */
[----:B------:R2:W-:Y:S01]  /*d160*/  @P6 STG.E.U8 desc[UR26][R10.64], R33 ;  /* 0x000000210a006986 */ /* 0x0005e2000c10111a */
[----:B------:R-:W-:Y:S02]  /*d170*/  LOP3.LUT R18, R147, 0x46, RZ, 0xfc, !PT ;  /* 0x0000004693127812 */ /* 0x000fe400078efcff */
[----:B------:R-:W-:-:S02]  /*d180*/  LEA.HI.X.SX32 R9, R149, R31, 0x1, P5 ;  /* 0x0000001f95097211 */ /* 0x000fc400028f0eff */
[----:B-1----:R-:W-:Y:S01]  /*d190*/  ISETP.LT.AND P5, PT, R16, UR6, !P0 ;  /* 0x0000000610007c0c */ /* 0x002fe2000c7a1270 */
[----:B------:R-:W1:Y:S01]  /*d1a0*/  LDCU UR6, c[0x0][0x39c] ;  /* 0x00007380ff0677ac */ /* 0x000e620008000800 */
[-C--:B0-----:R-:W-:Y:S01]  /*d1b0*/  IADD3 R2, P6, PT, R0, R30.reuse, RZ ;  /* 0x0000001e00027210 */ /* 0x081fe20007fde0ff */
[----:B------:R0:W-:Y:S01]  /*d1c0*/  @P3 STG.E.U8 desc[UR26][R8.64], R17 ;  /* 0x0000001108003986 */ /* 0x0001e2000c10111a */
[C---:B------:R-:W-:Y:S01]  /*d1d0*/  IMAD R16, R29.reuse, 0x2, R0 ;  /* 0x000000021d107824 */ /* 0x040fe200078e0200 */
[----:B------:R-:W-:Y:S02]  /*d1e0*/  PRMT R35, R24, 0x7770, RZ ;  /* 0x0000777018237816 */ /* 0x000fe400000000ff */
[----:B------:R-:W-:Y:S01]  /*d1f0*/  LEA.HI.X.SX32 R3, R0, R31, 0x1, P6 ;  /* 0x0000001f00037211 */ /* 0x000fe200030f0eff */
[----:B------:R-:W-:Y:S01]  /*d200*/  IMAD R0, R29, 0x2, R16 ;  /* 0x000000021d007824 */ /* 0x000fe200078e0210 */
[----:B----4-:R-:W-:Y:S01]  /*d210*/  ISETP.LT.AND P3, PT, R18, UR4, !P0 ;  /* 0x0000000412007c0c */ /* 0x010fe2000c761270 */
[----:B------:R-:W4:Y:S01]  /*d220*/  LDCU UR4, c[0x0][0x39c] ;  /* 0x00007380ff0477ac */ /* 0x000f220008000800 */
[----:B------:R-:W-:Y:S01]  /*d230*/  LOP3.LUT R18, R147, 0x48, RZ, 0xfc, !PT ;  /* 0x0000004893127812 */ /* 0x000fe200078efcff */
[----:B------:R5:W-:Y:S01]  /*d240*/  @P4 STG.E.U8 desc[UR26][R2.64], R35 ;  /* 0x0000002302004986 */ /* 0x000be2000c10111a */
[----:B--2---:R-:W-:-:S02]  /*d250*/  IADD3 R10, P6, PT, R16, R30, RZ ;  /* 0x0000001e100a7210 */ /* 0x004fc40007fde0ff */
[----:B---3--:R-:W-:Y:S01]  /*d260*/  ISETP.LT.AND P4, PT, R18, UR5, !P0 ;  /* 0x0000000512007c0c */ /* 0x008fe2000c781270 */
[----:B------:R-:W2:Y:S01]  /*d270*/  LDCU UR5, c[0x0][0x39c] ;  /* 0x00007380ff0577ac */ /* 0x000ea20008000800 */
[-C--:B------:R-:W-:Y:S01]  /*d280*/  LEA.HI.X.SX32 R11, R16, R31.reuse, 0x1, P6 ;  /* 0x0000001f100b7211 */ /* 0x080fe200030f0eff */
[----:B------:R-:W-:Y:S01]  /*d290*/  IMAD R16, R29, 0x2, R0 ;  /* 0x000000021d107824 */ /* 0x000fe200078e0200 */
[----:B------:R-:W-:Y:S02]  /*d2a0*/  PRMT R19, R24, 0x7771, RZ ;  /* 0x0000777118137816 */ /* 0x000fe400000000ff */
[C---:B0-----:R-:W-:Y:S02]  /*d2b0*/  IADD3 R8, P6, PT, R0.reuse, R30, RZ ;  /* 0x0000001e00087210 */ /* 0x041fe40007fde0ff */
[----:B------:R-:W-:Y:S01]  /*d2c0*/  LOP3.LUT R18, R147, 0x4a, RZ, 0xfc, !PT ;  /* 0x0000004a93127812 */ /* 0x000fe200078efcff */
[----:B------:R0:W-:Y:S01]  /*d2d0*/  @P2 STG.E.U8 desc[UR26][R10.64], R19 ;  /* 0x000000130a002986 */ /* 0x0001e2000c10111a */
[----:B------:R-:W-:Y:S01]  /*d2e0*/  LEA.HI.X.SX32 R9, R0, R31, 0x1, P6 ;  /* 0x0000001f00097211 */ /* 0x000fe200030f0eff */
[----:B------:R-:W-:Y:S01]  /*d2f0*/  IMAD R0, R29, 0x2, R16 ;  /* 0x000000021d007824 */ /* 0x000fe200078e0210 */
[----:B------:R-:W-:-:S02]  /*d300*/  PRMT R17, R24, 0x7772, RZ ;  /* 0x0000777218117816 */ /* 0x000fc400000000ff */
[----:B-1----:R-:W-:Y:S01]  /*d310*/  ISETP.LT.AND P6, PT, R18, UR6, !P0 ;  /* 0x0000000612007c0c */ /* 0x002fe2000c7c1270 */
[----:B------:R-:W1:Y:S01]  /*d320*/  LDCU UR6, c[0x0][0x39c] ;  /* 0x00007380ff0677ac */ /* 0x000e620008000800 */
[CC--:B-----5:R-:W-:Y:S01]  /*d330*/  IADD3 R2, P2, PT, R16.reuse, R30.reuse, RZ ;  /* 0x0000001e10027210 */ /* 0x0e0fe20007f5e0ff */
[----:B------:R3:W-:Y:S01]  /*d340*/  @P5 STG.E.U8 desc[UR26][R8.64], R17 ;  /* 0x0000001108005986 */ /* 0x0007e2000c10111a */
[----:B------:R-:W-:Y:S02]  /*d350*/  LOP3.LUT R18, R147, 0x4c, RZ, 0xfc, !PT ;  /* 0x0000004c93127812 */ /* 0x000fe400078efcff */
[----:B------:R-:W-:Y:S01]  /*d360*/  LEA.HI.X.SX32 R3, R16, R31, 0x1, P2 ;  /* 0x0000001f10037211 */ /* 0x000fe200010f0eff */
[----:B------:R-:W-:Y:S01]  /*d370*/  IMAD R16, R29, 0x2, R0 ;  /* 0x000000021d107824 */ /* 0x000fe200078e0200 */
[----:B0-----:R-:W-:Y:S02]  /*d380*/  PRMT R19, R24, 0x7773, RZ ;  /* 0x0000777318137816 */ /* 0x001fe400000000ff */
[----:B----4-:R-:W-:Y:S01]  /*d390*/  ISETP.LT.AND P5, PT, R18, UR4, !P0 ;  /* 0x0000000412007c0c */ /* 0x010fe2000c7a1270 */
[----:B------:R-:W0:Y:S01]  /*d3a0*/  LDCU UR4, c[0x0][0x39c] ;  /* 0x00007380ff0477ac */ /* 0x000e220008000800 */
[----:B------:R-:W-:Y:S01]  /*d3b0*/  IADD3 R10, P2, PT, R0, R30, RZ ;  /* 0x0000001e000a7210 */ /* 0x000fe20007f5e0ff */
[----:B------:R4:W-:Y:S01]  /*d3c0*/  @P3 STG.E.U8 desc[UR26][R2.64], R19 ;  /* 0x0000001302003986 */ /* 0x0009e2000c10111a */
[----:B------:R-:W-:-:S02]  /*d3d0*/  LOP3.LUT R18, R147, 0x4e, RZ, 0xfc, !PT ;  /* 0x0000004e93127812 */ /* 0x000fc400078efcff */
[-C--:B------:R-:W-:Y:S01]  /*d3e0*/  LEA.HI.X.SX32 R11, R0, R31.reuse, 0x1, P2 ;  /* 0x0000001f000b7211 */ /* 0x080fe200010f0eff */
[----:B------:R-:W-:Y:S01]  /*d3f0*/  IMAD R0, R29, 0x2, R16 ;  /* 0x000000021d007824 */ /* 0x000fe200078e0210 */
[----:B--2---:R-:W-:Y:S01]  /*d400*/  ISETP.LT.AND P3, PT, R18, UR5, !P0 ;  /* 0x0000000512007c0c */ /* 0x004fe2000c761270 */
[----:B------:R-:W2:Y:S01]  /*d410*/  LDCU UR5, c[0x0][0x39c] ;  /* 0x00007380ff0577ac */ /* 0x000ea20008000800 */
[CC--:B---3--:R-:W-:Y:S02]  /*d420*/  IADD3 R8, P2, PT, R16.reuse, R30.reuse, RZ ;  /* 0x0000001e10087210 */ /* 0x0c8fe40007f5e0ff */
[----:B------:R-:W-:Y:S02]  /*d430*/  PRMT R17, R25, 0x7770, RZ ;  /* 0x0000777019117816 */ /* 0x000fe400000000ff */
[----:B------:R-:W-:Y:S02]  /*d440*/  LOP3.LUT R18, R147, 0x50, RZ, 0xfc, !PT ;  /* 0x0000005093127812 */ /* 0x000fe400078efcff */
[----:B------:R-:W-:Y:S01]  /*d450*/  LEA.HI.X.SX32 R9, R16, R31, 0x1, P2 ;  /* 0x0000001f10097211 */ /* 0x000fe200010f0eff */
[----:B------:R-:W-:Y:S01]  /*d460*/  IMAD R16, R29, 0x2, R0 ;  /* 0x000000021d107824 */ /* 0x000fe200078e0200 */
[----:B----4-:R-:W-:Y:S01]  /*d470*/  PRMT R19, R25, 0x7771, RZ ;  /* 0x0000777119137816 */ /* 0x010fe200000000ff */
[----:B------:R3:W-:Y:S01]  /*d480*/  @P4 STG.E.U8 desc[UR26][R10.64], R17 ;  /* 0x000000110a004986 */ /* 0x0007e2000c10111a */
[----:B-1----:R-:W-:Y:S01]  /*d490*/  ISETP.LT.AND P2, PT, R18, UR6, !P0 ;  /* 0x0000000612007c0c */ /* 0x002fe2000c741270 */
[----:B------:R-:W1:Y:S01]  /*d4a0*/  LDCU UR6, c[0x0][0x39c] ;  /* 0x00007380ff0677ac */ /* 0x000e620008000800 */
[----:B------:R-:W-:Y:S01]  /*d4b0*/  IADD3 R2, P4, PT, R0, R30, RZ ;  /* 0x0000001e00027210 */ /* 0x000fe20007f9e0ff */
[----:B------:R4:W-:Y:S01]  /*d4c0*/  @P6 STG.E.U8 desc[UR26][R8.64], R19 ;  /* 0x0000001308006986 */ /* 0x0009e2000c10111a */
[----:B------:R-:W-:-:S02]  /*d4d0*/  LOP3.LUT R18, R147, 0x52, RZ, 0xfc, !PT ;  /* 0x0000005293127812 */ /* 0x000fc400078efcff */
[-C--:B------:R-:W-:Y:S02]  /*d4e0*/  LEA.HI.X.SX32 R3, R0, R31.reuse, 0x1, P4 ;  /* 0x0000001f00037211 */ /* 0x080fe400020f0eff */
[----:B0-----:R-:W-:Y:S01]  /*d4f0*/  ISETP.LT.AND P4, PT, R18, UR4, !P0 ;  /* 0x0000000412007c0c */ /* 0x001fe2000c781270 */
[----:B------:R-:W0:Y:S01]  /*d500*/  LDCU UR4, c[0x0][0x39c] ;  /* 0x00007380ff0477ac */ /* 0x000e220008000800 */
[----:B------:R-:W-:Y:S02]  /*d510*/  LOP3.LUT R0, R147, 0x54, RZ, 0xfc, !PT ;  /* 0x0000005493007812 */ /* 0x000fe400078efcff */
[CC--:B---3--:R-:W-:Y:S02]  /*d520*/  IADD3 R10, P6, PT, R16.reuse, R30.reuse, RZ ;  /* 0x0000001e100a7210 */ /* 0x0c8fe40007fde0ff */
[----:B------:R-:W-:Y:S02]  /*d530*/  PRMT R17, R25, 0x7772, RZ ;  /* 0x0000777219117816 */ /* 0x000fe400000000ff */
[----:B------:R-:W-:Y:S01]  /*d540*/  LEA.HI.X.SX32 R11, R16, R31, 0x1, P6 ;  /* 0x0000001f100b7211 */ /* 0x000fe200030f0eff */
[----:B------:R-:W-:Y:S01]  /*d550*/  IMAD R16, R29, 0x2, R16 ;  /* 0x000000021d107824 */ /* 0x000fe200078e0210 */
[----:B------:R-:W-:Y:S01]  /*d560*/  PRMT R25, R25, 0x7773, RZ ;  /* 0x0000777319197816 */ /* 0x000fe200000000ff */
[----:B------:R3:W-:Y:S01]  /*d570*/  @P5 STG.E.U8 desc[UR26][R2.64], R17 ;  /* 0x0000001102005986 */ /* 0x0007e2000c10111a */
[----:B--2---:R-:W-:Y:S01]  /*d580*/  ISETP.LT.AND P5, PT, R0, UR5, !P0 ;  /* 0x0000000500007c0c */ /* 0x004fe2000c7a1270 */
[----:B------:R-:W2:Y:S01]  /*d590*/  LDCU UR5, c[0x0][0x39c] ;  /* 0x00007380ff0577ac */ /* 0x000ea20008000800 */
[----:B------:R-:W-:Y:S01]  /*d5a0*/  IMAD R0, R29, 0x2, R16 ;  /* 0x000000021d007824 */ /* 0x000fe200078e0210 */
[----:B------:R5:W-:Y:S01]  /*d5b0*/  @P3 STG.E.U8 desc[UR26][R10.64], R25 ;  /* 0x000000190a003986 */ /* 0x000be2000c10111a */
[----:B----4-:R-:W-:-:S02]  /*d5c0*/  IADD3 R8, P3, PT, R16, R30, RZ ;  /* 0x0000001e10087210 */ /* 0x010fc40007f7e0ff */
[C---:B------:R-:W-:Y:S02]  /*d5d0*/  LOP3.LUT R18, R147.reuse, 0x56, RZ, 0xfc, !PT ;  /* 0x0000005693127812 */ /* 0x040fe400078efcff */
[-C--:B------:R-:W-:Y:S02]  /*d5e0*/  LEA.HI.X.SX32 R9, R16, R31.reuse, 0x1, P3 ;  /* 0x0000001f10097211 */ /* 0x080fe400018f0eff */
[----:B------:R-:W-:Y:S02]  /*d5f0*/  PRMT R19, R26, 0x7770, RZ ;  /* 0x000077701a137816 */ /* 0x000fe400000000ff */
[CC--:B---3--:R-:W-:Y:S02]  /*d600*/  IADD3 R2, P6, PT, R0.reuse, R30.reuse, RZ ;  /* 0x0000001e00027210 */ /* 0x0c8fe40007fde0ff */
[----:B------:R-:W-:Y:S01]  /*d610*/  LOP3.LUT R16, R147, 0x58, RZ, 0xfc, !PT ;  /* 0x0000005893107812 */ /* 0x000fe200078efcff */
[----:B------:R3:W-:Y:S01]  /*d620*/  @P2 STG.E.U8 desc[UR26][R8.64], R19 ;  /* 0x0000001308002986 */ /* 0x0007e2000c10111a */
[----:B------:R-:W-:Y:S01]  /*d630*/  LEA.HI.X.SX32 R3, R0, R31, 0x1, P6 ;  /* 0x0000001f00037211 */ /* 0x000fe200030f0eff */
[C---:B------:R-:W-:Y:S01]  /*d640*/  IMAD R0, R29.reuse, 0x2, R0 ;  /* 0x000000021d007824 */ /* 0x040fe200078e0200 */
[----:B0-----:R-:W-:Y:S01]  /*d650*/  ISETP.LT.AND P3, PT, R18, UR4, !P0 ;  /* 0x0000000412007c0c */ /* 0x001fe2000c761270 */
[----:B------:R-:W0:Y:S01]  /*d660*/  LDCU UR4, c[0x0][0x39c] ;  /* 0x00007380ff0477ac */ /* 0x000e220008000800 */
[----:B-----5:R-:W-:Y:S01]  /*d670*/  PRMT R11, R26, 0x7771, RZ ;  /* 0x000077711a0b7816 */ /* 0x020fe200000000ff */
[----:B------:R-:W-:Y:S01]  /*d680*/  IMAD R10, R29, 0x2, R0 ;  /* 0x000000021d0a7824 */ /* 0x000fe200078e0200 */
[----:B-1----:R-:W-:Y:S01]  /*d690*/  ISETP.LT.AND P2, PT, R16, UR6, !P0 ;  /* 0x0000000610007c0c */ /* 0x002fe2000c741270 */
[----:B------:R-:W1:Y:S01]  /*d6a0*/  LDCU UR6, c[0x0][0x39c] ;  /* 0x00007380ff0677ac */ /* 0x000e620008000800 */
[----:B------:R-:W-:Y:S01]  /*d6b0*/  LOP3.LUT R17, R147, 0x5a, RZ, 0xfc, !PT ;  /* 0x0000005a93117812 */ /* 0x000fe200078efcff */
[----:B------:R4:W-:Y:S01]  /*d6c0*/  @P4 STG.E.U8 desc[UR26][R2.64], R11 ;  /* 0x0000000b02004986 */ /* 0x0009e2000c10111a */
[----:B------:R-:W-:-:S02]  /*d6d0*/  IADD3 R16, P6, PT, R0, R30, RZ ;  /* 0x0000001e00107210 */ /* 0x000fc40007fde0ff */
[----:B--2---:R-:W-:Y:S01]  /*d6e0*/  ISETP.LT.AND P4, PT, R17, UR5, !P0 ;  /* 0x0000000511007c0c */ /* 0x004fe2000c781270 */
[----:B------:R-:W2:Y:S01]  /*d6f0*/  LDCU UR5, c[0x0][0x39c] ;  /* 0x00007380ff0577ac */ /* 0x000ea20008000800 */
[-C--:B------:R-:W-:Y:S01]  /*d700*/  LEA.HI.X.SX32 R17, R0, R31.reuse, 0x1, P6 ;  /* 0x0000001f00117211 */ /* 0x080fe200030f0eff */
[C---:B------:R-:W-:Y:S01]  /*d710*/  IMAD R0, R29.reuse, 0x2, R10 ;  /* 0x000000021d007824 */ /* 0x040fe200078e020a */
[----:B------:R-:W-:Y:S02]  /*d720*/  IADD3 R18, P6, PT, R10, R30, RZ ;  /* 0x0000001e0a127210 */ /* 0x000fe40007fde0ff */
[----:B------:R-:W-:Y:S01]  /*d730*/  PRMT R35, R26, 0x7772, RZ ;  /* 0x000077721a237816 */ /* 0x000fe200000000ff */
[----:B------:R-:W-:Y:S01]  /*d740*/  IMAD R24, R29, 0x2, R0 ;  /* 0x000000021d187824 */ /* 0x000fe200078e0200 */
[----:B---3--:R-:W-:Y:S02]  /*d750*/  LEA.HI.X.SX32 R19, R10, R31, 0x1, P6 ;  /* 0x0000001f0a137211 */ /* 0x008fe400030f0eff */
[----:B------:R-:W-:Y:S01]  /*d760*/  PRMT R33, R26, 0x7773, RZ ;  /* 0x000077731a217816 */ /* 0x000fe200000000ff */
[----:B------:R3:W-:Y:S01]  /*d770*/  @P5 STG.E.U8 desc[UR26][R16.64], R35 ;  /* 0x0000002310005986 */ /* 0x0007e2000c10111a */
[----:B------:R-:W-:-:S02]  /*d780*/  LOP3.LUT R8, R147, 0x5c, RZ, 0xfc, !PT ;  /* 0x0000005c93087812 */ /* 0x000fc400078efcff */
[----:B------:R-:W-:Y:S01]  /*d790*/  PRMT R25, R27, 0x7770, RZ ;  /* 0x000077701b197816 */ /* 0x000fe200000000ff */
[----:B------:R5:W-:Y:S01]  /*d7a0*/  @P3 STG.E.U8 desc[UR26][R18.64], R33 ;  /* 0x0000002112003986 */ /* 0x000be2000c10111a */
[-C--:B----4-:R-:W-:Y:S02]  /*d7b0*/  IADD3 R2, P3, PT, R0, R30.reuse, RZ ;  /* 0x0000001e00027210 */ /* 0x090fe40007f7e0ff */
[----:B0-----:R-:W-:Y:S01]  /*d7c0*/  ISETP.LT.AND P5, PT, R8, UR4, !P0 ;  /* 0x0000000408007c0c */ /* 0x001fe2000c7a1270 */
[----:B------:R-:W0:Y:S01]  /*d7d0*/  LDCU UR4, c[0x0][0x39c] ;  /* 0x00007380ff0477ac */ /* 0x000e220008000800 */
[----:B------:R-:W4:Y:S01]  /*d7e0*/  LDS.128 R8, [R28+UR13] ;  /* 0x0000000d1c087984 */ /* 0x000f220008000c00 */
[-C--:B------:R-:W-:Y:S02]  /*d7f0*/  LEA.HI.X.SX32 R3, R0, R31.reuse, 0x1, P3 ;  /* 0x0000001f00037211 */ /* 0x080fe400018f0eff */
[----:B------:R-:W-:Y:S02]  /*d800*/  LOP3.LUT R0, R147, 0x60, RZ, 0xfc, !PT ;  /* 0x0000006093007812 */ /* 0x000fe400078efcff */
[----:B---3--:R-:W-:Y:S01]  /*d810*/  IADD3 R16, P6, PT, R24, R30, RZ ;  /* 0x0000001e18107210 */ /* 0x008fe20007fde0ff */
[----:B------:R3:W-:Y:S01]  /*d820*/  @P2 STG.E.U8 desc[UR26][R2.64], R25 ;  /* 0x0000001902002986 */ /* 0x0007e2000c10111a */
[----:B--2---:R-:W-:Y:S01]  /*d830*/  ISETP.LT.AND P2, PT, R0, UR5, !P0 ;  /* 0x0000000500007c0c */ /* 0x004fe2000c741270 */
[----:B------:R-:W2:Y:S01]  /*d840*/  LDCU UR5, c[0x0][0x39c] ;  /* 0x00007380ff0577ac */ /* 0x000ea20008000800 */
[----:B------:R-:W-:Y:S01]  /*d850*/  LEA.HI.X.SX32 R17, R24, R31, 0x1, P6 ;  /* 0x0000001f18117211 */ /* 0x000fe200030f0eff */
[----:B------:R-:W-:Y:S01]  /*d860*/  IMAD R24, R29, 0x2, R24 ;  /* 0x000000021d187824 */ /* 0x000fe200078e0218 */
[----:B-----5:R-:W-:-:S02]  /*d870*/  PRMT R33, R27, 0x7771, RZ ;  /* 0x000077711b217816 */ /* 0x020fc400000000ff */
[C---:B------:R-:W-:Y:S02]  /*d880*/  LOP3.LUT R0, R147.reuse, 0x62, RZ, 0xfc, !PT ;  /* 0x0000006293007812 */ /* 0x040fe400078efcff */
[----:B------:R-:W-:Y:S01]  /*d890*/  IADD3 R18, P6, PT, R24, R30, RZ ;  /* 0x0000001e18127210 */ /* 0x000fe20007fde0ff */
[----:B------:R5:W-:Y:S01]  /*d8a0*/  @P4 STG.E.U8 desc[UR26][R16.64], R33 ;  /* 0x0000002110004986 */ /* 0x000be2000c10111a */
[----:B------:R-:W-:Y:S02]  /*d8b0*/  LOP3.LUT R26, R147, 0x5e, RZ, 0xfc, !PT ;  /* 0x0000005e931a7812 */ /* 0x000fe400078efcff */
[----:B0-----:R-:W-:Y:S01]  /*d8c0*/  ISETP.LT.AND P4, PT, R0, UR4, !P0 ;  /* 0x0000000400007c0c */ /* 0x001fe2000c781270 */
[----:B------:R-:W0:Y:S01]  /*d8d0*/  LDCU UR4, c[0x0][0x39c] ;  /* 0x00007380ff0477ac */ /* 0x000e220008000800 */
[----:B---3--:R-:W-:Y:S01]  /*d8e0*/  PRMT R25, R27, 0x7773, RZ ;  /* 0x000077731b197816 */ /* 0x008fe200000000ff */
[----:B------:R-:W-:Y:S01]  /*d8f0*/  IMAD R0, R29, 0x2, R24 ;  /* 0x000000021d007824 */ /* 0x000fe200078e0218 */
[----:B------:R-:W-:-:S02]  /*d900*/  LEA.HI.X.SX32 R19, R24, R31, 0x1, P6 ;  /* 0x0000001f18137211 */ /* 0x000fc400030f0eff */
[----:B------:R-:W-:Y:S01]  /*d910*/  PRMT R27, R27, 0x7772, RZ ;  /* 0x000077721b1b7816 */ /* 0x000fe200000000ff */
[----:B------:R-:W-:Y:S01]  /*d920*/  IMAD R24, R29, 0x2, R0 ;  /* 0x000000021d187824 */ /* 0x000fe200078e0200 */
[----:B-1----:R-:W-:Y:S01]  /*d930*/  ISETP.LT.AND P3, PT, R26, UR6, !P0 ;  /* 0x000000061a007c0c */ /* 0x002fe2000c761270 */
[----:B------:R-:W1:Y:S01]  /*d940*/  LDCU UR6, c[0x0][0x39c] ;  /* 0x00007380ff0677ac */ /* 0x000e620008000800 */
[----:B------:R-:W-:Y:S01]  /*d950*/  LOP3.LUT R26, R147, 0x64, RZ, 0xfc, !PT ;  /* 0x00000064931a7812 */ /* 0x000fe200078efcff */
[----:B------:R3:W-:Y:S01]  /*d960*/  @P5 STG.E.U8 desc[UR26][R18.64], R27 ;  /* 0x0000001b12005986 */ /* 0x0007e2000c10111a */
[----:B------:R-:W-:Y:S02]  /*d970*/  IADD3 R2, P6, PT, R0, R30, RZ ;  /* 0x0000001e00027210 */ /* 0x000fe40007fde0ff */
[----:B--2---:R-:W-:Y:S01]  /*d980*/  ISETP.LT.AND P5, PT, R26, UR5, !P0 ;  /* 0x000000051a007c0c */ /* 0x004fe2000c7a1270 */
[----:B------:R-:W2:Y:S01]  /*d990*/  LDCU UR5, c[0x0][0x39c] ;  /* 0x00007380ff0577ac */ /* 0x000ea20008000800 */
[----:B------:R-:W-:Y:S01]  /*d9a0*/  LEA.HI.X.SX32 R3, R0, R31, 0x1, P6 ;  /* 0x0000001f00037211 */ /* 0x000fe200030f0eff */
[----:B------:R-:W-:Y:S01]  /*d9b0*/  IMAD R0, R29, 0x2, R24 ;  /* 0x000000021d007824 */ /* 0x000fe200078e0218 */
[----:B------:R-:W-:-:S02]  /*d9c0*/  LOP3.LUT R26, R147, 0x66, RZ, 0xfc, !PT ;  /* 0x00000066931a7812 */ /* 0x000fc400078efcff */
[-C--:B-----5:R-:W-:Y:S01]  /*d9d0*/  IADD3 R16, P6, PT, R24, R30.reuse, RZ ;  /* 0x0000001e18107210 */ /* 0x0a0fe20007fde0ff */
[----:B------:R5:W-:Y:S01]  /*d9e0*/  @P3 STG.E.U8 desc[UR26][R2.64], R25 ;  /* 0x0000001902003986 */ /* 0x000be2000c10111a */
[----:B0-----:R-:W-:Y:S01]  /*d9f0*/  ISETP.LT.AND P3, PT, R26, UR4, !P0 ;  /* 0x000000041a007c0c */ /* 0x001fe2000c761270 */
[----:B------:R-:W0:Y:S01]  /*da00*/  LDCU UR4, c[0x0][0x39c] ;  /* 0x00007380ff0477ac */ /* 0x000e220008000800 */
[-C--:B------:R-:W-:Y:S01]  /*da10*/  LEA.HI.X.SX32 R17, R24, R31.reuse, 0x1, P6 ;  /* 0x0000001f18117211 */ /* 0x080fe200030f0eff */
[----:B------:R-:W-:Y:S01]  /*da20*/  IMAD R24, R29, 0x2, R0 ;  /* 0x000000021d187824 */ /* 0x000fe200078e0200 */
[----:B----4-:R-:W-:Y:S02]  /*da30*/  PRMT R33, R8, 0x7770, RZ ;  /* 0x0000777008217816 */ /* 0x010fe400000000ff */
[C---:B---3--:R-:W-:Y:S02]  /*da40*/  IADD3 R18, P6, PT, R0.reuse, R30, RZ ;  /* 0x0000001e00127210 */ /* 0x048fe40007fde0ff */
[----:B------:R-:W-:Y:S01]  /*da50*/  LOP3.LUT R26, R147, 0x68, RZ, 0xfc, !PT ;  /* 0x00000068931a7812 */ /* 0x000fe200078efcff */
[----:B------:R3:W-:Y:S01]  /*da60*/  @P2 STG.E.U8 desc[UR26][R16.64], R33 ;  /* 0x0000002110002986 */ /* 0x0007e2000c10111a */
[----:B------:R-:W-:Y:S01]  /*da70*/  LEA.HI.X.SX32 R19, R0, R31, 0x1, P6 ;  /* 0x0000001f00137211 */ /* 0x000fe200030f0eff */
[----:B------:R-:W-:Y:S01]  /*da80*/  IMAD R0, R29, 0x2, R24 ;  /* 0x000000021d007824 */ /* 0x000fe200078e0218 */
[----:B-----5:R-:W-:-:S02]  /*da90*/  PRMT R25, R8, 0x7771, RZ ;  /* 0x0000777108197816 */ /* 0x020fc400000000ff */
[----:B--2---:R-:W-:Y:S01]  /*daa0*/  ISETP.LT.AND P2, PT, R26, UR5, !P0 ;  /* 0x000000051a007c0c */ /* 0x004fe2000c741270 */
[----:B------:R-:W2:Y:S01]  /*dab0*/  LDCU UR5, c[0x0][0x39c] ;  /* 0x00007380ff0577ac */ /* 0x000ea20008000800 */
[CC--:B------:R-:W-:Y:S01]  /*dac0*/  IADD3 R2, P6, PT, R24.reuse, R30.reuse, RZ ;  /* 0x0000001e18027210 */ /* 0x0c0fe20007fde0ff */
[----:B------:R4:W-:Y:S01]  /*dad0*/  @P4 STG.E.U8 desc[UR26][R18.64], R25 ;  /* 0x0000001912004986 */ /* 0x0009e2000c10111a */
[----:B------:R-:W-:Y:S02]  /*dae0*/  LOP3.LUT R26, R147, 0x6a, RZ, 0xfc, !PT ;  /* 0x0000006a931a7812 */ /* 0x000fe400078efcff */
[----:B------:R-:W-:Y:S01]  /*daf0*/  LEA.HI.X.SX32 R3, R24, R31, 0x1, P6 ;  /* 0x0000001f18037211 */ /* 0x000fe200030f0eff */
[----:B------:R-:W-:Y:S01]  /*db00*/  IMAD R24, R29, 0x2, R0 ;  /* 0x000000021d187824 */ /* 0x000fe200078e0200 */
[----:B------:R-:W-:Y:S02]  /*db10*/  PRMT R27, R8, 0x7772, RZ ;  /* 0x00007772081b7816 */ /* 0x000fe400000000ff */
[----:B-1----:R-:W-:Y:S01]  /*db20*/  ISETP.LT.AND P4, PT, R26, UR6, !P0 ;  /* 0x000000061a007c0c */ /* 0x002fe2000c781270 */
[----:B------:R-:W1:Y:S01]  /*db30*/  LDCU UR6, c[0x0][0x39c] ;  /* 0x00007380ff0677ac */ /* 0x000e620008000800 */
[----:B------:R-:W-:Y:S01]  /*db40*/  LOP3.LUT R26, R147, 0x6c, RZ, 0xfc, !PT ;  /* 0x0000006c931a7812 */ /* 0x000fe200078efcff */
[----:B------:R5:W-:Y:S01]  /*db50*/  @P5 STG.E.U8 desc[UR26][R2.64], R27 ;  /* 0x0000001b02005986 */ /* 0x000be2000c10111a */
[----:B---3--:R-:W-:-:S02]  /*db60*/  IADD3 R16, P6, PT, R0, R30, RZ ;  /* 0x0000001e00107210 */ /* 0x008fc40007fde0ff */
[----:B0-----:R-:W-:Y:S01]  /*db70*/  ISETP.LT.AND P5, PT, R26, UR4, !P0 ;  /* 0x000000041a007c0c */ /* 0x001fe2000c7a1270 */
[----:B------:R-:W0:Y:S01]  /*db80*/  LDCU UR4, c[0x0][0x39c] ;  /* 0x00007380ff0477ac */ /* 0x000e220008000800 */
[-C--:B------:R-:W-:Y:S01]  /*db90*/  LEA.HI.X.SX32 R17, R0, R31.reuse, 0x1, P6 ;  /* 0x0000001f00117211 */ /* 0x080fe200030f0eff */
[----:B------:R-:W-:Y:S01]  /*dba0*/  IMAD R0, R29, 0x2, R24 ;  /* 0x000000021d007824 */ /* 0x000fe200078e0218 */
[----:B----4-:R-:W-:Y:S02]  /*dbb0*/  PRMT R25, R8, 0x7773, RZ ;  /* 0x0000777308197816 */ /* 0x010fe400000000ff */
[----:B------:R-:W-:Y:S02]  /*dbc0*/  LOP3.LUT R8, R147, 0x6e, RZ, 0xfc, !PT ;  /* 0x0000006e93087812 */ /* 0x000fe400078efcff */
[----:B------:R-:W-:Y:S01]  /*dbd0*/  IADD3 R18, P6, PT, R24, R30, RZ ;  /* 0x0000001e18127210 */ /* 0x000fe20007fde0ff */
[----:B------:R3:W-:Y:S01]  /*dbe0*/  @P3 STG.E.U8 desc[UR26][R16.64], R25 ;  /* 0x0000001910003986 */ /* 0x0007e2000c10111a */
[----:B--2---:R-:W-:Y:S01]  /*dbf0*/  ISETP.LT.AND P3, PT, R8, UR5, !P0 ;  /* 0x0000000508007c0c */ /* 0x004fe2000c761270 */
[----:B------:R-:W2:Y:S01]  /*dc00*/  LDCU UR5, c[0x0][0x39c] ;  /* 0x00007380ff0577ac */ /* 0x000ea20008000800 */
[----:B------:R-:W-:Y:S01]  /*dc10*/  LEA.HI.X.SX32 R19, R24, R31, 0x1, P6 ;  /* 0x0000001f18137211 */ /* 0x000fe200030f0eff */
[----:B------:R-:W-:Y:S01]  /*dc20*/  IMAD R8, R29, 0x2, R0 ;  /* 0x000000021d087824 */ /* 0x000fe200078e0200 */
[----:B-----5:R-:W-:-:S02]  /*dc30*/  PRMT R27, R9, 0x7770, RZ ;  /* 0x00007770091b7816 */ /* 0x020fc400000000ff */
[CC--:B------:R-:W-:Y:S02]  /*dc40*/  IADD3 R2, P6, PT, R0.reuse, R30.reuse, RZ ;  /* 0x0000001e00027210 */ /* 0x0c0fe40007fde0ff */
[----:B------:R-:W-:Y:S01]  /*dc50*/  LOP3.LUT R24, R147, 0x70, RZ, 0xfc, !PT ;  /* 0x0000007093187812 */ /* 0x000fe200078efcff */
[----:B------:R4:W-:Y:S01]  /*dc60*/  @P2 STG.E.U8 desc[UR26][R18.64], R27 ;  /* 0x0000001b12002986 */ /* 0x0009e2000c10111a */
[----:B------:R-:W-:Y:S01]  /*dc70*/  LEA.HI.X.SX32 R3, R0, R31, 0x1, P6 ;  /* 0x0000001f00037211 */ /* 0x000fe200030f0eff */
[----:B------:R-:W-:Y:S01]  /*dc80*/  IMAD R0, R29, 0x2, R8 ;  /* 0x000000021d007824 */ /* 0x000fe200078e0208 */
[----:B---3--:R-:W-:Y:S02]  /*dc90*/  PRMT R25, R9, 0x7771, RZ ;  /* 0x0000777109197816 */ /* 0x008fe400000000ff */
[----:B0-----:R-:W-:Y:S01]  /*dca0*/  ISETP.LT.AND P2, PT, R24, UR4, !P0 ;  /* 0x0000000418007c0c */ /* 0x001fe2000c741270 */
[----:B------:R-:W0:Y:S01]  /*dcb0*/  LDCU UR4, c[0x0][0x39c] ;  /* 0x00007380ff0477ac */ /* 0x000e220008000800 */
[----:B------:R-:W-:Y:S01]  /*dcc0*/  IADD3 R16, P6, PT, R8, R30, RZ ;  /* 0x0000001e08107210 */ /* 0x000fe20007fde0ff */
[----:B------:R3:W-:Y:S01]  /*dcd0*/  @P4 STG.E.U8 desc[UR26][R2.64], R25 ;  /* 0x0000001902004986 */ /* 0x0007e2000c10111a */
[----:B------:R-:W-:-:S02]  /*dce0*/  LOP3.LUT R24, R147, 0x72, RZ, 0xfc, !PT ;  /* 0x0000007293187812 */ /* 0x000fc400078efcff */
[-C--:B------:R-:W-:Y:S01]  /*dcf0*/  LEA.HI.X.SX32 R17, R8, R31.reuse, 0x1, P6 ;  /* 0x0000001f08117211 */ /* 0x080fe200030f0eff */
[----:B------:R-:W-:Y:S01]  /*dd00*/  IMAD R8, R29, 0x2, R0 ;  /* 0x000000021d087824 */ /* 0x000fe200078e0200 */
[----:B----4-:R-:W-:Y:S02]  /*dd10*/  PRMT R27, R9, 0x7772, RZ ;  /* 0x00007772091b7816 */ /* 0x010fe400000000ff */
[----:B-1----:R-:W-:Y:S01]  /*dd20*/  ISETP.LT.AND P4, PT, R24, UR6, !P0 ;  /* 0x0000000618007c0c */ /* 0x002fe2000c781270 */
[----:B------:R-:W1:Y:S01]  /*dd30*/  LDCU UR6, c[0x0][0x39c] ;  /* 0x00007380ff0677ac */ /* 0x000e620008000800 */
[----:B------:R-:W-:Y:S01]  /*dd40*/  LOP3.LUT R24, R147, 0x74, RZ, 0xfc, !PT ;  /* 0x0000007493187812 */ /* 0x000fe200078efcff */
[----:B------:R4:W-:Y:S01]  /*dd50*/  @P5 STG.E.U8 desc[UR26][R16.64], R27 ;  /* 0x0000001b10005986 */ /* 0x0009e2000c10111a */
[-C--:B------:R-:W-:Y:S02]  /*dd60*/  IADD3 R18, P6, PT, R0, R30.reuse, RZ ;  /* 0x0000001e00127210 */ /* 0x080fe40007fde0ff */
[----:B--2---:R-:W-:Y:S01]  /*dd70*/  ISETP.LT.AND P5, PT, R24, UR5, !P0 ;  /* 0x0000000518007c0c */ /* 0x004fe2000c7a1270 */
[----:B------:R-:W2:Y:S01]  /*dd80*/  LDCU UR5, c[0x0][0x39c] ;  /* 0x00007380ff0577ac */ /* 0x000ea20008000800 */
[----:B------:R-:W-:Y:S01]  /*dd90*/  LEA.HI.X.SX32 R19, R0, R31, 0x1, P6 ;  /* 0x0000001f00137211 */ /* 0x000fe200030f0eff */
[----:B------:R-:W-:Y:S01]  /*dda0*/  IMAD R0, R29, 0x2, R8 ;  /* 0x000000021d007824 */ /* 0x000fe200078e0208 */
[----:B---3--:R-:W-:-:S02]  /*ddb0*/  IADD3 R2, P6, PT, R8, R30, RZ ;  /* 0x0000001e08027210 */ /* 0x008fc40007fde0ff */
[----:B------:R-:W-:Y:S02]  /*ddc0*/  PRMT R25, R9, 0x7773, RZ ;  /* 0x0000777309197816 */ /* 0x000fe400000000ff */
[----:B------:R-:W-:Y:S02]  /*ddd0*/  LEA.HI.X.SX32 R3, R8, R31, 0x1, P6 ;  /* 0x0000001f08037211 */ /* 0x000fe400030f0eff */
[----:B----4-:R-:W-:Y:S01]  /*dde0*/  PRMT R27, R10, 0x7770, RZ ;  /* 0x000077700a1b7816 */ /* 0x010fe200000000ff */
[----:B------:R3:W-:Y:S01]  /*ddf0*/  @P3 STG.E.U8 desc[UR26][R18.64], R25 ;  /* 0x0000001912003986 */ /* 0x0007e2000c10111a */
[C---:B------:R-:W-:Y:S02]  /*de00*/  LOP3.LUT R9, R147.reuse, 0x76, RZ, 0xfc, !PT ;  /* 0x0000007693097812 */ /* 0x040fe400078efcff */
[----:B------:R-:W-:Y:S01]  /*de10*/  LOP3.LUT R16, R147, 0x78, RZ, 0xfc, !PT ;  /* 0x0000007893107812 */ /* 0x000fe200078efcff */
[----:B------:R4:W-:Y:S01]  /*de20*/  @P2 STG.E.U8 desc[UR26][R2.64], R27 ;  /* 0x0000001b02002986 */ /* 0x0009e2000c10111a */
[----:B0-----:R-:W-:Y:S01]  /*de30*/  ISETP.LT.AND P3, PT, R9, UR4, !P0 ;  /* 0x0000000409007c0c */ /* 0x001fe2000c761270 */
[----:B------:R-:W0:Y:S01]  /*de40*/  LDCU UR4, c[0x0][0x39c] ;  /* 0x00007380ff0477ac */ /* 0x000e220008000800 */
[----:B------:R-:W-:-:S04]  /*de50*/  IADD3 R8, P2, PT, R0, R30, RZ ;  /* 0x0000001e00087210 */ /* 0x000fc80007f5e0ff */
[-C--:B------:R-:W-:Y:S01]  /*de60*/  LEA.HI.X.SX32 R9, R0, R31.reuse, 0x1, P2 ;  /* 0x0000001f00097211 */ /* 0x080fe200010f0eff */
[C---:B---3--:R-:W-:Y:S01]  /*de70*/  IMAD R18, R29.reuse, 0x2, R0 ;  /* 0x000000021d127824 */ /* 0x048fe200078e0200 */
[----:B--2---:R-:W-:Y:S01]  /*de80*/  ISETP.LT.AND P2, PT, R16, UR5, !P0 ;  /* 0x0000000510007c0c */ /* 0x004fe2000c741270 */
[----:B------:R-:W2:Y:S01]  /*de90*/  LDCU UR5, c[0x0][0x39c] ;  /* 0x00007380ff0577ac */ /* 0x000ea20008000800 */
[----:B------:R-:W-:Y:S02]  /*dea0*/  PRMT R25, R10, 0x7771, RZ ;  /* 0x000077710a197816 */ /* 0x000fe400000000ff */
[----:B------:R-:W-:Y:S02]  /*deb0*/  IADD3 R16, P6, PT, R18, R30, RZ ;  /* 0x0000001e12107210 */ /* 0x000fe40007fde0ff */
[----:B------:R-:W-:Y:S01]  /*dec0*/  PRMT R19, R10, 0x7772, RZ ;  /* 0x000077720a137816 */ /* 0x000fe200000000ff */
[----:B------:R3:W-:Y:S01]  /*ded0*/  @P4 STG.E.U8 desc[UR26][R8.64], R25 ;  /* 0x0000001908004986 */ /* 0x0007e2000c10111a */
[----:B------:R-:W-:Y:S01]  /*dee0*/  LEA.HI.X.SX32 R17, R18, R31, 0x1, P6 ;  /* 0x0000001f12117211 */ /* 0x000fe200030f0eff */
[----:B------:R-:W-:Y:S01]  /*def0*/  IMAD R18, R29, 0x2, R18 ;  /* 0x000000021d127824 */ /* 0x000fe200078e0212 */
[----:B------:R-:W-:-:S02]  /*df00*/  LOP3.LUT R0, R147, 0x7a, RZ, 0xfc, !PT ;  /* 0x0000007a93007812 */ /* 0x000fc400078efcff */
[----:B----4-:R-:W-:Y:S01]  /*df10*/  LOP3.LUT R3, R147, 0x7c, RZ, 0xfc, !PT ;  /* 0x0000007c93037812 */ /* 0x010fe200078efcff */
[----:B------:R4:W-:Y:S01]  /*df20*/  @P5 STG.E.U8 desc[UR26][R16.64], R19 ;  /* 0x0000001310005986 */ /* 0x0009e2000c10111a */
[----:B-1----:R-:W-:Y:S01]  /*df30*/  ISETP.LT.AND P4, PT, R0, UR6, !P0 ;  /* 0x0000000600007c0c */ /* 0x002fe2000c781270 */
[----:B------:R-:W-:Y:S01]  /*df40*/  IMAD R0, R29, 0x2, R18 ;  /* 0x000000021d007824 */ /* 0x000fe200078e0212 */
[CC--:B------:R-:W-:Y:S01]  /*df50*/  IADD3 R2, P5, PT, R18.reuse, R30.reuse, RZ ;  /* 0x0000001e12027210 */ /* 0x0c0fe20007fbe0ff */
[----:B------:R-:W1:Y:S01]  /*df60*/  LDCU UR6, c[0x0][0x39c] ;  /* 0x00007380ff0677ac */ /* 0x000e620008000800 */
[----:B0-----:R-:W-:Y:S02]  /*df70*/  ISETP.LT.AND P6, PT, R3, UR4, !P0 ;  /* 0x0000000403007c0c */ /* 0x001fe4000c7c1270 */
[----:B------:R-:W-:Y:S01]  /*df80*/  LEA.HI.X.SX32 R3, R18, R31, 0x1, P5 ;  /* 0x0000001f12037211 */ /* 0x000fe200028f0eff */
[----:B------:R-:W0:Y:S01]  /*df90*/  LDCU UR4, c[0x0][0x39c] ;  /* 0x00007380ff0477ac */ /* 0x000e220008000800 */
[----:B---3--:R-:W-:-:S02]  /*dfa0*/  IADD3 R8, P5, PT, R0, R30, RZ ;  /* 0x0000001e00087210 */ /* 0x008fc40007fbe0ff */
[----:B------:R-:W-:Y:S02]  /*dfb0*/  PRMT R27, R10, 0x7773, RZ ;  /* 0x000077730a1b7816 */ /* 0x000fe400000000ff */
[----:B------:R-:W-:Y:S02]  /*dfc0*/  PRMT R25, R11, 0x7770, RZ ;  /* 0x000077700b197816 */ /* 0x000fe400000000ff */
[----:B------:R-:W-:Y:S01]  /*dfd0*/  LEA.HI.X.SX32 R9, R0, R31, 0x1, P5 ;  /* 0x0000001f00097211 */ /* 0x000fe200028f0eff */
[----:B------:R-:W-:Y:S01]  /*dfe0*/  IMAD R0, R29, 0x2, R0 ;  /* 0x000000021d007824 */ /* 0x000fe200078e0200 */
[----:B------:R-:W-:Y:S01]  /*dff0*/  LOP3.LUT R10, R147, 0x7e, RZ, 0xfc, !PT ;  /* 0x0000007e930a7812 */ /* 0x000fe200078efcff */
[----:B------:R3:W-:Y:S01]  /*e000*/  @P3 STG.E.U8 desc[UR26][R2.64], R27 ;  /* 0x0000001b02003986 */ /* 0x0007e2000c10111a */
[----:B----4-:R-:W-:Y:S02]  /*e010*/  PRMT R19, R11, 0x7771, RZ ;  /* 0x000077710b137816 */ /* 0x010fe400000000ff */
[----:B--2---:R-:W-:Y:S01]  /*e020*/  ISETP.LT.AND P3, PT, R10, UR5, !P0 ;  /* 0x000000050a007c0c */ /* 0x004fe2000c761270 */
[----:B------:R2:W-:Y:S01]  /*e030*/  @P2 STG.E.U8 desc[UR26][R8.64], R25 ;  /* 0x0000001908002986 */ /* 0x0005e2000c10111a */
[----:B------:R-:W-:Y:S01]  /*e040*/  IADD3 R16, P2, PT, R0, R30, RZ ;  /* 0x0000001e00107210 */ /* 0x000fe20007f5e0ff */
[----:B------:R-:W4:Y:S01]  /*e050*/  LDCU UR5, c[0x0][0x39c] ;  /* 0x00007380ff0577ac */ /* 0x000f220008000800 */
[----:B------:R-:W-:-:S02]  /*e060*/  LOP3.LUT R10, R147, 0x82, RZ, 0xfc, !PT ;  /* 0x00000082930a7812 */ /* 0x000fc400078efcff */
[-C--:B------:R-:W-:Y:S01]  /*e070*/  LEA.HI.X.SX32 R17, R0, R31.reuse, 0x1, P2 ;  /* 0x0000001f00117211 */ /* 0x080fe200010f0eff */
[----:B------:R-:W-:Y:S01]  /*e080*/  IMAD R0, R29, 0x2, R0 ;  /* 0x000000021d007824 */ /* 0x000fe200078e0200 */
[----:B0-----:R-:W-:Y:S01]  /*e090*/  ISETP.LT.AND P5, PT, R10, UR4, !P0 ;  /* 0x000000040a007c0c */ /* 0x001fe2000c7a1270 */
[----:B------:R-:W0:Y:S01]  /*e0a0*/  LDCU UR4, c[0x0][0x39c] ;  /* 0x00007380ff0477ac */ /* 0x000e220008000800 */
[----:B---3--:R-:W-:Y:S01]  /*e0b0*/  PRMT R27, R11, 0x7772, RZ ;  /* 0x000077720b1b7816 */ /* 0x008fe200000000ff */
[----:B------:R3:W-:Y:S01]  /*e0c0*/  @P4 STG.E.U8 desc[UR26][R16.64], R19 ;  /* 0x0000001310004986 */ /* 0x0007e2000c10111a */
[CC--:B------:R-:W-:Y:S01]  /*e0d0*/  IADD3 R2, P4, PT, R0.reuse, R30.reuse, RZ ;  /* 0x0000001e00027210 */ /* 0x0c0fe20007f9e0ff */
[----:B------:R-:W-:Y:S01]  /*e0e0*/  IMAD R10, R29, 0x2, R0 ;  /* 0x000000021d0a7824 */ /* 0x000fe200078e0200 */
[----:B--2---:R-:W-:Y:S02]  /*e0f0*/  PRMT R25, R11, 0x7773, RZ ;  /* 0x000077730b197816 */ /* 0x004fe400000000ff */
[----:B------:R-:W-:Y:S01]  /*e100*/  LEA.HI.X.SX32 R3, R0, R31, 0x1, P4 ;  /* 0x0000001f00037211 */ /* 0x000fe200020f0eff */
[----:B------:R-:W-:Y:S01]  /*e110*/  IMAD R0, R29, 0x2, R10 ;  /* 0x000000021d007824 */ /* 0x000fe200078e020a */
[----:B------:R-:W-:-:S02]  /*e120*/  IADD3 R8, P4, PT, R10, R30, RZ ;  /* 0x0000001e0a087210 */ /* 0x000fc40007f9e0ff */
[----:B------:R-:W-:Y:S01]  /*e130*/  LOP3.LUT R11, R147, 0x84, RZ, 0xfc, !PT ;  /* 0x00000084930b7812 */ /* 0x000fe200078efcff */
[----:B------:R2:W-:Y:S01]  /*e140*/  @P6 STG.E.U8 desc[UR26][R2.64], R27 ;  /* 0x0000001b02006986 */ /* 0x0005e2000c10111a */
[----:B------:R-:W-:Y:S01]  /*e150*/  LEA.HI.X.SX32 R9, R10, R31, 0x1, P4 ;  /* 0x0000001f0a097211 */ /* 0x000fe200020f0eff */
[----:B---3--:R-:W-:Y:S01]  /*e160*/  IMAD R16, R29, 0x2, R0 ;  /* 0x000000021d107824 */ /* 0x008fe200078e0200 */
[----:B----4-:R-:W-:Y:S01]  /*e170*/  ISETP.LT.AND P4, PT, R11, UR5, !P0 ;  /* 0x000000050b007c0c */ /* 0x010fe2000c781270 */
[----:B------:R-:W3:Y:S01]  /*e180*/  LDCU UR5, c[0x0][0x39c] ;  /* 0x00007380ff0577ac */ /* 0x000ee20008000800 */
[C---:B------:R-:W-:Y:S01]  /*e190*/  LOP3.LUT R18, R147.reuse, 0x80, RZ, 0xfc, !PT ;  /* 0x0000008093127812 */ /* 0x040fe200078efcff */
[----:B------:R4:W-:Y:S01]  /*e1a0*/  @P3 STG.E.U8 desc[UR26][R8.64], R25 ;  /* 0x0000001908003986 */ /* 0x0009e2000c10111a */
[----:B------:R-:W-:Y:S02]  /*e1b0*/  LOP3.LUT R17, R147, 0x86, RZ, 0xfc, !PT ;  /* 0x0000008693117812 */ /* 0x000fe400078efcff */
[----:B-1----:R-:W-:Y:S01]  /*e1c0*/  ISETP.LT.AND P2, PT, R18, UR6, !P0 ;  /* 0x0000000612007c0c */ /* 0x002fe2000c741270 */
[----:B------:R-:W1:Y:S01]  /*e1d0*/  LDCU UR6, c[0x0][0x39c] ;  /* 0x00007380ff0677ac */ /* 0x000e620008000800 */
[----:B------:R-:W-:-:S02]  /*e1e0*/  IADD3 R10, P6, PT, R0, R30, RZ ;  /* 0x0000001e000a7210 */ /* 0x000fc40007fde0ff */
[----:B0-----:R-:W-:Y:S01]  /*e1f0*/  ISETP.LT.AND P3, PT, R17, UR4, !P0 ;  /* 0x0000000411007c0c */ /* 0x001fe2000c761270 */
[----:B------:R-:W0:Y:S01]  /*e200*/  LDCU UR4, c[0x0][0x39c] ;  /* 0x00007380ff0477ac */ /* 0x000e220008000800 */
[-C--:B------:R-:W-:Y:S01]  /*e210*/  LEA.HI.X.SX32 R11, R0, R31.reuse, 0x1, P6 ;  /* 0x0000001f000b7211 */ /* 0x080fe200030f0eff */
[----:B------:R-:W-:Y:S01]  /*e220*/  IMAD R0, R29, 0x2, R16 ;  /* 0x000000021d007824 */ /* 0x000fe200078e0210 */
[----:B------:R-:W-:Y:S02]  /*e230*/  PRMT R19, R4, 0x7770, RZ ;  /* 0x0000777004137816 */ /* 0x000fe400000000ff */
[C---:B--2---:R-:W-:Y:S02]  /*e240*/  IADD3 R2, P6, PT, R16.reuse, R30, RZ ;  /* 0x0000001e10027210 */ /* 0x044fe40007fde0ff */
[----:B------:R-:W-:Y:S01]  /*e250*/  LOP3.LUT R18, R147, 0x88, RZ, 0xfc, !PT ;  /* 0x0000008893127812 */ /* 0x000fe200078efcff */
[----:B------:R2:W-:Y:S01]  /*e260*/  @P2 STG.E.U8 desc[UR26][R10.64], R19 ;  /* 0x000000130a002986 */ /* 0x0005e2000c10111a */
[----:B------:R-:W-:Y:S01]  /*e270*/  LEA.HI.X.SX32 R3, R16, R31, 0x1, P6 ;  /* 0x0000001f10037211 */ /* 0x000fe200030f0eff */
[----:B------:R-:W-:Y:S01]  /*e280*/  IMAD R16, R29, 0x2, R0 ;  /* 0x000000021d107824 */ /* 0x000fe200078e0200 */
[----:B------:R-:W-:-:S02]  /*e290*/  PRMT R17, R4, 0x7771, RZ ;  /* 0x0000777104117816 */ /* 0x000fc400000000ff */
[----:B---3--:R-:W-:Y:S01]  /*e2a0*/  ISETP.LT.AND P2, PT, R18, UR5, !P0 ;  /* 0x0000000512007c0c */ /* 0x008fe2000c741270 */
[----:B------:R-:W3:Y:S01]  /*e2b0*/  LDCU UR5, c[0x0][0x39c] ;  /* 0x00007380ff0577ac */ /* 0x000ee20008000800 */
[CC--:B----4-:R-:W-:Y:S01]  /*e2c0*/  IADD3 R8, P6, PT, R0.reuse, R30.reuse, RZ ;  /* 0x0000001e00087210 */ /* 0x0d0fe20007fde0ff */
[----:B------:R4:W-:Y:S01]  /*e2d0*/  @P5 STG.E.U8 desc[UR26][R2.64], R17 ;  /* 0x0000001102005986 */ /* 0x0009e2000c10111a */
[----:B------:R-:W-:Y:S02]  /*e2e0*/  LOP3.LUT R18, R147, 0x8a, RZ, 0xfc, !PT ;  /* 0x0000008a93127812 */ /* 0x000fe400078efcff */
[----:B------:R-:W-:Y:S01]  /*e2f0*/  LEA.HI.X.SX32 R9, R0, R31, 0x1, P6 ;  /* 0x0000001f00097211 */ /* 0x000fe200030f0eff */
[----:B------:R-:W-:Y:S01]  /*e300*/  IMAD R0, R29, 0x2, R16 ;  /* 0x000000021d007824 */ /* 0x000fe200078e0210 */
[----:B--2---:R-:W-:Y:S02]  /*e310*/  PRMT R19, R4, 0x7772, RZ ;  /* 0x0000777204137816 */ /* 0x004fe400000000ff */
[----:B-1----:R-:W-:Y:S01]  /*e320*/  ISETP.LT.AND P5, PT, R18, UR6, !P0 ;  /* 0x0000000612007c0c */ /* 0x002fe2000c7a1270 */
[----:B------:R-:W1:Y:S01]  /*e330*/  LDCU UR6, c[0x0][0x39c] ;  /* 0x00007380ff0677ac */ /* 0x000e620008000800 */
[----:B------:R-:W-:Y:S01]  /*e340*/  LOP3.LUT R18, R147, 0x8c, RZ, 0xfc, !PT ;  /* 0x0000008c93127812 */ /* 0x000fe200078efcff */
[----:B------:R2:W-:Y:S01]  /*e350*/  @P4 STG.E.U8 desc[UR26][R8.64], R19 ;  /* 0x0000001308004986 */ /* 0x0005e2000c10111a */
[----:B------:R-:W-:-:S02]  /*e360*/  IADD3 R10, P6, PT, R16, R30, RZ ;  /* 0x0000001e100a7210 */ /* 0x000fc40007fde0ff */
[----:B0-----:R-:W-:Y:S01]  /*e370*/  ISETP.LT.AND P4, PT, R18, UR4, !P0 ;  /* 0x0000000412007c0c */ /* 0x001fe2000c781270 */
[----:B------:R-:W0:Y:S01]  /*e380*/  LDCU UR4, c[0x0][0x39c] ;  /* 0x00007380ff0477ac */ /* 0x000e220008000800 */
[-C--:B------:R-:W-:Y:S02]  /*e390*/  LEA.HI.X.SX32 R11, R16, R31.reuse, 0x1, P6 ;  /* 0x0000001f100b7211 */ /* 0x080fe400030f0eff */
[----:B----4-:R-:W-:Y:S01]  /*e3a0*/  PRMT R17, R4, 0x7773, RZ ;  /* 0x0000777304117816 */ /* 0x010fe200000000ff */
[----:B------:R-:W-:Y:S01]  /*e3b0*/  IMAD R4, R29, 0x2, R0 ;  /* 0x000000021d047824 */ /* 0x000fe200078e0200 */
[C---:B------:R-:W-:Y:S02]  /*e3c0*/  IADD3 R2, P6, PT, R0.reuse, R30, RZ ;  /* 0x0000001e00027210 */ /* 0x040fe40007fde0ff */
[----:B------:R-:W-:Y:S01]  /*e3d0*/  LOP3.LUT R16, R147, 0x8e, RZ, 0xfc, !PT ;  /* 0x0000008e93107812 */ /* 0x000fe200078efcff */
[----:B------:R4:W-:Y:S01]  /*e3e0*/  @P3 STG.E.U8 desc[UR26][R10.64], R17 ;  /* 0x000000110a003986 */ /* 0x0009e2000c10111a */
[----:B------:R-:W-:Y:S01]  /*e3f0*/  LEA.HI.X.SX32 R3, R0, R31, 0x1, P6 ;  /* 0x0000001f00037211 */ /* 0x000fe200030f0eff */
[----:B------:R-:W-:Y:S01]  /*e400*/  IMAD R0, R29, 0x2, R4 ;  /* 0x000000021d007824 */ /* 0x000fe200078e0204 */
[----:B--2---:R-:W-:-:S02]  /*e410*/  PRMT R19, R5, 0x7770, RZ ;  /* 0x0000777005137816 */ /* 0x004fc400000000ff */
[----:B---3--:R-:W-:Y:S01]  /*e420*/  ISETP.LT.AND P3, PT, R16, UR5, !P0 ;  /* 0x0000000510007c0c */ /* 0x008fe2000c761270 */
[----:B------:R-:W2:Y:S01]  /*e430*/  LDCU UR5, c[0x0][0x39c] ;  /* 0x00007380ff0577ac */ /* 0x000ea20008000800 */
[CC--:B------:R-:W-:Y:S01]  /*e440*/  IADD3 R8, P6, PT, R4.reuse, R30.reuse, RZ ;  /* 0x0000001e04087210 */ /* 0x0c0fe20007fde0ff */
[----:B------:R3:W-:Y:S01]  /*e450*/  @P2 STG.E.U8 desc[UR26][R2.64], R19 ;  /* 0x0000001302002986 */ /* 0x0007e2000c10111a */
[----:B------:R-:W-:Y:S02]  /*e460*/  LOP3.LUT R16, R147, 0x90, RZ, 0xfc, !PT ;  /* 0x0000009093107812 */ /* 0x000fe400078efcff */
[----:B------:R-:W-:Y:S01]  /*e470*/  LEA.HI.X.SX32 R9, R4, R31, 0x1, P6 ;  /* 0x0000001f04097211 */ /* 0x000fe200030f0eff */
[----:B------:R-:W-:Y:S01]  /*e480*/  IMAD R4, R29, 0x2, R0 ;  /* 0x000000021d047824 */ /* 0x000fe200078e0200 */
[----:B0-----:R-:W-:Y:S01]  /*e490*/  ISETP.LT.AND P2, PT, R16, UR4, !P0 ;  /* 0x0000000410007c0c */ /* 0x001fe2000c741270 */
[----:B------:R-:W0:Y:S01]  /*e4a0*/  LDCU UR4, c[0x0][0x39c] ;  /* 0x00007380ff0477ac */ /* 0x000e220008000800 */
[----:B----4-:R-:W-:-:S02]  /*e4b0*/  IADD3 R10, P6, PT, R0, R30, RZ ;  /* 0x0000001e000a7210 */ /* 0x010fc40007fde0ff */
[----:B------:R-:W-:Y:S02]  /*e4c0*/  PRMT R17, R5, 0x7771, RZ ;  /* 0x0000777105117816 */ /* 0x000fe400000000ff */
[----:B------:R-:W-:Y:S02]  /*e4d0*/  LOP3.LUT R16, R147, 0x92, RZ, 0xfc, !PT ;  /* 0x0000009293107812 */ /* 0x000fe400078efcff */
[-C--:B------:R-:W-:Y:S01]  /*e4e0*/  LEA.HI.X.SX32 R11, R0, R31.reuse, 0x1, P6 ;  /* 0x0000001f000b7211 */ /* 0x080fe200030f0eff */
[----:B------:R-:W-:Y:S01]  /*e4f0*/  IMAD R0, R29, 0x2, R4 ;  /* 0x000000021d007824 */ /* 0x000fe200078e0204 */
[----:B---3--:R-:W-:Y:S01]  /*e500*/  IADD3 R2, P6, PT, R4, R30, RZ ;  /* 0x0000001e04027210 */ /* 0x008fe20007fde0ff */
[----:B------:R3:W-:Y:S01]  /*e510*/  @P5 STG.E.U8 desc[UR26][R8.64], R17 ;  /* 0x0000001108005986 */ /* 0x0007e2000c10111a */
[----:B------:R-:W-:Y:S02]  /*e520*/  PRMT R19, R5, 0x7772, RZ ;  /* 0x0000777205137816 */ /* 0x000fe400000000ff */
[----:B-1----:R-:W-:Y:S01]  /*e530*/  ISETP.LT.AND P5, PT, R16, UR6, !P0 ;  /* 0x0000000610007c0c */ /* 0x002fe2000c7a1270 */
[----:B------:R-:W1:Y:S01]  /*e540*/  LDCU UR6, c[0x0][0x39c] ;  /* 0x00007380ff0677ac */ /* 0x000e620008000800 */
[----:B------:R-:W-:Y:S01]  /*e550*/  LOP3.LUT R16, R147, 0x94, RZ, 0xfc, !PT ;  /* 0x0000009493107812 */ /* 0x000fe200078efcff */
[----:B------:R4:W-:Y:S01]  /*e560*/  @P4 STG.E.U8 desc[UR26][R10.64], R19 ;  /* 0x000000130a004986 */ /* 0x0009e2000c10111a */
[----:B------:R-:W-:-:S02]  /*e570*/  LEA.HI.X.SX32 R3, R4, R31, 0x1, P6 ;  /* 0x0000001f04037211 */ /* 0x000fc400030f0eff */
[----:B------:R-:W-:Y:S02]  /*e580*/  IADD3 R4, P6, PT, R0, R30, RZ ;  /* 0x0000001e00047210 */ /* 0x000fe40007fde0ff */
[----:B--2---:R-:W-:Y:S01]  /*e590*/  ISETP.LT.AND P4, PT, R16, UR5, !P0 ;  /* 0x0000000510007c0c */ /* 0x004fe2000c781270 */
[----:B------:R-:W2:Y:S01]  /*e5a0*/  LDCU UR5, c[0x0][0x39c] ;  /* 0x00007380ff0577ac */ /* 0x000ea20008000800 */
[----:B---3--:R-:W-:Y:S02]  /*e5b0*/  PRMT R17, R5, 0x7773, RZ ;  /* 0x0000777305117816 */ /* 0x008fe400000000ff */
[----:B------:R-:W-:Y:S02]  /*e5c0*/  LOP3.LUT R8, R147, 0x96, RZ, 0xfc, !PT ;  /* 0x0000009693087812 */ /* 0x000fe400078efcff */
[----:B------:R-:W-:Y:S01]  /*e5d0*/  LEA.HI.X.SX32 R5, R0, R31, 0x1, P6 ;  /* 0x0000001f00057211 */ /* 0x000fe200030f0eff */
[----:B------:R-:W-:Y:S01]  /*e5e0*/  IMAD R0, R29, 0x2, R0 ;  /* 0x000000021d007824 */ /* 0x000fe200078e0200 */
[----:B------:R3:W-:Y:S01]  /*e5f0*/  @P3 STG.E.U8 desc[UR26][R2.64], R17 ;  /* 0x0000001102003986 */ /* 0x0007e2000c10111a */
[----:B----4-:R-:W-:-:S02]  /*e600*/  PRMT R11, R6, 0x7770, RZ ;  /* 0x00007770060b7816 */ /* 0x010fc400000000ff */
[----:B0-----:R-:W-:Y:S01]  /*e610*/  ISETP.LT.AND P3, PT, R8, UR4, !P0 ;  /* 0x0000000408007c0c */ /* 0x001fe2000c761270 */
[----:B------:R-:W0:Y:S01]  /*e620*/  LDCU UR4, c[0x0][0x39c] ;  /* 0x00007380ff0477ac */ /* 0x000e220008000800 */
[----:B------:R-:W-:Y:S01]  /*e630*/  IMAD R10, R29, 0x2, R0 ;  /* 0x000000021d0a7824 */ /* 0x000fe200078e0200 */
[----:B------:R4:W-:Y:S01]  /*e640*/  @P2 STG.E.U8 desc[UR26][R4.64], R11 ;  /* 0x0000000b04002986 */ /* 0x0009e2000c10111a */
[CC--:B------:R-:W-:Y:S02]  /*e650*/  IADD3 R8, P2, PT, R0.reuse, R30.reuse, RZ ;  /* 0x0000001e00087210 */ /* 0x0c0fe40007f5e0ff */
[----:B------:R-:W-:Y:S02]  /*e660*/  LOP3.LUT R16, R147, 0x98, RZ, 0xfc, !PT ;  /* 0x0000009893107812 */ /* 0x000fe400078efcff */
[----:B------:R-:W-:Y:S02]  /*e670*/  LEA.HI.X.SX32 R9, R0, R31, 0x1, P2 ;  /* 0x0000001f00097211 */ /* 0x000fe400010f0eff */
[----:B---3--:R-:W-:-:S02]  /*e680*/  IADD3 R2, P6, PT, R10, R30, RZ ;  /* 0x0000001e0a027210 */ /* 0x008fc40007fde0ff */
[----:B------:R-:W-:Y:S02]  /*e690*/  PRMT R17, R6, 0x7771, RZ ;  /* 0x0000777106117816 */ /* 0x000fe400000000ff */
[----:B------:R-:W-:Y:S01]  /*e6a0*/  LEA.HI.X.SX32 R3, R10, R31, 0x1, P6 ;  /* 0x0000001f0a037211 */ /* 0x000fe200030f0eff */
[----:B------:R-:W-:Y:S01]  /*e6b0*/  IMAD R10, R29, 0x2, R10 ;  /* 0x000000021d0a7824 */ /* 0x000fe200078e020a */
[----:B----4-:R-:W-:Y:S01]  /*e6c0*/  PRMT R11, R6, 0x7772, RZ ;  /* 0x00007772060b7816 */ /* 0x010fe200000000ff */
[----:B------:R3:W-:Y:S01]  /*e6d0*/  @P5 STG.E.U8 desc[UR26][R8.64], R17 ;  /* 0x0000001108005986 */ /* 0x0007e2000c10111a */
[C---:B------:R-:W-:Y:S02]  /*e6e0*/  LOP3.LUT R0, R147.reuse, 0x9a, RZ, 0xfc, !PT ;  /* 0x0000009a93007812 */ /* 0x040fe400078efcff */
[----:B--2---:R-:W-:Y:S01]  /*e6f0*/  ISETP.LT.AND P2, PT, R16, UR5, !P0 ;  /* 0x0000000510007c0c */ /* 0x004fe2000c741270 */
[----:B------:R-:W2:Y:S01]  /*e700*/  LDCU UR5, c[0x0][0x39c] ;  /* 0x00007380ff0577ac */ /* 0x000ea20008000800 */
[----:B-1----:R-:W-:Y:S01]  /*e710*/  ISETP.LT.AND P5, PT, R0, UR6, !P0 ;  /* 0x0000000600007c0c */ /* 0x002fe2000c7a1270 */
[----:B------:R1:W-:Y:S01]  /*e720*/  @P4 STG.E.U8 desc[UR26][R2.64], R11 ;  /* 0x0000000b02004986 */ /* 0x0003e2000c10111a */
[----:B------:R-:W-:Y:S01]  /*e730*/  LOP3.LUT R5, R147, 0x9c, RZ, 0xfc, !PT ;  /* 0x0000009c93057812 */ /* 0x000fe200078efcff */
[----:B------:R-:W-:Y:S01]  /*e740*/  IMAD R0, R29, 0x2, R10 ;  /* 0x000000021d007824 */ /* 0x000fe200078e020a */
[----:B------:R-:W-:Y:S01]  /*e750*/  IADD3 R4, P4, PT, R10, R30, RZ ;  /* 0x0000001e0a047210 */ /* 0x000fe20007f9e0ff */
[----:B------:R-:W4:Y:S01]  /*e760*/  LDCU UR6, c[0x0][0x39c] ;  /* 0x00007380ff0677ac */ /* 0x000f220008000800 */
[----:B0-----:R-:W-:-:S02]  /*e770*/  ISETP.LT.AND P6, PT, R5, UR4, !P0 ;  /* 0x0000000405007c0c */ /* 0x001fc4000c7c1270 */
[-C--:B------:R-:W-:Y:S01]  /*e780*/  LEA.HI.X.SX32 R5, R10, R31.reuse, 0x1, P4 ;  /* 0x0000001f0a057211 */ /* 0x080fe200020f0eff */
[----:B------:R-:W0:Y:S01]  /*e790*/  LDCU UR4, c[0x0][0x39c] ;  /* 0x00007380ff0477ac */ /* 0x000e220008000800 */
[----:B---3--:R-:W-:Y:S02]  /*e7a0*/  IADD3 R8, P4, PT, R0, R30, RZ ;  /* 0x0000001e00087210 */ /* 0x008fe40007f9e0ff */
[----:B------:R-:W-:Y:S02]  /*e7b0*/  PRMT R19, R6, 0x7773, RZ ;  /* 0x0000777306137816 */ /* 0x000fe400000000ff */
[----:B-1----:R-:W-:Y:S02]  /*e7c0*/  PRMT R11, R7, 0x7770, RZ ;  /* 0x00007770070b7816 */ /* 0x002fe400000000ff */
[----:B------:R-:W-:Y:S01]  /*e7d0*/  LEA.HI.X.SX32 R9, R0, R31, 0x1, P4 ;  /* 0x0000001f00097211 */ /* 0x000fe200020f0eff */
[----:B------:R-:W-:Y:S01]  /*e7e0*/  IMAD R0, R29, 0x2, R0 ;  /* 0x000000021d007824 */ /* 0x000fe200078e0200 */
[----:B------:R-:W-:Y:S01]  /*e7f0*/  LOP3.LUT R6, R147, 0x9e, RZ, 0xfc, !PT ;  /* 0x0000009e93067812 */ /* 0x000fe200078efcff */
[----:B------:R1:W-:Y:S01]  /*e800*/  @P3 STG.E.U8 desc[UR26][R4.64], R19 ;  /* 0x0000001304003986 */ /* 0x0003e2000c10111a */
[----:B------:R-:W-:-:S02]  /*e810*/  PRMT R17, R7, 0x7771, RZ ;  /* 0x0000777107117816 */ /* 0x000fc400000000ff */
[----:B--2---:R-:W-:Y:S01]  /*e820*/  ISETP.LT.AND P4, PT, R6, UR5, !P0 ;  /* 0x0000000506007c0c */ /* 0x004fe2000c781270 */
[----:B------:R2:W-:Y:S01]  /*e830*/  @P2 STG.E.U8 desc[UR26][R8.64], R11 ;  /* 0x0000000b08002986 */ /* 0x0005e2000c10111a */
[CC--:B------:R-:W-:Y:S01]  /*e840*/  IADD3 R2, P2, PT, R0.reuse, R30.reuse, RZ ;  /* 0x0000001e00027210 */ /* 0x0c0fe20007f5e0ff */
[----:B------:R-:W3:Y:S01]  /*e850*/  LDCU UR5, c[0x0][0x39c] ;  /* 0x00007380ff0577ac */ /* 0x000ee20008000800 */
[----:B------:R-:W-:Y:S02]  /*e860*/  LOP3.LUT R6, R147, 0xa2, RZ, 0xfc, !PT ;  /* 0x000000a293067812 */ /* 0x000fe400078efcff */
[----:B------:R-:W-:Y:S01]  /*e870*/  LEA.HI.X.SX32 R3, R0, R31, 0x1, P2 ;  /* 0x0000001f00037211 */ /* 0x000fe200010f0eff */
[----:B------:R-:W-:Y:S01]  /*e880*/  IMAD R0, R29, 0x2, R0 ;  /* 0x000000021d007824 */ /* 0x000fe200078e0200 */
[----:B------:R-:W-:Y:S02]  /*e890*/  LOP3.LUT R10, R147, 0xa0, RZ, 0xfc, !PT ;  /* 0x000000a0930a7812 */ /* 0x000fe400078efcff */
[----:B0-----:R-:W-:Y:S01]  /*e8a0*/  ISETP.LT.AND P3, PT, R6, UR4, !P0 ;  /* 0x0000000406007c0c */ /* 0x001fe2000c761270 */
[----:B------:R0:W-:Y:S01]  /*e8b0*/  @P5 STG.E.U8 desc[UR26][R2.64], R17 ;  /* 0x0000001102005986 */ /* 0x0001e2000c10111a */
[----:B-1----:R-:W-:Y:S01]  /*e8c0*/  IADD3 R4, P5, PT, R0, R30, RZ ;  /* 0x0000001e00047210 */ /* 0x002fe20007fbe0ff */
[----:B--2---:R-:W-:Y:S01]  /*e8d0*/  IMAD R8, R29, 0x2, R0 ;  /* 0x000000021d087824 */ /* 0x004fe200078e0200 */
[----:B------:R-:W1:Y:S01]  /*e8e0*/  LDCU UR4, c[0x0][0x39c] ;  /* 0x00007380ff0477ac */ /* 0x000e620008000800 */
[----:B----4-:R-:W-:-:S02]  /*e8f0*/  ISETP.LT.AND P2, PT, R10, UR6, !P0 ;  /* 0x000000060a007c0c */ /* 0x010fc4000c741270 */
[-C--:B------:R-:W-:Y:S01]  /*e900*/  LEA.HI.X.SX32 R5, R0, R31.reuse, 0x1, P5 ;  /* 0x0000001f00057211 */ /* 0x080fe200028f0eff */
[----:B------:R-:W-:Y:S01]  /*e910*/  IMAD R0, R29, 0x2, R8 ;  /* 0x000000021d007824 */ /* 0x000fe200078e0208 */
[CC--:B------:R-:W-:Y:S01]  /*e920*/  IADD3 R6, P5, PT, R8.reuse, R30.reuse, RZ ;  /* 0x0000001e08067210 */ /* 0x0c0fe20007fbe0ff */
[----:B------:R-:W2:Y:S01]  /*e930*/  LDCU UR6, c[0x0][0x39c] ;  /* 0x00007380ff0677ac */ /* 0x000ea20008000800 */
[----:B------:R-:W-:Y:S02]  /*e940*/  LOP3.LUT R10, R147, 0xa4, RZ, 0xfc, !PT ;  /* 0x000000a4930a7812 */ /* 0x000fe400078efcff */
[C---:B------:R-:W-:Y:S02]  /*e950*/  PRMT R9, R7.reuse, 0x7773, RZ ;  /* 0x0000777307097816 */ /* 0x040fe400000000ff */
[----:B------:R-:W-:Y:S02]  /*e960*/  PRMT R11, R7, 0x7772, RZ ;  /* 0x00007772070b7816 */ /* 0x000fe400000000ff */
[----:B------:R-:W-:Y:S01]  /*e970*/  LEA.HI.X.SX32 R7, R8, R31, 0x1, P5 ;  /* 0x0000001f08077211 */ /* 0x000fe200028f0eff */
[----:B------:R-:W-:Y:S01]  /*e980*/  IMAD R8, R29, 0x2, R0 ;  /* 0x000000021d087824 */ /* 0x000fe200078e0200 */
[----:B---3--:R-:W-:Y:S01]  /*e990*/  ISETP.LT.AND P5, PT, R10, UR5, !P0 ;  /* 0x000000050a007c0c */ /* 0x008fe2000c7a1270 */
[----:B------:R-:W3:Y:S01]  /*e9a0*/  LDCU UR5, c[0x0][0x39c] ;  /* 0x00007380ff0577ac */ /* 0x000ee20008000800 */
[----:B------:R-:W-:Y:S01]  /*e9b0*/  LOP3.LUT R10, R147, 0xa6, RZ, 0xfc, !PT ;  /* 0x000000a6930a7812 */ /* 0x000fe200078efcff */
[----:B------:R4:W-:Y:S01]  /*e9c0*/  @P6 STG.E.U8 desc[UR26][R4.64], R11 ;  /* 0x0000000b04006986 */ /* 0x0009e2000c10111a */
[----:B0-----:R-:W-:-:S02]  /*e9d0*/  IADD3 R2, P6, PT, R0, R30, RZ ;  /* 0x0000001e00027210 */ /* 0x001fc40007fde0ff */
[----:B------:R-:W-:Y:S01]  /*e9e0*/  PRMT R17, R12, 0x7770, RZ ;  /* 0x000077700c117816 */ /* 0x000fe200000000ff */
[----:B------:R0:W-:Y:S01]  /*e9f0*/  @P4 STG.E.U8 desc[UR26][R6.64], R9 ;  /* 0x0000000906004986 */ /* 0x0001e2000c10111a */
[----:B-1----:R-:W-:Y:S01]  /*ea00*/  ISETP.LT.AND P4, PT, R10, UR4, !P0 ;  /* 0x000000040a007c0c */ /* 0x002fe2000c781270 */
[----:B------:R-:W1:Y:S01]  /*ea10*/  LDCU UR4, c[0x0][0x39c] ;  /* 0x00007380ff0477ac */ /* 0x000e620008000800 */
[----:B------:R-:W-:Y:S01]  /*ea20*/  LEA.HI.X.SX32 R3, R0, R31, 0x1, P6 ;  /* 0x0000001f00037211 */ /* 0x000fe200030f0eff */
[----:B------:R-:W-:Y:S01]  /*ea30*/  IMAD R0, R29, 0x2, R8 ;  /* 0x000000021d007824 */ /* 0x000fe200078e0208 */
[----:B------:R-:W-:Y:S02]  /*ea40*/  LOP3.LUT R10, R147, 0xa8, RZ, 0xfc, !PT ;  /* 0x000000a8930a7812 */ /* 0x000fe400078efcff */
[----:B----4-:R-:W-:Y:S01]  /*ea50*/  IADD3 R4, P6, PT, R8, R30, RZ ;  /* 0x0000001e08047210 */ /* 0x010fe20007fde0ff */
[----:B------:R4:W-:Y:S01]  /*ea60*/  @P2 STG.E.U8 desc[UR26][R2.64], R17 ;  /* 0x0000001102002986 */ /* 0x0009e2000c10111a */
[----:B------:R-:W-:-:S02]  /*ea70*/  PRMT R11, R12, 0x7771, RZ ;  /* 0x000077710c0b7816 */ /* 0x000fc400000000ff */
[-C--:B------:R-:W-:Y:S01]  /*ea80*/  LEA.HI.X.SX32 R5, R8, R31.reuse, 0x1, P6 ;  /* 0x0000001f08057211 */ /* 0x080fe200030f0eff */
[----:B------:R-:W-:Y:S01]  /*ea90*/  IMAD R8, R29, 0x2, R0 ;  /* 0x000000021d087824 */ /* 0x000fe200078e0200 */
[----:B---3--:R-:W-:Y:S01]  /*eaa0*/  ISETP.LT.AND P2, PT, R10, UR5, !P0 ;  /* 0x000000050a007c0c */ /* 0x008fe2000c741270 */
[----:B------:R-:W3:Y:S01]  /*eab0*/  LDCU UR5, c[0x0][0x39c] ;  /* 0x00007380ff0577ac */ /* 0x000ee20008000800 */
[C---:B0-----:R-:W-:Y:S01]  /*eac0*/  IADD3 R6, P6, PT, R0.reuse, R30, RZ ;  /* 0x0000001e00067210 */ /* 0x041fe20007fde0ff */
[----:B------:R0:W-:Y:S01]  /*ead0*/  @P3 STG.E.U8 desc[UR26][R4.64], R11 ;  /* 0x0000000b04003986 */ /* 0x0001e2000c10111a */
[----:B------:R-:W-:Y:S02]  /*eae0*/  LOP3.LUT R10, R147, 0xaa, RZ, 0xfc, !PT ;  /* 0x000000aa930a7812 */ /* 0x000fe400078efcff */
[----:B------:R-:W-:Y:S01]  /*eaf0*/  LEA.HI.X.SX32 R7, R0, R31, 0x1, P6 ;  /* 0x0000001f00077211 */ /* 0x000fe200030f0eff */
[----:B------:R-:W-:Y:S01]  /*eb00*/  IMAD R0, R29, 0x2, R8 ;  /* 0x000000021d007824 */ /* 0x000fe200078e0208 */
[----:B------:R-:W-:-:S02]  /*eb10*/  PRMT R9, R12, 0x7772, RZ ;  /* 0x000077720c097816 */ /* 0x000fc400000000ff */
[----:B--2---:R-:W-:Y:S01]  /*eb20*/  ISETP.LT.AND P3, PT, R10, UR6, !P0 ;  /* 0x000000060a007c0c */ /* 0x004fe2000c761270 */
[----:B------:R-:W2:Y:S01]  /*eb30*/  LDCU UR6, c[0x0][0x39c] ;  /* 0x00007380ff0677ac */ /* 0x000ea20008000800 */
[----:B------:R-:W-:Y:S01]  /*eb40*/  LOP3.LUT R10, R147, 0xac, RZ, 0xfc, !PT ;  /* 0x000000ac930a7812 */ /* 0x000fe200078efcff */
[----:B------:R5:W-:Y:S01]  /*eb50*/  @P5 STG.E.U8 desc[UR26][R6.64], R9 ;  /* 0x0000000906005986 */ /* 0x000be2000c10111a */
[----:B----4-:R-:W-:Y:S02]  /*eb60*/  IADD3 R2, P6, PT, R8, R30, RZ ;  /* 0x0000001e08027210 */ /* 0x010fe40007fde0ff */
[----:B-1----:R-:W-:Y:S01]  /*eb70*/  ISETP.LT.AND P5, PT, R10, UR4, !P0 ;  /* 0x000000040a007c0c */ /* 0x002fe2000c7a1270 */
[----:B------:R-:W1:Y:S01]  /*eb80*/  LDCU UR4, c[0x0][0x39c] ;  /* 0x00007380ff0477ac */ /* 0x000e620008000800 */
[----:B------:R-:W-:Y:S01]  /*eb90*/  LEA.HI.X.SX32 R3, R8, R31, 0x1, P6 ;  /* 0x0000001f08037211 */ /* 0x000fe200030f0eff */
[----:B------:R-:W-:Y:S01]  /*eba0*/  IMAD R8, R29, 0x2, R0 ;  /* 0x000000021d087824 */ /* 0x000fe200078e0200 */
[----:B0-----:R-:W-:-:S02]  /*ebb0*/  PRMT R11, R12, 0x7773, RZ ;  /* 0x000077730c0b7816 */ /* 0x001fc400000000ff */
[CC--:B------:R-:W-:Y:S02]  /*ebc0*/  IADD3 R4, P6, PT, R0.reuse, R30.reuse, RZ ;  /* 0x0000001e00047210 */ /* 0x0c0fe40007fde0ff */
[----:B------:R-:W-:Y:S01]  /*ebd0*/  LOP3.LUT R10, R147, 0xae, RZ, 0xfc, !PT ;  /* 0x000000ae930a7812 */ /* 0x000fe200078efcff */
[----:B------:R0:W-:Y:S01]  /*ebe0*/  @P4 STG.E.U8 desc[UR26][R2.64], R11 ;  /* 0x0000000b02004986 */ /* 0x0001e2000c10111a */
[----:B------:R-:W-:Y:S01]  /*ebf0*/  LEA.HI.X.SX32 R5, R0, R31, 0x1, P6 ;  /* 0x0000001f00057211 */ /* 0x000fe200030f0eff */
[----:B------:R-:W-:Y:S01]  /*ec00*/  IMAD R0, R29, 0x2, R8 ;  /* 0x000000021d007824 */ /* 0x000fe200078e0208 */
[----:B-----5:R-:W-:Y:S02]  /*ec10*/  PRMT R9, R13, 0x7770, RZ ;  /* 0x000077700d097816 */ /* 0x020fe400000000ff */
[----:B---3--:R-:W-:Y:S01]  /*ec20*/  ISETP.LT.AND P4, PT, R10, UR5, !P0 ;  /* 0x000000050a007c0c */ /* 0x008fe2000c781270 */
[----:B------:R-:W3:Y:S01]  /*ec30*/  LDCU UR5, c[0x0][0x39c] ;  /* 0x00007380ff0577ac */ /* 0x000ee20008000800 */
[----:B------:R-:W-:Y:S01]  /*ec40*/  IADD3 R6, P6, PT, R8, R30, RZ ;  /* 0x0000001e08067210 */ /* 0x000fe20007fde0ff */
[----:B------:R4:W-:Y:S01]  /*ec50*/  @P2 STG.E.U8 desc[UR26][R4.64], R9 ;  /* 0x0000000904002986 */ /* 0x0009e2000c10111a */
[----:B------:R-:W-:-:S02]  /*ec60*/  LOP3.LUT R10, R147, 0xb0, RZ, 0xfc, !PT ;  /* 0x000000b0930a7812 */ /* 0x000fc400078efcff */
[-C--:B------:R-:W-:Y:S01]  /*ec70*/  LEA.HI.X.SX32 R7, R8, R31.reuse, 0x1, P6 ;  /* 0x0000001f08077211 */ /* 0x080fe200030f0eff */
[----:B------:R-:W-:Y:S01]  /*ec80*/  IMAD R8, R29, 0x2, R0 ;  /* 0x000000021d087824 */ /* 0x000fe200078e0200 */
[----:B-1----:R-:W-:Y:S01]  /*ec90*/  ISETP.LT.AND P2, PT, R10, UR4, !P0 ;  /* 0x000000040a007c0c */ /* 0x002fe2000c741270 */
[----:B------:R-:W1:Y:S01]  /*eca0*/  LDCU UR4, c[0x0][0x39c] ;  /* 0x00007380ff0477ac */ /* 0x000e620008000800 */
[CC--:B0-----:R-:W-:Y:S02]  /*ecb0*/  IADD3 R2, P6, PT, R0.reuse, R30.reuse, RZ ;  /* 0x0000001e00027210 */ /* 0x0c1fe40007fde0ff */
[----:B------:R-:W-:Y:S02]  /*ecc0*/  PRMT R11, R13, 0x7771, RZ ;  /* 0x000077710d0b7816 */ /* 0x000fe400000000ff */
[----:B------:R-:W-:Y:S02]  /*ecd0*/  LOP3.LUT R10, R147, 0xb2, RZ, 0xfc, !PT ;  /* 0x000000b2930a7812 */ /* 0x000fe400078efcff */
[----:B------:R-:W-:Y:S01]  /*ece0*/  LEA.HI.X.SX32 R3, R0, R31, 0x1, P6 ;  /* 0x0000001f00037211 */ /* 0x000fe200030f0eff */
[----:B------:R-:W-:Y:S01]  /*ecf0*/  IMAD R0, R29, 0x2, R8 ;  /* 0x000000021d007824 */ /* 0x000fe200078e0208 */
[----:B----4-:R-:W-:Y:S01]  /*ed00*/  IADD3 R4, P6, PT, R8, R30, RZ ;  /* 0x0000001e08047210 */ /* 0x010fe20007fde0ff */
[----:B------:R0:W-:Y:S01]  /*ed10*/  @P3 STG.E.U8 desc[UR26][R6.64], R11 ;  /* 0x0000000b06003986 */ /* 0x0001e2000c10111a */
[----:B------:R-:W-:-:S02]  /*ed20*/  PRMT R9, R13, 0x7772, RZ ;  /* 0x000077720d097816 */ /* 0x000fc400000000ff */
[----:B--2---:R-:W-:Y:S01]  /*ed30*/  ISETP.LT.AND P3, PT, R10, UR6, !P0 ;  /* 0x000000060a007c0c */ /* 0x004fe2000c761270 */
[----:B------:R-:W2:Y:S01]  /*ed40*/  LDCU UR6, c[0x0][0x39c] ;  /* 0x00007380ff0677ac */ /* 0x000ea20008000800 */
[----:B------:R-:W-:Y:S01]  /*ed50*/  LOP3.LUT R10, R147, 0xb4, RZ, 0xfc, !PT ;  /* 0x000000b4930a7812 */ /* 0x000fe200078efcff */
[----:B------:R4:W-:Y:S01]  /*ed60*/  @P5 STG.E.U8 desc[UR26][R2.64], R9 ;  /* 0x0000000902005986 */ /* 0x0009e2000c10111a */
[----:B------:R-:W-:Y:S02]  /*ed70*/  LEA.HI.X.SX32 R5, R8, R31, 0x1, P6 ;  /* 0x0000001f08057211 */ /* 0x000fe400030f0eff */
[----:B------:R-:W-:Y:S02]  /*ed80*/  PRMT R13, R13, 0x7773, RZ ;  /* 0x000077730d0d7816 */ /* 0x000fe400000000ff */
[----:B---3--:R-:W-:Y:S01]  /*ed90*/  ISETP.LT.AND P5, PT, R10, UR5, !P0 ;  /* 0x000000050a007c0c */ /* 0x008fe2000c7a1270 */
[----:B------:R-:W3:Y:S01]  /*eda0*/  LDCU UR5, c[0x0][0x39c] ;  /* 0x00007380ff0577ac */ /* 0x000ee20008000800 */
[----:B0-----:R-:W-:Y:S01]  /*edb0*/  IADD3 R6, P6, PT, R0, R30, RZ ;  /* 0x0000001e00067210 */ /* 0x001fe20007fde0ff */
[----:B------:R0:W-:Y:S01]  /*edc0*/  @P4 STG.E.U8 desc[UR26][R4.64], R13 ;  /* 0x0000000d04004986 */ /* 0x0001e2000c10111a */
[----:B------:R-:W-:-:S02]  /*edd0*/  LOP3.LUT R8, R147, 0xb6, RZ, 0xfc, !PT ;  /* 0x000000b693087812 */ /* 0x000fc400078efcff */
[----:B------:R-:W-:Y:S01]  /*ede0*/  LEA.HI.X.SX32 R7, R0, R31, 0x1, P6 ;  /* 0x0000001f00077211 */ /* 0x000fe200030f0eff */
[C---:B------:R-:W-:Y:S01]  /*edf0*/  IMAD R0, R29.reuse, 0x2, R0 ;  /* 0x000000021d007824 */ /* 0x040fe200078e0200 */
[----:B----4-:R-:W-:Y:S02]  /*ee00*/  PRMT R9, R14, 0x7770, RZ ;  /* 0x000077700e097816 */ /* 0x010fe400000000ff */
[----:B-1----:R-:W-:Y:S01]  /*ee10*/  ISETP.LT.AND P4, PT, R8, UR4, !P0 ;  /* 0x0000000408007c0c */ /* 0x002fe2000c781270 */
[----:B------:R-:W1:Y:S01]  /*ee20*/  LDCU UR4, c[0x0][0x39c] ;  /* 0x00007380ff0477ac */ /* 0x000e620008000800 */
[----:B------:R-:W-:Y:S01]  /*ee30*/  IMAD R8, R29, 0x2, R0 ;  /* 0x000000021d087824 */ /* 0x000fe200078e0200 */
[----:B------:R4:W-:Y:S01]  /*ee40*/  @P2 STG.E.U8 desc[UR26][R6.64], R9 ;  /* 0x0000000906002986 */ /* 0x0009e2000c10111a */
[----:B------:R-:W-:Y:S02]  /*ee50*/  IADD3 R2, P2, PT, R0, R30, RZ ;  /* 0x0000001e00027210 */ /* 0x000fe40007f5e0ff */
[----:B------:R-:W-:-:S02]  /*ee60*/  LOP3.LUT R10, R147, 0xb8, RZ, 0xfc, !PT ;  /* 0x000000b8930a7812 */ /* 0x000fc400078efcff */
[----:B0-----:R-:W-:Y:S02]  /*ee70*/  IADD3 R4, P6, PT, R8, R30, RZ ;  /* 0x0000001e08047210 */ /* 0x001fe40007fde0ff */
[-C--:B------:R-:W-:Y:S02]  /*ee80*/  LEA.HI.X.SX32 R3, R0, R31.reuse, 0x1, P2 ;  /* 0x0000001f00037211 */ /* 0x080fe400010f0eff */
[----:B------:R-:W-:Y:S02]  /*ee90*/  PRMT R11, R14, 0x7771, RZ ;  /* 0x000077710e0b7816 */ /* 0x000fe400000000ff */
[----:B------:R-:W-:Y:S01]  /*eea0*/  LEA.HI.X.SX32 R5, R8, R31, 0x1, P6 ;  /* 0x0000001f08057211 */ /* 0x000fe200030f0eff */
[----:B------:R-:W-:Y:S01]  /*eeb0*/  IMAD R8, R29, 0x2, R8 ;  /* 0x000000021d087824 */ /* 0x000fe200078e0208 */
[----:B----4-:R-:W-:Y:S01]  /*eec0*/  PRMT R9, R14, 0x7772, RZ ;  /* 0x000077720e097816 */ /* 0x010fe200000000ff */
[----:B------:R0:W-:Y:S01]  /*eed0*/  @P3 STG.E.U8 desc[UR26][R2.64], R11 ;  /* 0x0000000b02003986 */ /* 0x0001e2000c10111a */
[----:B------:R-:W-:-:S02]  /*eee0*/  LOP3.LUT R0, R147, 0xba, RZ, 0xfc, !PT ;  /* 0x000000ba93007812 */ /* 0x000fc400078efcff */
[----:B---3--:R-:W-:Y:S01]  /*eef0*/  ISETP.LT.AND P2, PT, R10, UR5, !P0 ;  /* 0x000000050a007c0c */ /* 0x008fe2000c741270 */
[----:B------:R-:W3:Y:S01]  /*ef00*/  LDCU UR5, c[0x0][0x39c] ;  /* 0x00007380ff0577ac */ /* 0x000ee20008000800 */
[----:B--2---:R-:W-:Y:S01]  /*ef10*/  ISETP.LT.AND P3, PT, R0, UR6, !P0 ;  /* 0x0000000600007c0c */ /* 0x004fe2000c761270 */
[----:B------:R2:W-:Y:S01]  /*ef20*/  @P5 STG.E.U8 desc[UR26][R4.64], R9 ;  /* 0x0000000904005986 */ /* 0x0005e2000c10111a */
[----:B------:R-:W-:Y:S01]  /*ef30*/  LOP3.LUT R7, R147, 0xbc, RZ, 0xfc, !PT ;  /* 0x000000bc93077812 */ /* 0x000fe200078efcff */
[----:B------:R-:W-:Y:S01]  /*ef40*/  IMAD R0, R29, 0x2, R8 ;  /* 0x000000021d007824 */ /* 0x000fe200078e0208 */
[CC--:B------:R-:W-:Y:S01]  /*ef50*/  IADD3 R6, P5, PT, R8.reuse, R30.reuse, RZ ;  /* 0x0000001e08067210 */ /* 0x0c0fe20007fbe0ff */
[----:B------:R-:W4:Y:S01]  /*ef60*/  LDCU UR6, c[0x0][0x39c] ;  /* 0x00007380ff0677ac */ /* 0x000f220008000800 */
[----:B-1----:R-:W-:Y:S02]  /*ef70*/  ISETP.LT.AND P6, PT, R7, UR4, !P0 ;  /* 0x0000000407007c0c */ /* 0x002fe4000c7c1270 */
[----:B------:R-:W-:Y:S01]  /*ef80*/  LEA.HI.X.SX32 R7, R8, R31, 0x1, P5 ;  /* 0x0000001f08077211 */ /* 0x000fe200028f0eff */
[----:B------:R-:W1:Y:S01]  /*ef90*/  LDCU UR4, c[0x0][0x39c] ;  /* 0x00007380ff0477ac */ /* 0x000e620008000800 */
[----:B0-----:R-:W-:-:S02]  /*efa0*/  IADD3 R2, P5, PT, R0, R30, RZ ;  /* 0x0000001e00027210 */ /* 0x001fc40007fbe0ff */
[----:B------:R-:W-:Y:S02]  /*efb0*/  PRMT R13, R14, 0x7773, RZ ;  /* 0x000077730e0d7816 */ /* 0x000fe400000000ff */
[----:B--2---:R-:W-:Y:S02]  /*efc0*/  PRMT R9, R15, 0x7770, RZ ;  /* 0x000077700f097816 */ /* 0x004fe400000000ff */
[----:B------:R-:W-:Y:S01]  /*efd0*/  LEA.HI.X.SX32 R3, R0, R31, 0x1, P5 ;  /* 0x0000001f00037211 */ /* 0x000fe200028f0eff */
[----:B------:R-:W-:Y:S01]  /*efe0*/  IMAD R0, R29, 0x2, R0 ;  /* 0x000000021d007824 */ /* 0x000fe200078e0200 */
[----:B------:R-:W-:Y:S01]  /*eff0*/  LOP3.LUT R8, R147, 0xbe, RZ, 0xfc, !PT ;  /* 0x000000be93087812 */ /* 0x000fe200078efcff */
[----:B------:R-:W-:Y:S01]  /*f000*/  @P4 STG.E.U8 desc[UR26][R6.64], R13 ;  /* 0x0000000d06004986 */ /* 0x000fe2000c10111a */
[----:B------:R-:W-:Y:S02]  /*f010*/  PRMT R11, R15, 0x7771, RZ ;  /* 0x000077710f0b7816 */ /* 0x000fe400000000ff */
[----:B---3--:R-:W-:Y:S01]  /*f020*/  ISETP.LT.AND P5, PT, R8, UR5, !P0 ;  /* 0x0000000508007c0c */ /* 0x008fe2000c7a1270 */
[----:B------:R0:W-:Y:S01]  /*f030*/  @P2 STG.E.U8 desc[UR26][R2.64], R9 ;  /* 0x0000000902002986 */ /* 0x0001e2000c10111a */
[----:B------:R-:W-:Y:S01]  /*f040*/  IADD3 R4, P2, PT, R0, R30, RZ ;  /* 0x0000001e00047210 */ /* 0x000fe20007f5e0ff */
[----:B------:R-:W2:Y:S01]  /*f050*/  LDCU UR5, c[0x0][0x39c] ;  /* 0x00007380ff0577ac */ /* 0x000ea20008000800 */
[----:B------:R-:W-:-:S02]  /*f060*/  LOP3.LUT R8, R147, 0xc2, RZ, 0xfc, !PT ;  /* 0x000000c293087812 */ /* 0x000fc400078efcff */
[-C--:B------:R-:W-:Y:S01]  /*f070*/  LEA.HI.X.SX32 R5, R0, R31.reuse, 0x1, P2 ;  /* 0x0000001f00057211 */ /* 0x080fe200010f0eff */
[----:B------:R-:W-:Y:S01]  /*f080*/  IMAD R0, R29, 0x2, R0 ;  /* 0x000000021d007824 */ /* 0x000fe200078e0200 */
[----:B-1----:R-:W-:Y:S01]  /*f090*/  ISETP.LT.AND P4, PT, R8, UR4, !P0 ;  /* 0x0000000408007c0c */ /* 0x002fe2000c781270 */
[----:B------:R-:W1:Y:S01]  /*f0a0*/  LDCU UR4, c[0x0][0x39c] ;  /* 0x00007380ff0477ac */ /* 0x000e620008000800 */
[----:B------:R-:W-:Y:S01]  /*f0b0*/  LOP3.LUT R10, R147, 0xc0, RZ, 0xfc, !PT ;  /* 0x000000c0930a7812 */ /* 0x000fe200078efcff */
[----:B------:R3:W-:Y:S01]  /*f0c0*/  @P3 STG.E.U8 desc[UR26][R4.64], R11 ;  /* 0x0000000b04003986 */ /* 0x0007e2000c10111a */
[C---:B------:R-:W-:Y:S01]  /*f0d0*/  IMAD R8, R29.reuse, 0x2, R0 ;  /* 0x000000021d087824 */ /* 0x040fe200078e0200 */
[-C--:B0-----:R-:W-:Y:S02]  /*f0e0*/  IADD3 R2, P3, PT, R0, R30.reuse, RZ ;  /* 0x0000001e00027210 */ /* 0x081fe40007f7e0ff */
[----:B----4-:R-:W-:Y:S01]  /*f0f0*/  ISETP.LT.AND P2, PT, R10, UR6, !P0 ;  /* 0x000000060a007c0c */ /* 0x010fe2000c741270 */
[----:B------:R-:W0:Y:S01]  /*f100*/  LDCU UR6, c[0x0][0x39c] ;  /* 0x00007380ff0677ac */ /* 0x000e220008000800 */
[----:B------:R-:W-:Y:S01]  /*f110*/  LEA.HI.X.SX32 R3, R0, R31, 0x1, P3 ;  /* 0x0000001f00037211 */ /* 0x000fe200018f0eff */
[----:B------:R-:W-:Y:S01]  /*f120*/  IMAD R0, R29, 0x2, R8 ;  /* 0x000000021d007824 */ /* 0x000fe200078e0208 */
[----:B------:R-:W-:-:S02]  /*f130*/  IADD3 R6, P3, PT, R8, R30, RZ ;  /* 0x0000001e08067210 */ /* 0x000fc40007f7e0ff */
[----:B------:R-:W-:Y:S02]  /*f140*/  LOP3.LUT R10, R147, 0xc4, RZ, 0xfc, !PT ;  /* 0x000000c4930a7812 */ /* 0x000fe400078efcff */
[----:B------:R-:W-:Y:S02]  /*f150*/  PRMT R9, R15, 0x7773, RZ ;  /* 0x000077730f097816 */ /* 0x000fe400000000ff */
[----:B------:R-:W-:Y:S01]  /*f160*/  LEA.HI.X.SX32 R7, R8, R31, 0x1, P3 ;  /* 0x0000001f08077211 */ /* 0x000fe200018f0eff */
[----:B------:R-:W-:Y:S01]  /*f170*/  IMAD R8, R29, 0x2, R0 ;  /* 0x000000021d087824 */ /* 0x000fe200078e0200 */
[----:B------:R-:W-:Y:S02]  /*f180*/  PRMT R15, R15, 0x7772, RZ ;  /* 0x000077720f0f7816 */ /* 0x000fe400000000ff */
[----:B--2---:R-:W-:Y:S01]  /*f190*/  ISETP.LT.AND P3, PT, R10, UR5, !P0 ;  /* 0x000000050a007c0c */ /* 0x004fe2000c761270 */
[----:B------:R-:W2:Y:S01]  /*f1a0*/  LDCU UR5, c[0x0][0x39c] ;  /* 0x00007380ff0577ac */ /* 0x000ea20008000800 */
[----:B------:R-:W-:Y:S01]  /*f1b0*/  LOP3.LUT R10, R147, 0xc6, RZ, 0xfc, !PT ;  /* 0x000000c6930a7812 */ /* 0x000fe200078efcff */
[----:B------:R4:W-:Y:S01]  /*f1c0*/  @P6 STG.E.U8 desc[UR26][R2.64], R15 ;  /* 0x0000000f02006986 */ /* 0x0009e2000c10111a */
[----:B---3--:R-:W-:-:S02]  /*f1d0*/  IADD3 R4, P6, PT, R0, R30, RZ ;  /* 0x0000001e00047210 */ /* 0x008fc40007fde0ff */
[----:B------:R-:W-:Y:S01]  /*f1e0*/  PRMT R11, R20, 0x7770, RZ ;  /* 0x00007770140b7816 */ /* 0x000fe200000000ff */
[----:B------:R3:W-:Y:S01]  /*f1f0*/  @P5 STG.E.U8 desc[UR26][R6.64], R9 ;  /* 0x0000000906005986 */ /* 0x0007e2000c10111a */
[----:B------:R-:W-:Y:S02]  /*f200*/  LEA.HI.X.SX32 R5, R0, R31, 0x1, P6 ;  /* 0x0000001f00057211 */ /* 0x000fe400030f0eff */
[----:B-1----:R-:W-:Y:S01]  /*f210*/  ISETP.LT.AND P5, PT, R10, UR4, !P0 ;  /* 0x000000040a007c0c */ /* 0x002fe2000c7a1270 */
[----:B------:R-:W1:Y:S01]  /*f220*/  LDCU UR4, c[0x0][0x39c] ;  /* 0x00007380ff0477ac */ /* 0x000e620008000800 */
[C---:B------:R-:W-:Y:S01]  /*f230*/  LOP3.LUT R0, R147.reuse, 0xc8, RZ, 0xfc, !PT ;  /* 0x000000c893007812 */ /* 0x040fe200078efcff */
[----:B------:R5:W-:Y:S01]  /*f240*/  @P2 STG.E.U8 desc[UR26][R4.64], R11 ;  /* 0x0000000b04002986 */ /* 0x000be2000c10111a */
[----:B------:R-:W-:Y:S02]  /*f250*/  LOP3.LUT R10, R147, 0xca, RZ, 0xfc, !PT ;  /* 0x000000ca930a7812 */ /* 0x000fe400078efcff */
[----:B----4-:R-:W-:-:S02]  /*f260*/  IADD3 R2, P6, PT, R8, R30, RZ ;  /* 0x0000001e08027210 */ /* 0x010fc40007fde0ff */
[----:B------:R-:W-:Y:S02]  /*f270*/  PRMT R13, R21, 0x7770, RZ ;  /* 0x00007770150d7816 */ /* 0x000fe400000000ff */
[----:B------:R-:W-:Y:S01]  /*f280*/  LEA.HI.X.SX32 R3, R8, R31, 0x1, P6 ;  /* 0x0000001f08037211 */ /* 0x000fe200030f0eff */
[C---:B------:R-:W-:Y:S01]  /*f290*/  IMAD R8, R29.reuse, 0x2, R8 ;  /* 0x000000021d087824 */ /* 0x040fe200078e0208 */
[----:B---3--:R-:W-:Y:S02]  /*f2a0*/  PRMT R9, R20, 0x7771, RZ ;  /* 0x0000777114097816 */ /* 0x008fe400000000ff */
[----:B--2---:R-:W-:Y:S01]  /*f2b0*/  ISETP.LT.AND P2, PT, R0, UR5, !P0 ;  /* 0x0000000500007c0c */ /* 0x004fe2000c741270 */
[----:B------:R-:W2:Y:S01]  /*f2c0*/  LDCU UR5, c[0x0][0x39c] ;  /* 0x00007380ff0577ac */ /* 0x000ea20008000800 */
[----:B------:R-:W-:Y:S01]  /*f2d0*/  IMAD R0, R29, 0x2, R8 ;  /* 0x000000021d007824 */ /* 0x000fe200078e0208 */
[----:B------:R3:W-:Y:S01]  /*f2e0*/  @P4 STG.E.U8 desc[UR26][R2.64], R9 ;  /* 0x0000000902004986 */ /* 0x0007e2000c10111a */
[----:B------:R-:W-:-:S02]  /*f2f0*/  IADD3 R6, P4, PT, R8, R30, RZ ;  /* 0x0000001e08067210 */ /* 0x000fc40007f9e0ff */
[----:B-----5:R-:W-:Y:S02]  /*f300*/  PRMT R11, R20, 0x7772, RZ ;  /* 0x00007772140b7816 */ /* 0x020fe400000000ff */
[----:B------:R-:W-:Y:S02]  /*f310*/  IADD3 R4, P6, PT, R0, R30, RZ ;  /* 0x0000001e00047210 */ /* 0x000fe40007fde0ff */
[-C--:B------:R-:W-:Y:S02]  /*f320*/  LEA.HI.X.SX32 R7, R8, R31.reuse, 0x1, P4 ;  /* 0x0000001f08077211 */ /* 0x080fe400020f0eff */
[----:B------:R-:W-:Y:S01]  /*f330*/  LEA.HI.X.SX32 R5, R0, R31, 0x1, P6 ;  /* 0x0000001f00057211 */ /* 0x000fe200030f0eff */
[----:B------:R-:W-:Y:S01]  /*f340*/  IMAD R0, R29, 0x2, R0 ;  /* 0x000000021d007824 */ /* 0x000fe200078e0200 */
[----:B------:R-:W-:Y:S01]  /*f350*/  LOP3.LUT R8, R147, 0xcc, RZ, 0xfc, !PT ;  /* 0x000000cc93087812 */ /* 0x000fe200078efcff */
[----:B------:R4:W-:Y:S01]  /*f360*/  @P3 STG.E.U8 desc[UR26][R6.64], R11 ;  /* 0x0000000b06003986 */ /* 0x0009e2000c10111a */
[----:B-1----:R-:W-:Y:S01]  /*f370*/  ISETP.LT.AND P4, PT, R10, UR4, !P0 ;  /* 0x000000040a007c0c */ /* 0x002fe2000c781270 */
[----:B------:R-:W1:Y:S01]  /*f380*/  LDCU UR4, c[0x0][0x39c] ;  /* 0x00007380ff0477ac */ /* 0x000e620008000800 */
[----:B---3--:R-:W-:-:S02]  /*f390*/  PRMT R9, R20, 0x7773, RZ ;  /* 0x0000777314097816 */ /* 0x008fc400000000ff */
[----:B0-----:R-:W-:Y:S01]  /*f3a0*/  ISETP.LT.AND P3, PT, R8, UR6, !P0 ;  /* 0x0000000608007c0c */ /* 0x001fe2000c761270 */
[----:B------:R-:W-:Y:S01]  /*f3b0*/  IMAD R8, R29, 0x2, R0 ;  /* 0x000000021d087824 */ /* 0x000fe200078e0200 */
[----:B------:R-:W-:Y:S01]  /*f3c0*/  LOP3.LUT R3, R147, 0xce, RZ, 0xfc, !PT ;  /* 0x000000ce93037812 */ /* 0x000fe200078efcff */
[----:B------:R0:W-:Y:S01]  /*f3d0*/  @P5 STG.E.U8 desc[UR26][R4.64], R9 ;  /* 0x0000000904005986 */ /* 0x0001e2000c10111a */
[CC--:B------:R-:W-:Y:S01]  /*f3e0*/  IADD3 R2, P6, PT, R0.reuse, R30.reuse, RZ ;  /* 0x0000001e00027210 */ /* 0x0c0fe20007fde0ff */
[----:B------:R-:W3:Y:S01]  /*f3f0*/  LDCU UR6, c[0x0][0x39c] ;  /* 0x00007380ff0677ac */ /* 0x000ee20008000800 */
[----:B--2---:R-:W-:Y:S02]  /*f400*/  ISETP.LT.AND P5, PT, R3, UR5, !P0 ;  /* 0x0000000503007c0c */ /* 0x004fe4000c7a1270 */
[----:B------:R-:W-:Y:S01]  /*f410*/  LEA.HI.X.SX32 R3, R0, R31, 0x1, P6 ;  /* 0x0000001f00037211 */ /* 0x000fe200030f0eff */
[----:B------:R-:W2:Y:S01]  /*f420*/  LDCU UR5, c[0x0][0x39c] ;  /* 0x00007380ff0577ac */ /* 0x000ea20008000800 */
[----:B----4-:R-:W-:-:S02]  /*f430*/  IADD3 R6, P6, PT, R8, R30, RZ ;  /* 0x0000001e08067210 */ /* 0x010fc40007fde0ff */
[----:B------:R-:W-:Y:S01]  /*f440*/  PRMT R11, R21, 0x7771, RZ ;  /* 0x00007771150b7816 */ /* 0x000fe200000000ff */
[----:B------:R4:W-:Y:S01]  /*f450*/  @P2 STG.E.U8 desc[UR26][R2.64], R13 ;  /* 0x0000000d02002986 */ /* 0x0009e2000c10111a */
[-C--:B------:R-:W-:Y:S01]  /*f460*/  LEA.HI.X.SX32 R7, R8, R31.reuse, 0x1, P6 ;  /* 0x0000001f08077211 */ /* 0x080fe200030f0eff */
[----:B------:R-:W-:Y:S01]  /*f470*/  IMAD R8, R29, 0x2, R8 ;  /* 0x000000021d087824 */ /* 0x000fe200078e0208 */
[----:B------:R-:W-:Y:S02]  /*f480*/  LOP3.LUT R0, R147, 0xd0, RZ, 0xfc, !PT ;  /* 0x000000d093007812 */ /* 0x000fe400078efcff */
[----:B0-----:R-:W-:Y:S01]  /*f490*/  PRMT R9, R21, 0x7772, RZ ;  /* 0x0000777215097816 */ /* 0x001fe200000000ff */
[----:B------:R0:W-:Y:S01]  /*f4a0*/  @P4 STG.E.U8 desc[UR26][R6.64], R11 ;  /* 0x0000000b06004986 */ /* 0x0001e2000c10111a */
[----:B------:R-:W-:Y:S02]  /*f4b0*/  IADD3 R4, P4, PT, R8, R30, RZ ;  /* 0x0000001e08047210 */ /* 0x000fe40007f9e0ff */
[----:B-1----:R-:W-:Y:S01]  /*f4c0*/  ISETP.LT.AND P2, PT, R0, UR4, !P0 ;  /* 0x0000000400007c0c */ /* 0x002fe2000c741270 */
[----:B------:R-:W1:Y:S01]  /*f4d0*/  LDCU UR4, c[0x0][0x39c] ;  /* 0x00007380ff0477ac */ /* 0x000e620008000800 */
[----:B------:R-:W-:Y:S01]  /*f4e0*/  IMAD R0, R29, 0x2, R8 ;  /* 0x000000021d007824 */ /* 0x000fe200078e0208 */
[----:B------:R-:W-:-:S02]  /*f4f0*/  LEA.HI.X.SX32 R5, R8, R31, 0x1, P4 ;  /* 0x0000001f08057211 */ /* 0x000fc400020f0eff */
[----:B----4-:R-:W-:Y:S02]  /*f500*/  LOP3.LUT R3, R147, 0xd4, RZ, 0xfc, !PT ;  /* 0x000000d493037812 */ /* 0x010fe400078efcff */
[C---:B------:R-:W-:Y:S01]  /*f510*/  IADD3 R2, P6, PT, R0.reuse, R30, RZ ;  /* 0x0000001e00027210 */ /* 0x040fe20007fde0ff */
[----:B------:R4:W-:Y:S01]  /*f520*/  @P3 STG.E.U8 desc[UR26][R4.64], R9 ;  /* 0x0000000904003986 */ /* 0x0009e2000c10111a */
[----:B--2---:R-:W-:Y:S01]  /*f530*/  ISETP.LT.AND P3, PT, R3, UR5, !P0 ;  /* 0x0000000503007c0c */ /* 0x004fe2000c761270 */
[----:B------:R-:W2:Y:S01]  /*f540*/  LDCU UR5, c[0x0][0x39c] ;  /* 0x00007380ff0577ac */ /* 0x000ea20008000800 */
[----:B------:R-:W-:Y:S02]  /*f550*/  LOP3.LUT R10, R147, 0xd2, RZ, 0xfc, !PT ;  /* 0x000000d2930a7812 */ /* 0x000fe400078efcff */
[----:B------:R-:W-:Y:S01]  /*f560*/  LEA.HI.X.SX32 R3, R0, R31, 0x1, P6 ;  /* 0x0000001f00037211 */ /* 0x000fe200030f0eff */
[----:B------:R-:W-:Y:S01]  /*f570*/  IMAD R0, R29, 0x2, R0 ;  /* 0x000000021d007824 */ /* 0x000fe200078e0200 */
[----:B------:R-:W-:-:S02]  /*f580*/  PRMT R21, R21, 0x7773, RZ ;  /* 0x0000777315157816 */ /* 0x000fc400000000ff */
[----:B---3--:R-:W-:Y:S01]  /*f590*/  ISETP.LT.AND P4, PT, R10, UR6, !P0 ;  /* 0x000000060a007c0c */ /* 0x008fe2000c781270 */
[----:B------:R-:W3:Y:S01]  /*f5a0*/  LDCU UR6, c[0x0][0x39c] ;  /* 0x00007380ff0677ac */ /* 0x000ee20008000800 */
[----:B0-----:R-:W-:Y:S01]  /*f5b0*/  LOP3.LUT R7, R147, 0xd6, RZ, 0xfc, !PT ;  /* 0x000000d693077812 */ /* 0x001fe200078efcff */
[----:B------:R0:W-:Y:S01]  /*f5c0*/  @P5 STG.E.U8 desc[UR26][R2.64], R21 ;  /* 0x0000001502005986 */ /* 0x0001e2000c10111a */
[C---:B------:R-:W-:Y:S01]  /*f5d0*/  IADD3 R6, P6, PT, R0.reuse, R30, RZ ;  /* 0x0000001e00067210 */ /* 0x040fe20007fde0ff */
[----:B------:R-:W-:Y:S01]  /*f5e0*/  IMAD R8, R29, 0x2, R0 ;  /* 0x000000021d087824 */ /* 0x000fe200078e0200 */
[----:B-1----:R-:W-:Y:S01]  /*f5f0*/  ISETP.LT.AND P5, PT, R7, UR4, !P0 ;  /* 0x0000000407007c0c */ /* 0x002fe2000c7a1270 */
[----:B------:R-:W1:Y:S01]  /*f600*/  LDCU UR4, c[0x0][0x39c] ;  /* 0x00007380ff0477ac */ /* 0x000e620008000800 */
[----:B------:R-:W-:Y:S02]  /*f610*/  LEA.HI.X.SX32 R7, R0, R31, 0x1, P6 ;  /* 0x0000001f00077211 */ /* 0x000fe400030f0eff */
[----:B------:R-:W-:-:S02]  /*f620*/  PRMT R11, R22, 0x7770, RZ ;  /* 0x00007770160b7816 */ /* 0x000fc400000000ff */
[CC--:B----4-:R-:W-:Y:S02]  /*f630*/  IADD3 R4, P6, PT, R8.reuse, R30.reuse, RZ ;  /* 0x0000001e08047210 */ /* 0x0d0fe40007fde0ff */
[----:B------:R-:W-:Y:S01]  /*f640*/  LOP3.LUT R0, R147, 0xd8, RZ, 0xfc, !PT ;  /* 0x000000d893007812 */ /* 0x000fe200078efcff */
[----:B------:R-:W-:Y:S01]  /*f650*/  @P2 STG.E.U8 desc[UR26][R6.64], R11 ;  /* 0x0000000b06002986 */ /* 0x000fe2000c10111a */
[----:B------:R-:W-:Y:S01]  /*f660*/  LEA.HI.X.SX32 R5, R8, R31, 0x1, P6 ;  /* 0x0000001f08057211 */ /* 0x000fe200030f0eff */
[----:B------:R-:W-:Y:S01]  /*f670*/  IMAD R8, R29, 0x2, R8 ;  /* 0x000000021d087824 */ /* 0x000fe200078e0208 */
[----:B------:R-:W-:Y:S02]  /*f680*/  PRMT R9, R22, 0x7771, RZ ;  /* 0x0000777116097816 */ /* 0x000fe400000000ff */
[----:B--2---:R-:W-:Y:S01]  /*f690*/  ISETP.LT.AND P2, PT, R0, UR5, !P0 ;  /* 0x0000000500007c0c */ /* 0x004fe2000c741270 */
[----:B------:R-:W2:Y:S01]  /*f6a0*/  LDCU UR5, c[0x0][0x39c] ;  /* 0x00007380ff0577ac */ /* 0x000ea20008000800 */
[----:B------:R-:W-:Y:S01]  /*f6b0*/  LOP3.LUT R0, R147, 0xda, RZ, 0xfc, !PT ;  /* 0x000000da93007812 */ /* 0x000fe200078efcff */
[----:B------:R4:W-:Y:S01]  /*f6c0*/  @P4 STG.E.U8 desc[UR26][R4.64], R9 ;  /* 0x0000000904004986 */ /* 0x0009e2000c10111a */
[----:B0-----:R-:W-:-:S02]  /*f6d0*/  IADD3 R2, P6, PT, R8, R30, RZ ;  /* 0x0000001e08027210 */ /* 0x001fc40007fde0ff */
[----:B---3--:R-:W-:Y:S01]  /*f6e0*/  ISETP.LT.AND P4, PT, R0, UR6, !P0 ;  /* 0x0000000600007c0c */ /* 0x008fe2000c781270 */
[----:B------:R-:W0:Y:S01]  /*f6f0*/  LDCU UR6, c[0x0][0x39c] ;  /* 0x00007380ff0677ac */ /* 0x000e220008000800 */
[----:B------:R-:W-:Y:S01]  /*f700*/  LOP3.LUT R0, R147, 0xdc, RZ, 0xfc, !PT ;  /* 0x000000dc93007812 */ /* 0x000fe200078efcff */
[----:B------:R-:W3:Y:S01]  /*f710*/  LDS.128 R4, [R28+UR13+0x1000] ;  /* 0x0010000d1c047984 */ /* 0x000ee20008000c00 */
[----:B------:R-:W-:Y:S02]  /*f720*/  LEA.HI.X.SX32 R3, R8, R31, 0x1, P6 ;  /* 0x0000001f08037211 */ /* 0x000fe400030f0eff */
[----:B------:R-:W-:Y:S02]  /*f730*/  PRMT R15, R22, 0x7772, RZ ;  /* 0x00007772160f7816 */ /* 0x000fe400000000ff */
[----:B-1----:R-:W-:Y:S01]  /*f740*/  ISETP.LT.AND P6, PT, R0, UR4, !P0 ;  /* 0x0000000400007c0c */ /* 0x002fe2000c7c1270 */
[----:B------:R-:W-:Y:S01]  /*f750*/  IMAD R0, R29, 0x2, R8 ;  /* 0x000000021d007824 */ /* 0x000fe200078e0208 */
[----:B------:R-:W-:Y:S01]  /*f760*/  PRMT R17, R22, 0x7773, RZ ;  /* 0x0000777316117816 */ /* 0x000fe200000000ff */
[----:B------:R1:W-:Y:S01]  /*f770*/  @P3 STG.E.U8 desc[UR26][R2.64], R15 ;  /* 0x0000000f02003986 */ /* 0x0003e2000c10111a */
[----:B------:R-:W-:Y:S01]  /*f780*/  PRMT R13, R23, 0x7770, RZ ;  /* 0x00007770170d7816 */ /* 0x000fe200000000ff */
[----:B------:R-:W-:Y:S01]  /*f790*/  IMAD R12, R29, 0x2, R0 ;  /* 0x000000021d0c7824 */ /* 0x000fe200078e0200 */
[----:B------:R-:W-:Y:S01]  /*f7a0*/  IADD3 R8, P3, PT, R0, R30, RZ ;  /* 0x0000001e00087210 */ /* 0x000fe20007f7e0ff */
[----:B------:R-:W5:Y:S01]  /*f7b0*/  LDCU UR4, c[0x0][0x39c] ;  /* 0x00007380ff0477ac */ /* 0x000f620008000800 */
[----:B------:R-:W-:-:S02]  /*f7c0*/  LOP3.LUT R14, R147, 0xde, RZ, 0xfc, !PT ;  /* 0x000000de930e7812 */ /* 0x000fc400078efcff */
[-C--:B----4-:R-:W-:Y:S02]  /*f7d0*/  LEA.HI.X.SX32 R9, R0, R31.reuse, 0x1, P3 ;  /* 0x0000001f00097211 */ /* 0x090fe400018f0eff */
[CC--:B------:R-:W-:Y:S02]  /*f7e0*/  IADD3 R10, P3, PT, R12.reuse, R30.reuse, RZ ;  /* 0x0000001e0c0a7210 */ /* 0x0c0fe40007f7e0ff */
[----:B------:R-:W-:Y:S01]  /*f7f0*/  LOP3.LUT R0, R147, 0xe2, RZ, 0xfc, !PT ;  /* 0x000000e293007812 */ /* 0x000fe200078efcff */
[----:B------:R4:W-:Y:S01]  /*f800*/  @P5 STG.E.U8 desc[UR26][R8.64], R17 ;  /* 0x0000001108005986 */ /* 0x0009e2000c10111a */
[----:B------:R-:W-:Y:S01]  /*f810*/  LEA.HI.X.SX32 R11, R12, R31, 0x1, P3 ;  /* 0x0000001f0c0b7211 */ /* 0x000fe200018f0eff */
[----:B------:R-:W-:Y:S01]  /*f820*/  IMAD R12, R29, 0x2, R12 ;  /* 0x000000021d0c7824 */ /* 0x000fe200078e020c */
[----:B--2---:R-:W-:Y:S01]  /*f830*/  ISETP.LT.AND P5, PT, R14, UR5, !P0 ;  /* 0x000000050e007c0c */ /* 0x004fe2000c7a1270 */
[----:B------:R-:W2:Y:S01]  /*f840*/  LDCU UR5, c[0x0][0x39c] ;  /* 0x00007380ff0577ac */ /* 0x000ea20008000800 */
[----:B-1----:R-:W-:Y:S01]  /*f850*/  PRMT R15, R23, 0x7771, RZ ;  /* 0x00007771170f7816 */ /* 0x002fe200000000ff */
[----:B------:R1:W-:Y:S01]  /*f860*/  @P2 STG.E.U8 desc[UR26][R10.64], R13 ;  /* 0x0000000d0a002986 */ /* 0x0003e2000c10111a */
[----:B------:R-:W-:-:S02]  /*f870*/  IADD3 R2, P2, PT, R12, R30, RZ ;  /* 0x0000001e0c027210 */ /* 0x000fc40007f5e0ff */
[----:B------:R-:W-:Y:S02]  /*f880*/  LOP3.LUT R14, R147, 0xe0, RZ, 0xfc, !PT ;  /* 0x000000e0930e7812 */ /* 0x000fe400078efcff */
[-C--:B------:R-:W-:Y:S01]  /*f890*/  LEA.HI.X.SX32 R3, R12, R31.reuse, 0x1, P2 ;  /* 0x0000001f0c037211 */ /* 0x080fe200010f0eff */
[C---:B------:R-:W-:Y:S01]  /*f8a0*/  IMAD R12, R29.reuse, 0x2, R12 ;  /* 0x000000021d0c7824 */ /* 0x040fe200078e020c */
[----:B0-----:R-:W-:Y:S01]  /*f8b0*/  ISETP.LT.AND P2, PT, R0, UR6, !P0 ;  /* 0x0000000600007c0c */ /* 0x001fe2000c741270 */
[----:B------:R-:W0:Y:S01]  /*f8c0*/  LDCU UR6, c[0x0][0x39c] ;  /* 0x00007380ff0677ac */ /* 0x000e220008000800 */
[----:B-----5:R-:W-:Y:S01]  /*f8d0*/  ISETP.LT.AND P3, PT, R14, UR4, !P0 ;  /* 0x000000040e007c0c */ /* 0x020fe2000c761270 */
[----:B------:R5:W-:Y:S01]  /*f8e0*/  @P4 STG.E.U8 desc[UR26][R2.64], R15 ;  /* 0x0000000f02004986 */ /* 0x000be2000c10111a */
[CC--:B----4-:R-:W-:Y:S01]  /*f8f0*/  IADD3 R8, P4, PT, R12.reuse, R30.reuse, RZ ;  /* 0x0000001e0c087210 */ /* 0x0d0fe20007f9e0ff */
[----:B------:R-:W-:Y:S01]  /*f900*/  IMAD R0, R29, 0x2, R12 ;  /* 0x000000021d007824 */ /* 0x000fe200078e020c */
[----:B------:R-:W-:Y:S01]  /*f910*/  LOP3.LUT R14, R147, 0xe4, RZ, 0xfc, !PT ;  /* 0x000000e4930e7812 */ /* 0x000fe200078efcff */
[----:B------:R-:W4:Y:S01]  /*f920*/  LDCU UR4, c[0x0][0x39c] ;  /* 0x00007380ff0477ac */ /* 0x000f220008000800 */
[----:B------:R-:W-:Y:S01]  /*f930*/  LEA.HI.X.SX32 R9, R12, R31, 0x1, P4 ;  /* 0x0000001f0c097211 */ /* 0x000fe200020f0eff */
[----:B------:R-:W-:Y:S01]  /*f940*/  IMAD R12, R29, 0x2, R0 ;  /* 0x000000021d0c7824 */ /* 0x000fe200078e0200 */
[----:B-1----:R-:W-:-:S02]  /*f950*/  IADD3 R10, P4, PT, R0, R30, RZ ;  /* 0x0000001e000a7210 */ /* 0x002fc40007f9e0ff */
[----:B------:R-:W-:Y:S02]  /*f960*/  PRMT R13, R23, 0x7773, RZ ;  /* 0x00007773170d7816 */ /* 0x000fe400000000ff */
[----:B------:R-:W-:Y:S01]  /*f970*/  LEA.HI.X.SX32 R11, R0, R31, 0x1, P4 ;  /* 0x0000001f000b7211 */ /* 0x000fe200020f0eff */
[----:B------:R-:W-:Y:S01]  /*f980*/  IMAD R0, R29, 0x2, R12 ;  /* 0x000000021d007824 */ /* 0x000fe200078e020c */
[----:B------:R-:W-:Y:S02]  /*f990*/  PRMT R23, R23, 0x7772, RZ ;  /* 0x0000777217177816 */ /* 0x000fe400000000ff */
[----:B--2---:R-:W-:Y:S01]  /*f9a0*/  ISETP.LT.AND P4, PT, R14, UR5, !P0 ;  /* 0x000000050e007c0c */ /* 0x004fe2000c781270 */
[----:B------:R-:W1:Y:S01]  /*f9b0*/  LDCU UR5, c[0x0][0x39c] ;  /* 0x00007380ff0577ac */ /* 0x000e620008000800 */
[----:B------:R-:W-:Y:S01]  /*f9c0*/  LOP3.LUT R14, R147, 0xe6, RZ, 0xfc, !PT ;  /* 0x000000e6930e7812 */ /* 0x000fe200078efcff */
[----:B------:R2:W-:Y:S01]  /*f9d0*/  @P6 STG.E.U8 desc[UR26][R8.64], R23 ;  /* 0x0000001708006986 */ /* 0x0005e2000c10111a */
[----:B-----5:R-:W-:-:S02]  /*f9e0*/  IADD3 R2, P6, PT, R12, R30, RZ ;  /* 0x0000001e0c027210 */ /* 0x020fc40007fde0ff */
[----:B---3--:R-:W-:Y:S01]  /*f9f0*/  PRMT R15, R4, 0x7770, RZ ;  /* 0x00007770040f7816 */ /* 0x008fe200000000ff */
[----:B------:R3:W-:Y:S01]  /*fa00*/  @P5 STG.E.U8 desc[UR26][R10.64], R13 ;  /* 0x0000000d0a005986 */ /* 0x0007e2000c10111a */
[----:B------:R-:W-:Y:S02]  /*fa10*/  LEA.HI.X.SX32 R3, R12, R31, 0x1, P6 ;  /* 0x0000001f0c037211 */ /* 0x000fe400030f0eff */
[C---:B------:R-:W-:Y:S02]  /*fa20*/  LOP3.LUT R12, R147.reuse, 0xe8, RZ, 0xfc, !PT ;  /* 0x000000e8930c7812 */ /* 0x040fe400078efcff */
[----:B----4-:R-:W-:Y:S01]  /*fa30*/  ISETP.LT.AND P5, PT, R14, UR4, !P0 ;  /* 0x000000040e007c0c */ /* 0x010fe2000c7a1270 */
[----:B------:R-:W4:Y:S01]  /*fa40*/  LDCU UR4, c[0x0][0x39c] ;  /* 0x00007380ff0477ac */ /* 0x000f220008000800 */
[----:B------:R5:W-:Y:S01]  /*fa50*/  @P3 STG.E.U8 desc[UR26][R2.64], R15 ;  /* 0x0000000f02003986 */ /* 0x000be2000c10111a */
[----:B--2---:R-:W-:Y:S02]  /*fa60*/  IADD3 R8, P6, PT, R0, R30, RZ ;  /* 0x0000001e00087210 */ /* 0x004fe40007fde0ff */
[----:B------:R-:W-:-:S02]  /*fa70*/  LOP3.LUT R14, R147, 0xea, RZ, 0xfc, !PT ;  /* 0x000000ea930e7812 */ /* 0x000fc400078efcff */
[----:B------:R-:W-:Y:S01]  /*fa80*/  LEA.HI.X.SX32 R9, R0, R31, 0x1, P6 ;  /* 0x0000001f00097211 */ /* 0x000fe200030f0eff */
[C---:B------:R-:W-:Y:S01]  /*fa90*/  IMAD R0, R29.reuse, 0x2, R0 ;  /* 0x000000021d007824 */ /* 0x040fe200078e0200 */
[----:B---3--:R-:W-:Y:S02]  /*faa0*/  PRMT R13, R4, 0x7771, RZ ;  /* 0x00007771040d7816 */ /* 0x008fe400000000ff */
[----:B-1----:R-:W-:Y:S01]  /*fab0*/  ISETP.LT.AND P3, PT, R12, UR5, !P0 ;  /* 0x000000050c007c0c */ /* 0x002fe2000c761270 */
[----:B------:R-:W-:Y:S01]  /*fac0*/  IMAD R12, R29, 0x2, R0 ;  /* 0x000000021d0c7824 */ /* 0x000fe200078e0200 */
[----:B------:R-:W1:Y:S01]  /*fad0*/  LDCU UR5, c[0x0][0x39c] ;  /* 0x00007380ff0577ac */ /* 0x000e620008000800 */
[----:B------:R2:W-:Y:S01]  /*fae0*/  @P2 STG.E.U8 desc[UR26][R8.64], R13 ;  /* 0x0000000d08002986 */ /* 0x0005e2000c10111a */
[-C--:B------:R-:W-:Y:S02]  /*faf0*/  IADD3 R10, P2, PT, R0, R30.reuse, RZ ;  /* 0x0000001e000a7210 */ /* 0x080fe40007f5e0ff */
[----:B-----5:R-:W-:-:S02]  /*fb00*/  IADD3 R2, P6, PT, R12, R30, RZ ;  /* 0x0000001e0c027210 */ /* 0x020fc40007fde0ff */
[-C--:B------:R-:W-:Y:S02]  /*fb10*/  LEA.HI.X.SX32 R11, R0, R31.reuse, 0x1, P2 ;  /* 0x0000001f000b7211 */ /* 0x080fe400010f0eff */
[----:B------:R-:W-:Y:S02]  /*fb20*/  PRMT R15, R4, 0x7772, RZ ;  /* 0x00007772040f7816 */ /* 0x000fe400000000ff */
[----:B------:R-:W-:Y:S01]  /*fb30*/  LEA.HI.X.SX32 R3, R12, R31, 0x1, P6 ;  /* 0x0000001f0c037211 */ /* 0x000fe200030f0eff */
[----:B------:R-:W-:Y:S01]  /*fb40*/  IMAD R12, R29, 0x2, R12 ;  /* 0x000000021d0c7824 */ /* 0x000fe200078e020c */
[----:B------:R-:W-:Y:S01]  /*fb50*/  LOP3.LUT R0, R147, 0xec, RZ, 0xfc, !PT ;  /* 0x000000ec93007812 */ /* 0x000fe200078efcff */
[----:B------:R3:W-:Y:S01]  /*fb60*/  @P4 STG.E.U8 desc[UR26][R10.64], R15 ;  /* 0x0000000f0a004986 */ /* 0x0007e2000c10111a */
[----:B--2---:R-:W-:Y:S02]  /*fb70*/  PRMT R13, R4, 0x7773, RZ ;  /* 0x00007773040d7816 */ /* 0x004fe400000000ff */
[----:B0-----:R-:W-:Y:S01]  /*fb80*/  ISETP.LT.AND P4, PT, R0, UR6, !P0 ;  /* 0x0000000600007c0c */ /* 0x001fe2000c781270 */
[----:B------:R-:W-:Y:S01]  /*fb90*/  IMAD R0, R29, 0x2, R12 ;  /* 0x000000021d007824 */ /* 0x000fe200078e020c */
[----:B----4-:R-:W-:Y:S01]  /*fba0*/  ISETP.LT.AND P2, PT, R14, UR4, !P0 ;  /* 0x000000040e007c0c */ /* 0x010fe2000c741270 */
[----:B------:R0:W-:Y:S01]  /*fbb0*/  @P5 STG.E.U8 desc[UR26][R2.64], R13 ;  /* 0x0000000d02005986 */ /* 0x0001e2000c10111a */
[----:B------:R-:W-:Y:S01]  /*fbc0*/  IADD3 R8, P5, PT, R12, R30, RZ ;  /* 0x0000001e0c087210 */ /* 0x000fe20007fbe0ff */
[----:B------:R-:W2:Y:S01]  /*fbd0*/  LDCU UR4, c[0x0][0x39c] ;  /* 0x00007380ff0477ac */ /* 0x000ea20008000800 */
[----:B------:R-:W-:-:S02]  /*fbe0*/  LOP3.LUT R4, R147, 0xee, RZ, 0xfc, !PT ;  /* 0x000000ee93047812 */ /* 0x000fc400078efcff */
[-C--:B------:R-:W-:Y:S01]  /*fbf0*/  LEA.HI.X.SX32 R9, R12, R31.reuse, 0x1, P5 ;  /* 0x0000001f0c097211 */ /* 0x080fe200028f0eff */
[----:B------:R-:W4:Y:S01]  /*fc00*/  LDCU UR6, c[0x0][0x39c] ;  /* 0x00007380ff0677ac */ /* 0x000f220008000800 */
[CC--:B---3--:R-:W-:Y:S02]  /*fc10*/  IADD3 R10, P5, PT, R0.reuse, R30.reuse, RZ ;  /* 0x0000001e000a7210 */ /* 0x0c8fe40007fbe0ff */
[----:B------:R-:W-:Y:S02]  /*fc20*/  PRMT R17, R5, 0x7770, RZ ;  /* 0x0000777005117816 */ /* 0x000fe400000000ff */
[----:B------:R-:W-:Y:S01]  /*fc30*/  LEA.HI.X.SX32 R11, R0, R31, 0x1, P5 ;  /* 0x0000001f000b7211 */ /* 0x000fe200028f0eff */
[----:B------:R-:W-:Y:S01]  /*fc40*/  IMAD R0, R29, 0x2, R0 ;  /* 0x000000021d007824 */ /* 0x000fe200078e0200 */
[----:B0-----:R-:W-:Y:S01]  /*fc50*/  PRMT R13, R5, 0x7771, RZ ;  /* 0x00007771050d7816 */ /* 0x001fe200000000ff */
[----:B------:R0:W-:Y:S01]  /*fc60*/  @P3 STG.E.U8 desc[UR26][R8.64], R17 ;  /* 0x0000001108003986 */ /* 0x0001e2000c10111a */
[----:B-1----:R-:W-:Y:S01]  /*fc70*/  ISETP.LT.AND P6, PT, R4, UR5, !P0 ;  /* 0x0000000504007c0c */ /* 0x002fe2000c7c1270 */
[----:B------:R-:W1:Y:S01]  /*fc80*/  LDCU UR5, c[0x0][0x39c] ;  /* 0x00007380ff0577ac */ /* 0x000e620008000800 */
[----:B------:R-:W-:Y:S01]  /*fc90*/  LOP3.LUT R4, R147, 0xf0, RZ, 0xfc, !PT ;  /* 0x000000f093047812 */ /* 0x000fe200078efcff */
[----:B------:R3:W-:Y:S01]  /*fca0*/  @P2 STG.E.U8 desc[UR26][R10.64], R13 ;  /* 0x0000000d0a002986 */ /* 0x0007e2000c10111a */
[----:B------:R-:W-:-:S02]  /*fcb0*/  IADD3 R2, P2, PT, R0, R30, RZ ;  /* 0x0000001e00027210 */ /* 0x000fc40007f5e0ff */
[----:B------:R-:W-:Y:S02]  /*fcc0*/  PRMT R15, R5, 0x7772, RZ ;  /* 0x00007772050f7816 */ /* 0x000fe400000000ff */
[----:B------:R-:W-:Y:S01]  /*fcd0*/  LEA.HI.X.SX32 R3, R0, R31, 0x1, P2 ;  /* 0x0000001f00037211 */ /* 0x000fe200010f0eff */
[----:B------:R-:W-:Y:S01]  /*fce0*/  IMAD R0, R29, 0x2, R0 ;  /* 0x000000021d007824 */ /* 0x000fe200078e0200 */
[----:B--2---:R-:W-:Y:S01]  /*fcf0*/  ISETP.LT.AND P3, PT, R4, UR4, !P0 ;  /* 0x0000000404007c0c */ /* 0x004fe2000c761270 */
[----:B------:R-:W2:Y:S01]  /*fd00*/  LDCU UR4, c[0x0][0x39c] ;  /* 0x00007380ff0477ac */ /* 0x000ea20008000800 */
[----:B------:R-:W-:Y:S01]  /*fd10*/  LOP3.LUT R4, R147, 0xf4, RZ, 0xfc, !PT ;  /* 0x000000f493047812 */ /* 0x000fe200078efcff */
[----:B------:R5:W-:Y:S01]  /*fd20*/  @P4 STG.E.U8 desc[UR26][R2.64], R15 ;  /* 0x0000000f02004986 */ /* 0x000be2000c10111a */
[----:B0-----:R-:W-:Y:S01]  /*fd30*/  IADD3 R8, P4, PT, R0, R30, RZ ;  /* 0x0000001e00087210 */ /* 0x001fe20007f9e0ff */
[----:B---3--:R-:W-:Y:S01]  /*fd40*/  IMAD R10, R29, 0x2, R0 ;  /* 0x000000021d0a7824 */ /* 0x008fe200078e0200 */
[----:B------:R-:W-:-:S02]  /*fd50*/  LOP3.LUT R12, R147, 0xf2, RZ, 0xfc, !PT ;  /* 0x000000f2930c7812 */ /* 0x000fc400078efcff */
[-C--:B------:R-:W-:Y:S01]  /*fd60*/  LEA.HI.X.SX32 R9, R0, R31.reuse, 0x1, P4 ;  /* 0x0000001f00097211 */ /* 0x080fe200020f0eff */
[----:B------:R-:W-:Y:S01]  /*fd70*/  IMAD R0, R29, 0x2, R10 ;  /* 0x000000021d007824 */ /* 0x000fe200078e020a */
[----:B-1----:R-:W-:Y:S01]  /*fd80*/  ISETP.LT.AND P5, PT, R4, UR5, !P0 ;  /* 0x0000000504007c0c */ /* 0x002fe2000c7a1270 */
[----:B------:R-:W0:Y:S01]  /*fd90*/  LDCU UR5, c[0x0][0x39c] ;  /* 0x00007380ff0577ac */ /* 0x000e220008000800 */
[----:B------:R-:W-:Y:S02]  /*fda0*/  IADD3 R4, P4, PT, R10, R30, RZ ;  /* 0x0000001e0a047210 */ /* 0x000fe40007f9e0ff */
[----:B------:R-:W-:Y:S02]  /*fdb0*/  PRMT R13, R5, 0x7773, RZ ;  /* 0x00007773050d7816 */ /* 0x000fe400000000ff */
[----:B------:R-:W-:Y:S02]  /*fdc0*/  PRMT R11, R6, 0x7770, RZ ;  /* 0x00007770060b7816 */ /* 0x000fe400000000ff */
[----:B------:R-:W-:Y:S01]  /*fdd0*/  LEA.HI.X.SX32 R5, R10, R31, 0x1, P4 ;  /* 0x0000001f0a057211 */ /* 0x000fe200020f0eff */
[----:B------:R-:W-:Y:S01]  /*fde0*/  IMAD R10, R29, 0x2, R0 ;  /* 0x000000021d0a7824 */ /* 0x000fe200078e0200 */
[----:B----4-:R-:W-:Y:S01]  /*fdf0*/  ISETP.LT.AND P2, PT, R12, UR6, !P0 ;  /* 0x000000060c007c0c */ /* 0x010fe2000c741270 */
[----:B------:R1:W-:Y:S01]  /*fe00*/  @P6 STG.E.U8 desc[UR26][R8.64], R13 ;  /* 0x0000000d08006986 */ /* 0x0003e2000c10111a */
[----:B------:R-:W-:-:S02]  /*fe10*/  LOP3.LUT R12, R147, 0xf6, RZ, 0xfc, !PT ;  /* 0x000000f6930c7812 */ /* 0x000fc400078efcff */
[----:B------:R-:W-:Y:S01]  /*fe20*/  LOP3.LUT R14, R147, 0xf8, RZ, 0xfc, !PT ;  /* 0x000000f8930e7812 */ /* 0x000fe200078efcff */
[----:B------:R3:W-:Y:S01]  /*fe30*/  @P3 STG.E.U8 desc[UR26][R4.64], R11 ;  /* 0x0000000b04003986 */ /* 0x0007e2000c10111a */
[----:B--2---:R-:W-:Y:S01]  /*fe40*/  ISETP.LT.AND P4, PT, R12, UR4, !P0 ;  /* 0x000000040c007c0c */ /* 0x004fe2000c781270 */
[C---:B------:R-:W-:Y:S01]  /*fe50*/  IMAD R12, R29.reuse, 0x2, R10 ;  /* 0x000000021d0c7824 */ /* 0x040fe200078e020a */
[-C--:B-----5:R-:W-:Y:S01]  /*fe60*/  IADD3 R2, P3, PT, R0, R30.reuse, RZ ;  /* 0x0000001e00027210 */ /* 0x0a0fe20007f7e0ff */
[----:B------:R-:W2:Y:S01]  /*fe70*/  LDCU UR4, c[0x0][0x39c] ;  /* 0x00007380ff0477ac */ /* 0x000ea20008000800 */
[----:B------:R-:W-:Y:S02]  /*fe80*/  PRMT R15, R6, 0x7771, RZ ;  /* 0x00007771060f7816 */ /* 0x000fe400000000ff */
[----:B------:R-:W-:Y:S01]  /*fe90*/  LEA.HI.X.SX32 R3, R0, R31, 0x1, P3 ;  /* 0x0000001f00037211 */ /* 0x000fe200018f0eff */
[C---:B------:R-:W-:Y:S01]  /*fea0*/  IMAD R0, R29.reuse, 0x2, R12 ;  /* 0x000000021d007824 */ /* 0x040fe200078e020c */
[----:B0-----:R-:W-:Y:S01]  /*feb0*/  ISETP.LT.AND P3, PT, R14, UR5, !P0 ;  /* 0x000000050e007c0c */ /* 0x001fe2000c761270 */
[----:B------:R-:W0:Y:S01]  /*fec0*/  LDCU UR5, c[0x0][0x39c] ;  /* 0x00007380ff0577ac */ /* 0x000e220008000800 */
[-C--:B-1----:R-:W-:Y:S01]  /*fed0*/  IADD3 R8, P6, PT, R12, R30.reuse, RZ ;  /* 0x0000001e0c087210 */ /* 0x082fe20007fde0ff */
[----:B------:R-:W-:Y:S01]  /*fee0*/  IMAD R14, R29, 0x2, R0 ;  /* 0x000000021d0e7824 */ /* 0x000fe200078e0200 */
[----:B------:R1:W-:Y:S01]  /*fef0*/  @P2 STG.E.U8 desc[UR26][R2.64], R15 ;  /* 0x0000000f02002986 */ /* 0x0003e2000c10111a */
[----:B---3--:R-:W-:-:S02]  /*ff00*/  IADD3 R4, P2, PT, R10, R30, RZ ;  /* 0x0000001e0a047210 */ /* 0x008fc40007f5e0ff */
[----:B------:R-:W-:Y:S01]  /*ff10*/  IMAD R16, R29, 0x2, R14 ;  /* 0x000000021d107824 */ /* 0x000fe200078e020e */
[----:B------:R-:W-:Y:S02]  /*ff20*/  LOP3.LUT R17, R147, 0xfa, RZ, 0xfc, !PT ;  /* 0x000000fa93117812 */ /* 0x000fe400078efcff */
[-C--:B------:R-:W-:Y:S01]  /*ff30*/  LEA.HI.X.SX32 R5, R10, R31.reuse, 0x1, P2 ;  /* 0x0000001f0a057211 */ /* 0x080fe200010f0eff */
[----:B------:R-:W-:Y:S01]  /*ff40*/  IMAD R29, R29, 0x2, R16 ;  /* 0x000000021d1d7824 */ /* 0x000fe200078e0210 */
[CC--:B------:R-:W-:Y:S02]  /*ff50*/  IADD3 R10, P2, PT, R0.reuse, R30.reuse, RZ ;  /* 0x0000001e000a7210 */ /* 0x0c0fe40007f5e0ff */
[----:B------:R-:W-:Y:S02]  /*ff60*/  LOP3.LUT R147, R147, 0xfc, RZ, 0xfc, !PT ;  /* 0x000000fc93937812 */ /* 0x000fe400078efcff */
[----:B------:R-:W-:Y:S02]  /*ff70*/  LEA.HI.X.SX32 R11, R0, R31, 0x1, P2 ;  /* 0x0000001f000b7211 */ /* 0x000fe400010f0eff */
[----:B-1----:R-:W-:-:S02]  /*ff80*/  IADD3 R2, P2, PT, R29, R30, RZ ;  /* 0x0000001e1d027210 */ /* 0x002fc40007f5e0ff */
[-C--:B------:R-:W-:Y:S02]  /*ff90*/  LEA.HI.X.SX32 R9, R12, R31.reuse, 0x1, P6 ;  /* 0x0000001f0c097211 */ /* 0x080fe400030f0eff */
[-C--:B------:R-:W-:Y:S02]  /*ffa0*/  LEA.HI.X.SX32 R3, R29, R31.reuse, 0x1, P2 ;  /* 0x0000001f1d037211 */ /* 0x080fe400010f0eff */
[C---:B------:R-:W-:Y:S02]  /*ffb0*/  IADD3 R12, P6, PT, R14.reuse, R30, RZ ;  /* 0x0000001e0e0c7210 */ /* 0x040fe40007fde0ff */
[----:B--2---:R-:W-:Y:S02]  /*ffc0*/  ISETP.LT.AND P2, PT, R17, UR4, !P0 ;  /* 0x0000000411007c0c */ /* 0x004fe4000c741270 */
[----:B0-----:R-:W-:Y:S02]  /*ffd0*/  ISETP.LT.AND P0, PT, R147, UR5, !P0 ;  /* 0x0000000593007c0c */ /* 0x001fe4000c701270 */
[----:B------:R-:W-:-:S02]  /*ffe0*/  LEA.HI.X.SX32 R13, R14, R31, 0x1, P6 ;  /* 0x0000001f0e0d7211 */ /* 0x000fc400030f0eff */
[----:B------:R-:W-:Y:S02]  /*fff0*/  IADD3 R30, P6, PT, R16, R30, RZ ;  /* 0x0000001e101e7210 */ /* 0x000fe40007fde0ff */
[C---:B------:R-:W-:Y:S02]  /*10000*/  PRMT R23, R6.reuse, 0x7772, RZ ;  /* 0x0000777206177816 */ /* 0x040fe400000000ff */
[----:B------:R-:W-:Y:S02]  /*10010*/  PRMT R21, R6, 0x7773, RZ ;  /* 0x0000777306157816 */ /* 0x000fe400000000ff */
[C---:B------:R-:W-:Y:S01]  /*10020*/  PRMT R15, R7.reuse, 0x7773, RZ ;  /* 0x00007773070f7816 */ /* 0x040fe200000000ff */
[----:B------:R0:W-:Y:S01]  /*10030*/  @P5 STG.E.U8 desc[UR26][R4.64], R23 ;  /* 0x0000001704005986 */ /* 0x0001e2000c10111a */
[C---:B------:R-:W-:Y:S02]  /*10040*/  PRMT R17, R7.reuse, 0x7772, RZ ;  /* 0x0000777207117816 */ /* 0x040fe400000000ff */
[C---:B------:R-:W-:Y:S01]  /*10050*/  PRMT R19, R7.reuse, 0x7771, RZ ;  /* 0x0000777107137816 */ /* 0x040fe200000000ff */
[----:B------:R0:W-:Y:S01]  /*10060*/  @P4 STG.E.U8 desc[UR26][R8.64], R21 ;  /* 0x0000001508004986 */ /* 0x0001e2000c10111a */
[----:B------:R-:W-:-:S02]  /*10070*/  PRMT R7, R7, 0x7770, RZ ;  /* 0x0000777007077816 */ /* 0x000fc400000000ff */
[----:B------:R-:W-:-:S03]  /*10080*/  LEA.HI.X.SX32 R31, R16, R31, 0x1, P6 ;  /* 0x0000001f101f7211 */ /* 0x000fc600030f0eff */
[----:B------:R0:W-:Y:S04]  /*10090*/  @P3 STG.E.U8 desc[UR26][R10.64], R7 ;  /* 0x000000070a003986 */ /* 0x0001e8000c10111a */
[----:B------:R0:W-:Y:S04]  /*100a0*/  @P2 STG.E.U8 desc[UR26][R12.64], R19 ;  /* 0x000000130c002986 */ /* 0x0001e8000c10111a */
[----:B------:R0:W-:Y:S04]  /*100b0*/  @P0 STG.E.U8 desc[UR26][R30.64], R17 ;  /* 0x000000111e000986 */ /* 0x0001e8000c10111a */
[----:B------:R0:W-:Y:S01]  /*100c0*/  @P1 STG.E.U8 desc[UR26][R2.64], R15 ;  /* 0x0000000f02001986 */ /* 0x0001e2000c10111a */
[----:B------:R-:W-:Y:S06]  /*100d0*/  BAR.SYNC.DEFER_BLOCKING 0x0 ;  /* 0x0000000000007b1d */ /* 0x000fec0000010000 */
[----:B------:R-:W-:Y:S05]  /*100e0*/  BRA.U UP0, `(.L_x_13) ;  /* 0x0000000100a07547 */ /* 0x000fea000b800000 */
[----:B------:R-:W1:Y:S01]  /*100f0*/  S2UR UR5, SR_CgaCtaId ;  /* 0x00000000000579c3 */ /* 0x000e620000008800 */
[----:B------:R-:W-:Y:S01]  /*10100*/  NOP ;  /* 0x0000000000007918 */ /* 0x000fe20000000000 */
[----:B------:R-:W-:Y:S01]  /*10110*/  UMOV UR4, 0x50 ;  /* 0x0000005000047882 */ /* 0x000fe20000000000 */
[----:B------:R-:W-:Y:S02]  /*10120*/  IMAD.U32 R0, RZ, RZ, UR12 ;  /* 0x0000000cff007e24 */ /* 0x000fe4000f8e00ff */
[----:B0-----:R-:W-:Y:S02]  /*10130*/  IMAD.MOV.U32 R3, RZ, RZ, 0xff ;  /* 0x000000ffff037424 */ /* 0x001fe400078e00ff */
[----:B------:R-:W-:Y:S01]  /*10140*/  IMAD.MOV.U32 R7, RZ, RZ, 0x1 ;  /* 0x00000001ff077424 */ /* 0x000fe200078e00ff */
[----:B------:R-:W-:-:S04]  /*10150*/  LOP3.LUT R0, R0, 0xffff, RZ, 0xc0, !PT ;  /* 0x0000ffff00007812 */ /* 0x000fc800078ec0ff */
[----:B------:R-:W-:-:S05]  /*10160*/  SHF.R.U32.HI R0, RZ, 0x5, R0 ;  /* 0x00000005ff007819 */ /* 0x000fca0000011600 */
[----:B------:R-:W-:Y:S01]  /*10170*/  VIADD R2, R0, 0x10 ;  /* 0x0000001000027836 */ /* 0x000fe20000000000 */
[----:B------:R-:W-:Y:S01]  /*10180*/  SHF.L.U32 R0, R3, R0, RZ ;  /* 0x0000000003007219 */ /* 0x000fe200000006ff */
[----:B-1----:R-:W-:-:S03]  /*10190*/  ULEA UR6, UR5, UR4, 0x18 ;  /* 0x0000000405067291 */ /* 0x002fc6000f8ec0ff */
[----:B------:R-:W-:-:S04]  /*101a0*/  SHF.L.U32 R3, R7, R2, RZ ;  /* 0x0000000207037219 */ /* 0x000fc800000006ff */
[----:B------:R-:W-:Y:S02]  /*101b0*/  LOP3.LUT R0, R3, R0, RZ, 0xfc, !PT ;  /* 0x0000000003007212 */ /* 0x000fe400078efcff */
[----:B------:R-:W0:Y:S02]  /*101c0*/  LDS R5, [UR6] ;  /* 0x00000006ff057984 */ /* 0x000e240008000800 */
[C---:B------:R-:W-:Y:S02]  /*101d0*/  LOP3.LUT R2, R0.reuse, 0xffff, RZ, 0xc0, !PT ;  /* 0x0000ffff00027812 */ /* 0x040fe400078ec0ff */
[----:B0-----:R-:W-:-:S04]  /*101e0*/  LOP3.LUT R3, R0, 0xffff, R5, 0x80, !PT ;  /* 0x0000ffff00037812 */ /* 0x001fc800078e8005 */
[----:B------:R-:W-:-:S13]  /*101f0*/  ISETP.NE.AND P0, PT, R3, R2, PT ;  /* 0x000000020300720c */ /* 0x000fda0003f05270 */
[----:B------:R-:W-:Y:S05]  /*10200*/  @P0 BRA `(.L_x_14) ;  /* 0x0000000000500947 */ /* 0x000fea0003800000 */
[----:B------:R-:W-:Y:S02]  /*10210*/  SHF.R.U32.HI R5, RZ, 0x10, R5 ;  /* 0x00000010ff057819 */ /* 0x000fe40000011605 */
[----:B------:R-:W-:-:S04]  /*10220*/  SHF.R.U32.HI R2, RZ, 0x10, R0 ;  /* 0x00000010ff027819 */ /* 0x000fc80000011600 */
[----:B------:R-:W-:-:S04]  /*10230*/  LOP3.LUT R5, R5, R2, RZ, 0xc0, !PT ;  /* 0x0000000205057212 */ /* 0x000fc800078ec0ff */
[----:B------:R-:W-:-:S13]  /*10240*/  ISETP.NE.AND P0, PT, R5, R2, PT ;  /* 0x000000020500720c */ /* 0x000fda0003f05270 */
[----:B------:R-:W-:Y:S05]  /*10250*/  @P0 BRA `(.L_x_15) ;  /* 0x0000000000300947 */ /* 0x000fea0003800000 */
[----:B------:R-:W-:Y:S01]  /*10260*/  R2UR UR4, R0 ;  /* 0x00000000000472ca */ /* 0x000fe200000e0000 */
[----:B------:R-:W-:Y:S01]  /*10270*/  VOTEU.ANY UR5, UPT, PT ;  /* 0x0000000000057886 */ /* 0x000fe200038e0100 */
[----:B------:R-:W0:Y:S01]  /*10280*/  S2R R0, SR_LANEID ;  /* 0x0000000000007919 */ /* 0x000e220000000000 */
[----:B------:R-:W-:-:S10]  /*10290*/  UFLO.U32 UR5, UR5 ;  /* 0x00000005000572bd */ /* 0x000fd400080e0000 */
[----:B------:R-:W-:-:S06]  /*102a0*/  ULOP3.LUT UR4, URZ, UR4, URZ, 0x33, !UPT ;  /* 0x00000004ff047292 */ /* 0x000fcc000f8e33ff */
[----:B------:R-:W-:-:S04]  /*102b0*/  IMAD.U32 R2, RZ, RZ, UR4 ;  /* 0x00000004ff027e24 */ /* 0x000fc8000f8e00ff */
[----:B------:R-:W1:Y:S02]  /*102c0*/  REDUX UR7, R2 ;  /* 0x00000000020773c4 */ /* 0x000e640000000000 */
[----:B------:R2:W-:Y:S01]  /*102d0*/  UTCATOMSWS.AND URZ, UR4 ;  /* 0x0000000400ff79e3 */ /* 0x0005e20008000000 */
[----:B0-----:R-:W-:Y:S01]  /*102e0*/  ISETP.EQ.U32.AND P0, PT, R0, UR5, PT ;  /* 0x0000000500007c0c */ /* 0x001fe2000bf02070 */
[----:B-1----:R-:W-:-:S12]  /*102f0*/  IMAD.U32 R0, RZ, RZ, UR7 ;  /* 0x00000007ff007e24 */ /* 0x002fd8000f8e00ff */
[----:B------:R2:W-:Y:S01]  /*10300*/  @P0 ATOMS.AND RZ, [UR6], R0 ;  /* 0x00000000ffff098c */ /* 0x0005e2000a800006 */
[----:B------:R-:W-:Y:S05]  /*10310*/  BRA `(.L_x_13) ;  /* 0x0000000000147947 */ /* 0x000fea0003800000 */
.L_x_15:
[----:B------:R-:W-:-:S07]  /*10320*/  MOV R2, 0x10340 ;  /* 0x0001034000027802 */ /* 0x000fce0000000f00 */
[----:B------:R-:W-:Y:S05]  /*10330*/  CALL.REL.NOINC `($__internal_0_$__cuda_sm10x_tcgen05_guardrail_trap_col_being_dealloced_not_returned_by_alloc) ;  /* 0x00000000002c7944 */ /* 0x000fea0003c00000 */
[----:B------:R-:W-:Y:S05]  /*10340*/  BRA `(.L_x_13) ;  /* 0x0000000000087947 */ /* 0x000fea0003800000 */
.L_x_14:
[----:B------:R-:W-:-:S07]  /*10350*/  MOV R2, 0x10370 ;  /* 0x0001037000027802 */ /* 0x000fce0000000f00 */
[----:B------:R-:W-:Y:S05]  /*10360*/  CALL.REL.NOINC `($__internal_2_$__cuda_sm10x_tcgen05_guardrail_trap_unallocated_columns_being_dealloced) ;  /* 0x0000000000387944 */ /* 0x000fea0003c00000 */
.L_x_13:
[----:B------:R-:W-:Y:S01]  /*10370*/  NOP ;  /* 0x0000000000007918 */ /* 0x000fe20000000000 */
[----:B--2---:R-:W-:Y:S05]  /*10380*/  EXIT ;  /* 0x000000000000794d */ /* 0x004fea0003800000 */
.L_x_8:
[----:B------:R-:W0:Y:S02]  /*10390*/  SYNCS.PHASECHK.TRANS64.TRYWAIT P0, [UR15], R126 ;  /* 0x0000007eff0075a7 */ /* 0x000e24000800110f */
[----:B0-----:R-:W-:Y:S05]  /*103a0*/  @!P0 BRA `(.L_x_8) ;  /* 0xfffffffc00f88947 */ /* 0x001fea000383ffff */
[----:B------:R-:W-:Y:S05]  /*103b0*/  BRA `(.L_x_16) ;  /* 0xffffff8000a07947 */ /* 0x000fea000383ffff */
.L_x_12:
[----:B------:R-:W0:Y:S02]  /*103c0*/  SYNCS.PHASECHK.TRANS64.TRYWAIT P0, [UR15], R2 ;  /* 0x00000002ff0075a7 */ /* 0x000e24000800110f */
[----:B0-----:R-:W-:Y:S05]  /*103d0*/  @!P0 BRA `(.L_x_12) ;  /* 0xfffffffc00f88947 */ /* 0x001fea000383ffff */
[----:B------:R-:W-:Y:S05]  /*103e0*/  BRA `(.L_x_11) ;  /* 0xffffffa4009c7947 */ /* 0x000fea000383ffff */
        .weak           $__internal_0_$__cuda_sm10x_tcgen05_guardrail_trap_col_being_dealloced_not_returned_by_alloc
        .type           $__internal_0_$__cuda_sm10x_tcgen05_guardrail_trap_col_being_dealloced_not_returned_by_alloc,@function
        .size           $__internal_0_$__cuda_sm10x_tcgen05_guardrail_trap_col_being_dealloced_not_returned_by_alloc,($__internal_1_$__cuda_sm10x_tcgen05_guardrail_trap_phase_invalid_during_alloc - $__internal_0_$__cuda_sm10x_tcgen05_guardrail_trap_col_being_dealloced_not_returned_by_alloc)
$__internal_0_$__cuda_sm10x_tcgen05_guardrail_trap_col_being_dealloced_not_returned_by_alloc:
[----:B------:R-:W-:Y:S05]  /*103f0*/  BPT.TRAP 0x1 ;  /* 0x000000040000795c */ /* 0x000fea0000300000 */
[----:B------:R-:W-:-:S04]  /*10400*/  IMAD.MOV.U32 R3, RZ, RZ, 0x0 ;  /* 0x00000000ff037424 */ /* 0x000fc800078e00ff */
[----:B------:R-:W-:Y:S05]  /*10410*/  RET.REL.NODEC R2 `(matmul_kernel) ;  /* 0xfffffef802f87950 */ /* 0x000fea0003c3ffff */
        .weak           $__internal_1_$__cuda_sm10x_tcgen05_guardrail_trap_phase_invalid_during_alloc
        .type           $__internal_1_$__cuda_sm10x_tcgen05_guardrail_trap_phase_invalid_during_alloc,@function
        .size           $__internal_1_$__cuda_sm10x_tcgen05_guardrail_trap_phase_invalid_during_alloc,($__internal_2_$__cuda_sm10x_tcgen05_guardrail_trap_unallocated_columns_being_dealloced - $__internal_1_$__cuda_sm10x_tcgen05_guardrail_trap_phase_invalid_during_alloc)
$__internal_1_$__cuda_sm10x_tcgen05_guardrail_trap_phase_invalid_during_alloc:
[----:B------:R-:W-:Y:S05]  /*10420*/  BPT.TRAP 0x1 ;  /* 0x000000040000795c */ /* 0x000fea0000300000 */
[----:B------:R-:W-:-:S04]  /*10430*/  IMAD.MOV.U32 R3, RZ, RZ, 0x0 ;  /* 0x00000000ff037424 */ /* 0x000fc800078e00ff */
[----:B------:R-:W-:Y:S05]  /*10440*/  RET.REL.NODEC R2 `(matmul_kernel) ;  /* 0xfffffef802ec7950 */ /* 0x000fea0003c3ffff */
        .weak           $__internal_2_$__cuda_sm10x_tcgen05_guardrail_trap_unallocated_columns_being_dealloced
        .type           $__internal_2_$__cuda_sm10x_tcgen05_guardrail_trap_unallocated_columns_being_dealloced,@function
        .size           $__internal_2_$__cuda_sm10x_tcgen05_guardrail_trap_unallocated_columns_being_dealloced,(.L_x_20 - $__internal_2_$__cuda_sm10x_tcgen05_guardrail_trap_unallocated_columns_being_dealloced)
$__internal_2_$__cuda_sm10x_tcgen05_guardrail_trap_unallocated_columns_being_dealloced:
[----:B------:R-:W-:Y:S05]  /*10450*/  BPT.TRAP 0x1 ;  /* 0x000000040000795c */ /* 0x000fea0000300000 */
[----:B------:R-:W-:-:S04]  /*10460*/  IMAD.MOV.U32 R3, RZ, RZ, 0x0 ;  /* 0x00000000ff037424 */ /* 0x000fc800078e00ff */
[----:B------:R-:W-:Y:S05]  /*10470*/  RET.REL.NODEC R2 `(matmul_kernel) ;  /* 0xfffffef802e07950 */ /* 0x000fea0003c3ffff */
.L_x_17:
[----:B------:R-:W-:-:S00]  /*10480*/  BRA `(.L_x_17) ;  /* 0xfffffffc00fc7947 */ /* 0x000fc0000383ffff */
[----:B------:R-:W-:-:S00]  /*10490*/  NOP ;  /* 0x0000000000007918 */ /* 0x000fc00000000000 */
        /* <DEDUP_REMOVED lines=14> */
.L_x_20:


//--------------------- .nv.shared.matmul_kernel  --------------------------
	.section	.nv.shared.matmul_kernel,"aw",@nobits
	.sectionflags	@""
	.align	16
	.zero		1024


//--------------------- .nv.shared.reserved.0     --------------------------
	.section	.nv.shared.reserved.0,"aw",@nobits
	.align	8
	.weak		__nv_reservedSMEM_offset_0_alias
	.size		__nv_reservedSMEM_offset_0_alias, 0, 64
	.other		__nv_reservedSMEM_offset_0_alias,@"STO_CUDA_RESERVED_SHARED STV_DEFAULT"
__nv_reservedSMEM_offset_0_alias:
	.zero		0
.nv.shared.reserved.0:
	.zero		64
	.weak		__nv_reservedSMEM_allocation_phase
	.type		__nv_reservedSMEM_allocation_phase,@object
	.size		__nv_reservedSMEM_allocation_phase,(.L_0 - __nv_reservedSMEM_allocation_phase)
__nv_reservedSMEM_allocation_phase:
	.zero		1
.L_0:
	.zero		7
	.weak		__nv_reservedSMEM_devtool_atexit_pc
	.type		__nv_reservedSMEM_devtool_atexit_pc,@object
	.size		__nv_reservedSMEM_devtool_atexit_pc,(__nv_reservedSMEM_allocation_mask - __nv_reservedSMEM_devtool_atexit_pc)
__nv_reservedSMEM_devtool_atexit_pc:
	.zero		8
	.weak		__nv_reservedSMEM_allocation_mask
	.type		__nv_reservedSMEM_allocation_mask,@object
	.size		__nv_reservedSMEM_allocation_mask,(.L_2 - __nv_reservedSMEM_allocation_mask)
__nv_reservedSMEM_allocation_mask:
	.zero		4
.L_2:


//--------------------- .nv.constant0.matmul_kernel --------------------------
	.section	.nv.constant0.matmul_kernel,"a",@progbits
	.sectionflags	@""
	.align	4
.nv.constant0.matmul_kernel:
	.zero		976


//--------------------- SYMBOLS --------------------------

	.type		.nv.reservedSmem.offset0,@object
	.size		.nv.reservedSmem.offset0,0x4
	.type		.nv.reservedSmem.cap,@object
	.size		.nv.reservedSmem.cap,0x4
